def matmul_kernel(
    a_ptr,
    b_ptr,
    c_ptr,
    M,
    N,
    K,
    stride_am,
    stride_ak,
    stride_bk,
    stride_bn,
    stride_cm,
    stride_cn,
    BLOCK_M: tl.constexpr,
    BLOCK_N: tl.constexpr,
    BLOCK_K: tl.constexpr,
    GROUP_M: tl.constexpr,
):
    pid = tl.program_id(axis=0)
    num_pid_m = tl.cdiv(M, BLOCK_M)
    num_pid_n = tl.cdiv(N, BLOCK_N)
    num_pid_in_group = GROUP_M * num_pid_n
    group_id = pid // num_pid_in_group
    first_pid_m = group_id * GROUP_M
    group_size_m = min(num_pid_m - first_pid_m, GROUP_M)
    pid_m = first_pid_m + ((pid % num_pid_in_group) % group_size_m)
    pid_n = (pid % num_pid_in_group) // group_size_m

    offs_am = (pid_m * BLOCK_M + tl.arange(0, BLOCK_M)) % M
    offs_bn = (pid_n * BLOCK_N + tl.arange(0, BLOCK_N)) % N
    offs_k = tl.arange(0, BLOCK_K)
    a_ptrs = a_ptr + offs_am[:, None] * stride_am + offs_k[None, :] * stride_ak
    b_ptrs = b_ptr + offs_k[:, None] * stride_bk + offs_bn[None, :] * stride_bn

    acc = tl.zeros((BLOCK_M, BLOCK_N), dtype=tl.float32)
    for kk in range(0, tl.cdiv(K, BLOCK_K)):
        a = tl.load(a_ptrs, mask=offs_k[None, :] < K - kk * BLOCK_K, other=0.0)
        b = tl.load(b_ptrs, mask=offs_k[:, None] < K - kk * BLOCK_K, other=0.0)
        acc = tl.dot(a, b, acc)
        a_ptrs += BLOCK_K * stride_ak
        b_ptrs += BLOCK_K * stride_bk

    c = acc.to(c_ptr.dtype.element_ty)
    offs_cm = pid_m * BLOCK_M + tl.arange(0, BLOCK_M)
    offs_cn = pid_n * BLOCK_N + tl.arange(0, BLOCK_N)
    c_ptrs = c_ptr + offs_cm[:, None] * stride_cm + offs_cn[None, :] * stride_cn
    mask = (offs_cm[:, None] < M) & (offs_cn[None, :] < N)
    tl.store(c_ptrs, c, mask=mask)

# config = {"BLOCK_K": 128, "BLOCK_M": 256, "BLOCK_N": 64, "GROUP_M": 8, "arch": "sm_100", "dtype": "fp16", "num_ctas": 4, "num_stages": 3, "num_warps": 4}
# arch = sm_100


// ===== COMPILED SASS (sm_100a) =====

	.target	sm_100a

	.elftype	@"ET_EXEC"


//--------------------- .note.nv.tkinfo           --------------------------
	.section	.note.nv.tkinfo,"",@"SHT_NOTE"
	.sectionflags	@"SHF_NOTE_NV_TKINFO"
	.tkinfo
        /*0018*/ 	.word	0x00000081
        /*0030*/ 	.string	""
        /*0030*/ 	.string	"ptxas-blackwell"
        /*0030*/ 	.string	"Cuda compilation tools, release 12.9, V12.9.86"
        /*0030*/ 	.string	"Build cuda_12.9.r12.9/compiler.36037853_0"
        /*0030*/ 	.string	"-v  -suppress-debug-info  -lineinfo  -arch sm_100a "



//--------------------- .note.nv.cuver            --------------------------
	.section	.note.nv.cuver,"",@"SHT_NOTE"
	.sectionflags	@"SHF_NOTE_NV_CUVER"
        /*0018*/ 	.short	0x0001
        /*001a*/ 	.short	0x0064
        /*001c*/ 	.short	0x0001
        /*001e*/ 	.short	0x0000
        /*0020*/ 	.short	0x0001
        /*0022*/ 	.short	0x0000


//--------------------- .nv.info                  --------------------------
	.section	.nv.info,"",@"SHT_CUDA_INFO"
	.align	4


	//----- nvinfo : EIATTR_REGCOUNT
	.align		4
        /*0000*/ 	.byte	0x04, 0x2f
        /*0002*/ 	.short	(.L_4 - .L_3)
	.align		4
.L_3:
        /*0004*/ 	.word	index@(matmul_kernel)
        /*0008*/ 	.word	0x00000038


	//----- nvinfo : EIATTR_FRAME_SIZE
	.align		4
.L_4:
        /*000c*/ 	.byte	0x04, 0x11
        /*000e*/ 	.short	(.L_6 - .L_5)
	.align		4
.L_5:
        /*0010*/ 	.word	index@($__internal_2_$__cuda_sm10x_tcgen05_guardrail_trap_unallocated_columns_being_dealloced)
        /*0014*/ 	.word	0x00000b38


	//----- nvinfo : EIATTR_FRAME_SIZE
	.align		4
.L_6:
        /*0018*/ 	.byte	0x04, 0x11
        /*001a*/ 	.short	(.L_8 - .L_7)
	.align		4
.L_7:
        /*001c*/ 	.word	index@($__internal_1_$__cuda_sm10x_tcgen05_guardrail_trap_phase_invalid_during_alloc)
        /*0020*/ 	.word	0x00000b38


	//----- nvinfo : EIATTR_FRAME_SIZE
	.align		4
.L_8:
        /*0024*/ 	.byte	0x04, 0x11
        /*0026*/ 	.short	(.L_10 - .L_9)
	.align		4
.L_9:
        /*0028*/ 	.word	index@($__internal_0_$__cuda_sm10x_tcgen05_guardrail_trap_col_being_dealloced_not_returned_by_alloc)
        /*002c*/ 	.word	0x00000b38


	//----- nvinfo : EIATTR_FRAME_SIZE
	.align		4
.L_10:
        /*0030*/ 	.byte	0x04, 0x11
        /*0032*/ 	.short	(.L_12 - .L_11)
	.align		4
.L_11:
        /*0034*/ 	.word	index@(matmul_kernel)
        /*0038*/ 	.word	0x00000b38


	//----- nvinfo : EIATTR_MIN_STACK_SIZE
	.align		4
.L_12:
        /*003c*/ 	.byte	0x04, 0x12
        /*003e*/ 	.short	(.L_14 - .L_13)
	.align		4
.L_13:
        /*0040*/ 	.word	index@(matmul_kernel)
        /*0044*/ 	.word	0x00000b38
.L_14:


//--------------------- .nv.info.matmul_kernel    --------------------------
	.section	.nv.info.matmul_kernel,"",@"SHT_CUDA_INFO"
	.sectionflags	@""
	.align	4


	//----- nvinfo : EIATTR_CUDA_API_VERSION
	.align		4
        /*0000*/ 	.byte	0x04, 0x37
        /*0002*/ 	.short	(.L_16 - .L_15)
.L_15:
        /*0004*/ 	.word	0x00000081


	//----- nvinfo : EIATTR_KPARAM_INFO
	.align		4
.L_16:
        /*0008*/ 	.byte	0x04, 0x17
        /*000a*/ 	.short	(.L_18 - .L_17)
.L_17:
        /*000c*/ 	.word	0x00000000
        /*0010*/ 	.short	0x000d
        /*0012*/ 	.short	0x0048
        /*0014*/ 	.byte	0x00, 0xf4, 0x21, 0x00


	//----- nvinfo : EIATTR_KPARAM_INFO
	.align		4
.L_18:
        /*0018*/ 	.byte	0x04, 0x17
        /*001a*/ 	.short	(.L_20 - .L_19)
.L_19:
        /*001c*/ 	.word	0x00000000
        /*0020*/ 	.short	0x000c
        /*0022*/ 	.short	0x0040
        /*0024*/ 	.byte	0x00, 0xf4, 0x21, 0x00


	//----- nvinfo : EIATTR_KPARAM_INFO
	.align		4
.L_20:
        /*0028*/ 	.byte	0x04, 0x17
        /*002a*/ 	.short	(.L_22 - .L_21)
.L_21:
        /*002c*/ 	.word	0x00000000
        /*0030*/ 	.short	0x000b
        /*0032*/ 	.short	0x0038
        /*0034*/ 	.byte	0x00, 0xf0, 0x11, 0x00


	//----- nvinfo : EIATTR_KPARAM_INFO
	.align		4
.L_22:
        /*0038*/ 	.byte	0x04, 0x17
        /*003a*/ 	.short	(.L_24 - .L_23)
.L_23:
        /*003c*/ 	.word	0x00000000
        /*0040*/ 	.short	0x000a
        /*0042*/ 	.short	0x0034
        /*0044*/ 	.byte	0x00, 0xf0, 0x11, 0x00


	//----- nvinfo : EIATTR_KPARAM_INFO
	.align		4
.L_24:
        /*0048*/ 	.byte	0x04, 0x17
        /*004a*/ 	.short	(.L_26 - .L_25)
.L_25:
        /*004c*/ 	.word	0x00000000
        /*0050*/ 	.short	0x0009
        /*0052*/ 	.short	0x0030
        /*0054*/ 	.byte	0x00, 0xf0, 0x11, 0x00


	//----- nvinfo : EIATTR_KPARAM_INFO
	.align		4
.L_26:
        /*0058*/ 	.byte	0x04, 0x17
        /*005a*/ 	.short	(.L_28 - .L_27)
.L_27:
        /*005c*/ 	.word	0x00000000
        /*0060*/ 	.short	0x0008
        /*0062*/ 	.short	0x002c
        /*0064*/ 	.byte	0x00, 0xf0, 0x11, 0x00


	//----- nvinfo : EIATTR_KPARAM_INFO
	.align		4
.L_28:
        /*0068*/ 	.byte	0x04, 0x17
        /*006a*/ 	.short	(.L_30 - .L_29)
.L_29:
        /*006c*/ 	.word	0x00000000
        /*0070*/ 	.short	0x0007
        /*0072*/ 	.short	0x0028
        /*0074*/ 	.byte	0x00, 0xf0, 0x11, 0x00


	//----- nvinfo : EIATTR_KPARAM_INFO
	.align		4
.L_30:
        /*0078*/ 	.byte	0x04, 0x17
        /*007a*/ 	.short	(.L_32 - .L_31)
.L_31:
        /*007c*/ 	.word	0x00000000
        /*0080*/ 	.short	0x0006
        /*0082*/ 	.short	0x0024
        /*0084*/ 	.byte	0x00, 0xf0, 0x11, 0x00


	//----- nvinfo : EIATTR_KPARAM_INFO
	.align		4
.L_32:
        /*0088*/ 	.byte	0x04, 0x17
        /*008a*/ 	.short	(.L_34 - .L_33)
.L_33:
        /*008c*/ 	.word	0x00000000
        /*0090*/ 	.short	0x0005
        /*0092*/ 	.short	0x0020
        /*0094*/ 	.byte	0x00, 0xf0, 0x11, 0x00


	//----- nvinfo : EIATTR_KPARAM_INFO
	.align		4
.L_34:
        /*0098*/ 	.byte	0x04, 0x17
        /*009a*/ 	.short	(.L_36 - .L_35)
.L_35:
        /*009c*/ 	.word	0x00000000
        /*00a0*/ 	.short	0x0004
        /*00a2*/ 	.short	0x001c
        /*00a4*/ 	.byte	0x00, 0xf0, 0x11, 0x00


	//----- nvinfo : EIATTR_KPARAM_INFO
	.align		4
.L_36:
        /*00a8*/ 	.byte	0x04, 0x17
        /*00aa*/ 	.short	(.L_38 - .L_37)
.L_37:
        /*00ac*/ 	.word	0x00000000
        /*00b0*/ 	.short	0x0003
        /*00b2*/ 	.short	0x0018
        /*00b4*/ 	.byte	0x00, 0xf0, 0x11, 0x00


	//----- nvinfo : EIATTR_KPARAM_INFO
	.align		4
.L_38:
        /*00b8*/ 	.byte	0x04, 0x17
        /*00ba*/ 	.short	(.L_40 - .L_39)
.L_39:
        /*00bc*/ 	.word	0x00000000
        /*00c0*/ 	.short	0x0002
        /*00c2*/ 	.short	0x0010
        /*00c4*/ 	.byte	0x00, 0xf4, 0x21, 0x00


	//----- nvinfo : EIATTR_KPARAM_INFO
	.align		4
.L_40:
        /*00c8*/ 	.byte	0x04, 0x17
        /*00ca*/ 	.short	(.L_42 - .L_41)
.L_41:
        /*00cc*/ 	.word	0x00000000
        /*00d0*/ 	.short	0x0001
        /*00d2*/ 	.short	0x0008
        /*00d4*/ 	.byte	0x00, 0xf4, 0x21, 0x00


	//----- nvinfo : EIATTR_KPARAM_INFO
	.align		4
.L_42:
        /*00d8*/ 	.byte	0x04, 0x17
        /*00da*/ 	.short	(.L_44 - .L_43)
.L_43:
        /*00dc*/ 	.word	0x00000000
        /*00e0*/ 	.short	0x0000
        /*00e2*/ 	.short	0x0000
        /*00e4*/ 	.byte	0x00, 0xf4, 0x21, 0x00


	//----- nvinfo : EIATTR_EXPLICIT_CLUSTER
	.align		4
.L_44:
        /*00e8*/ 	.byte	0x01, 0x3e
	.zero		2


	//----- nvinfo : EIATTR_CTA_PER_CLUSTER
	.align		4
        /*00ec*/ 	.byte	0x04, 0x3d
        /*00ee*/ 	.short	(.L_46 - .L_45)
.L_45:
        /*00f0*/ 	.word	0x00000004
        /*00f4*/ 	.word	0x00000001
        /*00f8*/ 	.word	0x00000001


	//----- nvinfo : EIATTR_AT_ENTRY_FRAGMENTS
	.align		4
.L_46:
        /*00fc*/ 	.byte	0x04, 0x4f
        /*00fe*/ 	.short	(.L_48 - .L_47)


	//   ....[0]....
.L_47:
        /*0100*/ 	.word	0x00000004


	//----- nvinfo : EIATTR_RESERVED_SMEM_USED
	.align		4
.L_48:
        /*0104*/ 	.byte	0x01, 0x41
	.zero		2


	//----- nvinfo : EIATTR_SPARSE_MMA_MASK
	.align		4
        /*0108*/ 	.byte	0x03, 0x50
        /*010a*/ 	.short	0x0000


	//----- nvinfo : EIATTR_TCGEN05_1CTA_USED
	.align		4
        /*010c*/ 	.byte	0x01, 0x51
	.zero		2


	//----- nvinfo : EIATTR_MAXREG_COUNT
	.align		4
        /*0110*/ 	.byte	0x03, 0x1b
        /*0112*/ 	.short	0x00ff


	//----- nvinfo : EIATTR_NUM_BARRIERS
	.align		4
        /*0114*/ 	.byte	0x02, 0x4c
        /*0116*/ 	.byte	0x01
	.zero		1


	//----- nvinfo : EIATTR_ANNOTATIONS
	.align		4
        /*0118*/ 	.byte	0x04, 0x55
        /*011a*/ 	.short	(.L_50 - .L_49)


	//   ....[0]....
.L_49:
        /*011c*/ 	.word	0x00000001
        /*0120*/ 	.byte	0xc0, 0x0a, 0x00, 0x00, 0x01, 0x00, 0x00, 0x00, 0x00, 0x0b, 0x00, 0x00, 0x01, 0x00, 0x00, 0x00
        /* <DEDUP_REMOVED lines=931> */
        /*3b60*/ 	.byte	0xd0, 0x59, 0x01, 0x00


	//----- nvinfo : EIATTR_INT_WARP_WIDE_INSTR_OFFSETS
	.align		4
.L_50:
        /*3b64*/ 	.byte	0x04, 0x31
        /*3b66*/ 	.short	(.L_52 - .L_51)


	//   ....[0]....
.L_51:
        /*3b68*/ 	.word	0x000048d0


	//   ....[1]....
        /*3b6c*/ 	.word	0x000048e0


	//   ....[2]....
        /*3b70*/ 	.word	0x00008820


	//   ....[3]....
        /*3b74*/ 	.word	0x00015880


	//   ....[4]....
        /*3b78*/ 	.word	0x000158d0


	//----- nvinfo : EIATTR_COOP_GROUP_MASK_REGIDS
	.align		4
.L_52:
        /*3b7c*/ 	.byte	0x04, 0x29
        /*3b7e*/ 	.short	(.L_54 - .L_53)


	//   ....[0]....
.L_53:
        /*3b80*/ 	.word	0xffffffff


	//   ....[1]....
        /*3b84*/ 	.word	0xffffffff


	//   ....[2]....
        /*3b88*/ 	.word	0xffffffff


	//   ....[3]....
        /*3b8c*/ 	.word	0xffffffff


	//----- nvinfo : EIATTR_COOP_GROUP_INSTR_OFFSETS
	.align		4
.L_54:
        /*3b90*/ 	.byte	0x04, 0x28
        /*3b92*/ 	.short	(.L_56 - .L_55)


	//   ....[0]....
.L_55:
        /*3b94*/ 	.word	0x00000080


	//   ....[1]....
        /*3b98*/ 	.word	0x00000340


	//   ....[2]....
        /*3b9c*/ 	.word	0x00015710


	//   ....[3]....
        /*3ba0*/ 	.word	0x00015980


	//----- nvinfo : EIATTR_VRC_CTA_INIT_COUNT
	.align		4
.L_56:
        /*3ba4*/ 	.byte	0x02, 0x4a
        /*3ba6*/ 	.byte	0x80
	.zero		1


	//----- nvinfo : EIATTR_MBARRIER_INSTR_OFFSETS
	.align		4
        /*3ba8*/ 	.byte	0x04, 0x39
        /*3baa*/ 	.short	(.L_58 - .L_57)


	//   ....[0]....
.L_57:
        /*3bac*/ 	.word	0x00004a30
        /*3bb0*/ 	.word	0x000000ff
        /*3bb4*/ 	.word	0x00000000
        /*3bb8*/ 	.short	0x0100
        /*3bba*/ 	.byte	0x0c
	.zero		1


	//   ....[1]....
        /*3bbc*/ 	.word	0x00008870
        /*3bc0*/ 	.word	0x000000ff
        /*3bc4*/ 	.word	0x00010008
        /*3bc8*/ 	.short	0x0100
        /*3bca*/ 	.byte	0x09
	.zero		1


	//   ....[2]....
        /*3bcc*/ 	.word	0x0000dca0
        /*3bd0*/ 	.word	0x000000ff
        /*3bd4*/ 	.word	0x00000000
        /*3bd8*/ 	.short	0x010a
        /*3bda*/ 	.byte	0x0c
	.zero		1


	//   ....[3]....
        /*3bdc*/ 	.word	0x00014510
        /*3be0*/ 	.word	0x000000ff
        /*3be4*/ 	.word	0x00000000
        /*3be8*/ 	.short	0x010a
        /*3bea*/ 	.byte	0x0c
	.zero		1


	//   ....[4]....
        /*3bec*/ 	.word	0x000145b0
        /*3bf0*/ 	.word	0x000000ff
        /*3bf4*/ 	.word	0x00010000
        /*3bf8*/ 	.short	0x0108
        /*3bfa*/ 	.byte	0x09
	.zero		1


	//   ....[5]....
        /*3bfc*/ 	.word	0x000146d0
        /*3c00*/ 	.word	0x000000ff
        /*3c04*/ 	.word	0x00010008
        /*3c08*/ 	.short	0x0108
        /*3c0a*/ 	.byte	0x09
	.zero		1


	//   ....[6]....
        /*3c0c*/ 	.word	0x000159c0
        /*3c10*/ 	.word	0x000000ff
        /*3c14*/ 	.word	0x00000000
        /*3c18*/ 	.short	0x010a
        /*3c1a*/ 	.byte	0x0c
	.zero		1


	//   ....[7]....
        /*3c1c*/ 	.word	0x00015a00
        /*3c20*/ 	.word	0x000000ff
        /*3c24*/ 	.word	0x00000000
        /*3c28*/ 	.short	0x010a
        /*3c2a*/ 	.byte	0x0c
	.zero		1


	//----- nvinfo : EIATTR_NUM_MBARRIERS
	.align		4
.L_58:
        /*3c2c*/ 	.byte	0x03, 0x38
        /*3c2e*/ 	.short	0x0002


	//----- nvinfo : EIATTR_EXIT_INSTR_OFFSETS
	.align		4
        /*3c30*/ 	.byte	0x04, 0x1c
        /*3c32*/ 	.short	(.L_60 - .L_59)


	//   ....[0]....
.L_59:
        /*3c34*/ 	.word	0x00015990


	//----- nvinfo : EIATTR_REQNTID
	.align		4
.L_60:
        /*3c38*/ 	.byte	0x04, 0x10
        /*3c3a*/ 	.short	(.L_62 - .L_61)
.L_61:
        /*3c3c*/ 	.word	0x00000080
        /*3c40*/ 	.word	0x00000001
        /*3c44*/ 	.word	0x00000001


	//----- nvinfo : EIATTR_CRS_STACK_SIZE
	.align		4
.L_62:
        /*3c48*/ 	.byte	0x04, 0x1e
        /*3c4a*/ 	.short	(.L_64 - .L_63)
.L_63:
        /*3c4c*/ 	.word	0x00000000


	//----- nvinfo : EIATTR_CBANK_PARAM_SIZE
	.align		4
.L_64:
        /*3c50*/ 	.byte	0x03, 0x19
        /*3c52*/ 	.short	0x0050


	//----- nvinfo : EIATTR_PARAM_CBANK
	.align		4
        /*3c54*/ 	.byte	0x04, 0x0a
        /*3c56*/ 	.short	(.L_66 - .L_65)
	.align		4
.L_65:
        /*3c58*/ 	.word	index@(.nv.constant0.matmul_kernel)
        /*3c5c*/ 	.short	0x0380
        /*3c5e*/ 	.short	0x0050


	//----- nvinfo : EIATTR_SW_WAR
	.align		4
.L_66:
        /*3c60*/ 	.byte	0x04, 0x36
        /*3c62*/ 	.short	(.L_68 - .L_67)
.L_67:
        /*3c64*/ 	.word	0x00000008
.L_68:


//--------------------- .nv.compat                --------------------------
	.section	.nv.compat,"",@"SHT_CUDA_COMPAT_INFO"
	.align	4
        /*0000*/ 	.byte	0x02, 0x02, 0x02, 0x00, 0x02, 0x05, 0x05, 0x00, 0x02, 0x03, 0x00, 0x00, 0x02, 0x06, 0x01, 0x00


//--------------------- .nv.callgraph             --------------------------
	.section	.nv.callgraph,"",@"SHT_CUDA_CALLGRAPH"
	.align	4
	.sectionentsize	8
	.align		4
        /*0000*/ 	.word	0x00000000
	.align		4
        /*0004*/ 	.word	0xffffffff
	.align		4
        /*0008*/ 	.word	0x00000000
	.align		4
        /*000c*/ 	.word	0xfffffffe
	.align		4
        /*0010*/ 	.word	0x00000000
	.align		4
        /*0014*/ 	.word	0xfffffffd
	.align		4
        /*0018*/ 	.word	0x00000000
	.align		4
        /*001c*/ 	.word	0xfffffffc


//--------------------- .text.matmul_kernel       --------------------------
	.section	.text.matmul_kernel,"ax",@progbits
	.align	128
        .global         matmul_kernel
        .type           matmul_kernel,@function
        .size           matmul_kernel,(.L_x_20 - matmul_kernel)
        .other          matmul_kernel,@"STO_CUDA_ENTRY STV_DEFAULT"
matmul_kernel:
.text.matmul_kernel:
[----:B------:R-:W0:Y:S01]  /*0000*/  LDC R1, c[0x0][0x37c] ;  /* 0x0000df00ff017b82 */ /* 0x000e220000000800 */
[----:B------:R-:W1:Y:S01]  /*0010*/  S2R R0, SR_TID.X ;  /* 0x0000000000007919 */ /* 0x000e620000002100 */
[----:B0-----:R-:W-:Y:S01]  /*0020*/  VIADD R1, R1, 0xfffff4c8 ;  /* 0xfffff4c801017836 */ /* 0x001fe20000000000 */
[----:B------:R-:W0:Y:S01]  /*0030*/  LDCU.64 UR22, c[0x0][0x358] ;  /* 0x00006b00ff1677ac */ /* 0x000e220008000a00 */
[----:B-1----:R-:W-:-:S13]  /*0040*/  ISETP.GE.U32.AND P0, PT, R0, 0x20, PT ;  /* 0x000000200000780c */ /* 0x002fda0003f06070 */
[----:B------:R-:W-:Y:S02]  /*0050*/  VOTEU.ANY UP0, P0 ;  /* 0x0000000000ff7886 */ /* 0x000fe40000000100 */
[----:B------:R-:W-:Y:S05]  /*0060*/  BRA.U UP0, `(.L_x_0) ;  /* 0x0000000100b87547 */ /* 0x000fea000b800000 */
[----:B------:R-:W1:Y:S01]  /*0070*/  S2UR UR6, SR_CgaCtaId ;  /* 0x00000000000679c3 */ /* 0x000e620000008800 */
[----:B------:R-:W-:Y:S01]  /*0080*/  NOP ;  /* 0x0000000000007918 */ /* 0x000fe20000000000 */
[----:B------:R-:W-:Y:S02]  /*0090*/  UMOV UR4, 0x40 ;  /* 0x0000004000047882 */ /* 0x000fe40000000000 */
[----:B-1----:R-:W-:-:S09]  /*00a0*/  ULEA UR4, UR6, UR4, 0x18 ;  /* 0x0000000406047291 */ /* 0x002fd2000f8ec0ff */
[----:B------:R-:W1:Y:S01]  /*00b0*/  LDS.U8 R0, [UR4] ;  /* 0x00000004ff007984 */ /* 0x000e620008000000 */
[----:B------:R-:W-:Y:S02]  /*00c0*/  UMOV UR4, 0x400 ;  /* 0x0000040000047882 */ /* 0x000fe40000000000 */
[----:B------:R-:W-:Y:S01]  /*00d0*/  ULEA UR4, UR6, UR4, 0x18 ;  /* 0x0000000406047291 */ /* 0x000fe2000f8ec0ff */
[----:B-1----:R-:W-:-:S13]  /*00e0*/  ISETP.NE.AND P0, PT, R0, RZ, PT ;  /* 0x000000ff0000720c */ /* 0x002fda0003f05270 */
[----:B------:R-:W-:Y:S05]  /*00f0*/  @P0 BRA `(.L_x_1) ;  /* 0x00000000007c0947 */ /* 0x000fea0003800000 */
[----:B------:R-:W-:-:S13]  /*0100*/  ELECT P0, URZ, PT ;  /* 0x0000000000ff782f */ /* 0x000fda0003800000 */
[----:B------:R-:W-:Y:S05]  /*0110*/  @!P0 BRA `(.L_x_2) ;  /* 0x0000000000848947 */ /* 0x000fea0003800000 */
[----:B------:R-:W-:Y:S01]  /*0120*/  UMOV UR5, 0x2 ;  /* 0x0000000200057882 */ /* 0x000fe20000000000 */
[----:B------:R-:W-:Y:S02]  /*0130*/  IMAD.MOV.U32 R4, RZ, RZ, 0x1 ;  /* 0x00000001ff047424 */ /* 0x000fe400078e00ff */
[----:B------:R-:W-:Y:S02]  /*0140*/  IMAD.MOV.U32 R5, RZ, RZ, 0x3 ;  /* 0x00000003ff057424 */ /* 0x000fe400078e00ff */
[----:B------:R-:W-:Y:S04]  /*0150*/  DEPBAR.LE SB1, 0x36 ;  /* 0x00009d800000791a */ /* 0x000fe80000000000 */
[----:B------:R-:W1:Y:S02]  /*0160*/  UTCATOMSWS.FIND_AND_SET.ALIGN UP1, UR5, UR5 ;  /* 0x00000005000575e3 */ /* 0x000e640008020800 */
[----:B-1----:R-:W-:-:S04]  /*0170*/  PLOP3.LUT P0, PT, PT, PT, UP1, 0x80, 0x8 ;  /* 0x000000000008781c */ /* 0x002fc80003f0f018 */
[----:B------:R-:W-:-:S04]  /*0180*/  SEL R0, RZ, 0xffffffff, !P0 ;  /* 0xffffffffff007807 */ /* 0x000fc80004000000 */
[----:B------:R-:W-:Y:S01]  /*0190*/  ISETP.NE.AND P0, PT, R0, RZ, PT ;  /* 0x000000ff0000720c */ /* 0x000fe20003f05270 */
[----:B------:R-:W-:-:S12]  /*01a0*/  IMAD.U32 R0, RZ, RZ, UR5 ;  /* 0x00000005ff007e24 */ /* 0x000fd8000f8e00ff */
[----:B------:R-:W-:Y:S05]  /*01b0*/  @P0 BRA `(.L_x_3) ;  /* 0x0000000000240947 */ /* 0x000fea0003800000 */
.L_x_4:
[----:B------:R-:W-:Y:S05]  /*01c0*/  NANOSLEEP 0x64 ;  /* 0x000000640000795d */ /* 0x000fea0003800000 */
[----:B------:R-:W-:-:S05]  /*01d0*/  UMOV UR5, 0x2 ;  /* 0x0000000200057882 */ /* 0x000fca0000000000 */
[----:B------:R-:W-:Y:S04]  /*01e0*/  DEPBAR.LE SB1, 0x36 ;  /* 0x00009d800000791a */ /* 0x000fe80000000000 */
[----:B------:R-:W1:Y:S02]  /*01f0*/  UTCATOMSWS.FIND_AND_SET.ALIGN UP1, UR5, UR5 ;  /* 0x00000005000575e3 */ /* 0x000e640008020800 */
[----:B-1----:R-:W-:-:S04]  /*0200*/  PLOP3.LUT P0, PT, PT, PT, UP1, 0x80, 0x8 ;  /* 0x000000000008781c */ /* 0x002fc80003f0f018 */
[----:B------:R-:W-:-:S04]  /*0210*/  SEL R0, RZ, 0xffffffff, !P0 ;  /* 0xffffffffff007807 */ /* 0x000fc80004000000 */
[----:B------:R-:W-:Y:S01]  /*0220*/  ISETP.NE.AND P0, PT, R0, RZ, PT ;  /* 0x000000ff0000720c */ /* 0x000fe20003f05270 */
[----:B------:R-:W-:-:S12]  /*0230*/  IMAD.U32 R0, RZ, RZ, UR5 ;  /* 0x00000005ff007e24 */ /* 0x000fd8000f8e00ff */
[----:B------:R-:W-:Y:S05]  /*0240*/  @!P0 BRA `(.L_x_4) ;  /* 0xfffffffc00dc8947 */ /* 0x000fea000383ffff */
.L_x_3:
[C---:B------:R-:W-:Y:S01]  /*0250*/  VIADD R3, R0.reuse, 0x10 ;  /* 0x0000001000037836 */ /* 0x040fe20000000000 */
[----:B------:R-:W-:Y:S01]  /*0260*/  UMOV UR5, 0x50 ;  /* 0x0000005000057882 */ /* 0x000fe20000000000 */
[----:B------:R-:W-:Y:S01]  /*0270*/  SHF.L.U32 R2, R5, R0, RZ ;  /* 0x0000000005027219 */ /* 0x000fe200000006ff */
[----:B------:R-:W-:Y:S01]  /*0280*/  ULEA UR5, UR6, UR5, 0x18 ;  /* 0x0000000506057291 */ /* 0x000fe2000f8ec0ff */
[----:B------:R-:W-:Y:S01]  /*0290*/  IMAD.SHL.U32 R0, R0, 0x20, RZ ;  /* 0x0000002000007824 */ /* 0x000fe200078e00ff */
[----:B------:R-:W-:-:S04]  /*02a0*/  SHF.L.U32 R3, R4, R3, RZ ;  /* 0x0000000304037219 */ /* 0x000fc800000006ff */
[----:B------:R-:W-:-:S05]  /*02b0*/  LOP3.LUT R2, R3, R2, RZ, 0xfc, !PT ;  /* 0x0000000203027212 */ /* 0x000fca00078efcff */
[----:B------:R1:W-:Y:S04]  /*02c0*/  ATOMS.OR RZ, [UR5], R2 ;  /* 0x00000002ffff798c */ /* 0x0003e8000b000005 */
[----:B------:R1:W-:Y:S01]  /*02d0*/  STS [UR4], R0 ;  /* 0x00000000ff007988 */ /* 0x0003e20008000804 */
[----:B------:R-:W-:Y:S05]  /*02e0*/  BRA `(.L_x_2) ;  /* 0x0000000000107947 */ /* 0x000fea0003800000 */
.L_x_1:
[----:B------:R-:W-:Y:S01]  /*02f0*/  IMAD.MOV.U32 R0, RZ, RZ, -0x1 ;  /* 0xffffffffff007424 */ /* 0x000fe200078e00ff */
[----:B------:R-:W-:-:S04]  /*0300*/  MOV R2, 0x330 ;  /* 0x0000033000027802 */ /* 0x000fc80000000f00 */
[----:B------:R1:W-:Y:S03]  /*0310*/  STS [UR4], R0 ;  /* 0x00000000ff007988 */ /* 0x0003e60008000804 */
[----:B01----:R-:W-:Y:S05]  /*0320*/  CALL.REL.NOINC `($__internal_1_$__cuda_sm10x_tcgen05_guardrail_trap_phase_invalid_during_alloc) ;  /* 0x0000015400cc7944 */ /* 0x003fea0003c00000 */
.L_x_2:
[----:B------:R-:W-:Y:S05]  /*0330*/  WARPSYNC.ALL ;  /* 0x0000000000007948 */ /* 0x000fea0003800000 */
[----:B------:R-:W-:Y:S01]  /*0340*/  NOP ;  /* 0x0000000000007918 */ /* 0x000fe20000000000 */
.L_x_0:
[----:B------:R-:W2:Y:S08]  /*0350*/  LDC.64 R22, c[0x0][0x398] ;  /* 0x0000e600ff167b82 */ /* 0x000eb00000000a00 */
[----:B------:R-:W3:Y:S02]  /*0360*/  S2UR UR5, SR_CgaSize ;  /* 0x00000000000579c3 */ /* 0x000ee40000008a00 */
[----:B---3--:R-:W-:-:S12]  /*0370*/  UIMAD UR5, UR5, -0xa0, URZ ;  /* 0xffffff60050578a4 */ /* 0x008fd8000f8e02ff */
[----:B------:R-:W3:Y:S01]  /*0380*/  LDCU UR5, c[0x0][UR5+0x2b0] ;  /* 0x00005600050577ac */ /* 0x000ee20008000800 */
[----:B------:R-:W4:Y:S01]  /*0390*/  S2R R13, SR_TID.X ;  /* 0x00000000000d7919 */ /* 0x000f220000002100 */
[----:B------:R-:W-:Y:S01]  /*03a0*/  UMOV UR9, 0x400 ;  /* 0x0000040000097882 */ /* 0x000fe20000000000 */
[----:B------:R-:W5:Y:S08]  /*03b0*/  S2UR UR4, SR_CTAID.X ;  /* 0x00000000000479c3 */ /* 0x000f700000002500 */
[----:B------:R-:W-:Y:S06]  /*03c0*/  BAR.SYNC.DEFER_BLOCKING 0x0 ;  /* 0x0000000000007b1d */ /* 0x000fec0000010000 */
[----:B------:R-:W-:Y:S01]  /*03d0*/  UMOV UR7, 0x1 ;  /* 0x0000000100077882 */ /* 0x000fe20000000000 */
[----:B------:R-:W1:Y:S02]  /*03e0*/  LDCU.128 UR16, c[0x0][0x380] ;  /* 0x00007000ff1077ac */ /* 0x000e640008000c00 */
[----:B-12---:R-:W-:Y:S01]  /*03f0*/  VIADD R0, R23, 0x3f ;  /* 0x0000003f17007836 */ /* 0x006fe20000000000 */
[----:B------:R-:W-:-:S04]  /*0400*/  IABS R50, R23 ;  /* 0x0000001700327213 */ /* 0x000fc80000000000 */
[----:B------:R-:W-:Y:S02]  /*0410*/  SHF.R.S32.HI R3, RZ, 0x1f, R0 ;  /* 0x0000001fff037819 */ /* 0x000fe40000011400 */
[----:B-----5:R-:W-:Y:S02]  /*0420*/  I2FP.F32.U32 R5, UR4 ;  /* 0x0000000400057c45 */ /* 0x020fe40008201000 */
[----:B------:R-:W-:Y:S02]  /*0430*/  LEA.HI R3, R3, R0, RZ, 0x6 ;  /* 0x0000000003037211 */ /* 0x000fe400078f30ff */
[----:B----4-:R-:W-:Y:S01]  /*0440*/  LOP3.LUT R14, R13, 0x3f, RZ, 0xc0, !PT ;  /* 0x0000003f0d0e7812 */ /* 0x010fe200078ec0ff */
[----:B---3--:R-:W-:Y:S01]  /*0450*/  FMUL R5, R5, UR5 ;  /* 0x0000000505057c20 */ /* 0x008fe20008400000 */
[----:B------:R-:W-:Y:S01]  /*0460*/  SHF.R.S32.HI R3, RZ, 0x6, R3 ;  /* 0x00000006ff037819 */ /* 0x000fe20000011403 */
[----:B------:R-:W1:Y:S04]  /*0470*/  S2UR UR5, SR_CgaCtaId ;  /* 0x00000000000579c3 */ /* 0x000e680000008800 */
[----:B------:R-:W-:Y:S01]  /*0480*/  IMAD.SHL.U32 R4, R3, 0x8, RZ ;  /* 0x0000000803047824 */ /* 0x000fe200078e00ff */
[----:B------:R-:W-:Y:S04]  /*0490*/  F2I.U32.TRUNC.NTZ R5, R5 ;  /* 0x0000000500057305 */ /* 0x000fe8000020f000 */
[----:B------:R-:W-:-:S04]  /*04a0*/  IABS R7, R4 ;  /* 0x0000000400077213 */ /* 0x000fc80000000000 */
[----:B------:R-:W2:Y:S01]  /*04b0*/  I2F.RP R0, R7 ;  /* 0x0000000700007306 */ /* 0x000ea20000209400 */
[----:B-1----:R-:W-:Y:S02]  /*04c0*/  USHF.L.U32 UR4, UR5, 0x6, URZ ;  /* 0x0000000605047899 */ /* 0x002fe400080006ff */
[----:B------:R-:W-:-:S05]  /*04d0*/  ULEA UR9, UR5, UR9, 0x18 ;  /* 0x0000000905097291 */ /* 0x000fca000f8ec0ff */
[----:B--2---:R-:W1:Y:S01]  /*04e0*/  MUFU.RCP R0, R0 ;  /* 0x0000000000007308 */ /* 0x004e620000001000 */
[----:B------:R-:W-:-:S03]  /*04f0*/  ULOP3.LUT UR4, UR4, 0xc0, URZ, 0xc0, !UPT ;  /* 0x000000c004047892 */ /* 0x000fc6000f8ec0ff */
[----:B------:R-:W2:Y:S01]  /*0500*/  LDS R12, [UR9] ;  /* 0x00000009ff0c7984 */ /* 0x000ea20008000800 */
[----:B-1----:R-:W-:Y:S01]  /*0510*/  VIADD R2, R0, 0xffffffe ;  /* 0x0ffffffe00027836 */ /* 0x002fe20000000000 */
[----:B------:R-:W-:-:S03]  /*0520*/  IABS R0, R5 ;  /* 0x0000000500007213 */ /* 0x000fc60000000000 */
[----:B------:R1:W3:Y:S02]  /*0530*/  F2I.FTZ.U32.TRUNC.NTZ R3, R2 ;  /* 0x0000000200037305 */ /* 0x0002e4000021f000 */
[----:B-1----:R-:W-:Y:S02]  /*0540*/  IMAD.MOV.U32 R2, RZ, RZ, RZ ;  /* 0x000000ffff027224 */ /* 0x002fe400078e00ff */
[----:B---3--:R-:W-:-:S04]  /*0550*/  IMAD.MOV R6, RZ, RZ, -R3 ;  /* 0x000000ffff067224 */ /* 0x008fc800078e0a03 */
[----:B------:R-:W-:Y:S01]  /*0560*/  IMAD R9, R6, R7, RZ ;  /* 0x0000000706097224 */ /* 0x000fe200078e02ff */
[----:B------:R-:W-:-:S03]  /*0570*/  IABS R6, R4 ;  /* 0x0000000400067213 */ /* 0x000fc60000000000 */
[----:B------:R-:W-:Y:S01]  /*0580*/  IMAD.HI.U32 R3, R3, R9, R2 ;  /* 0x0000000903037227 */ /* 0x000fe200078e0002 */
[----:B--2---:R-:W-:-:S03]  /*0590*/  R2UR UR10, R12 ;  /* 0x000000000c0a72ca */ /* 0x004fc600000e0000 */
[----:B------:R-:W-:Y:S02]  /*05a0*/  IMAD.MOV R2, RZ, RZ, -R6 ;  /* 0x000000ffff027224 */ /* 0x000fe400078e0a06 */
[----:B------:R-:W-:-:S04]  /*05b0*/  IMAD.HI.U32 R3, R3, R0, RZ ;  /* 0x0000000003037227 */ /* 0x000fc800078e00ff */
[----:B------:R-:W-:Y:S01]  /*05c0*/  IMAD R0, R3, R2, R0 ;  /* 0x0000000203007224 */ /* 0x000fe200078e0200 */
[----:B------:R-:W-:Y:S04]  /*05d0*/  BAR.SYNC.DEFER_BLOCKING 0x0 ;  /* 0x0000000000007b1d */ /* 0x000fe80000010000 */
[----:B------:R-:W-:-:S13]  /*05e0*/  ISETP.GT.U32.AND P1, PT, R7, R0, PT ;  /* 0x000000000700720c */ /* 0x000fda0003f24070 */
[----:B------:R-:W-:Y:S02]  /*05f0*/  @!P1 IMAD.IADD R0, R0, 0x1, -R7 ;  /* 0x0000000100009824 */ /* 0x000fe400078e0a07 */
[----:B------:R-:W-:Y:S01]  /*0600*/  @!P1 VIADD R3, R3, 0x1 ;  /* 0x0000000103039836 */ /* 0x000fe20000000000 */
[----:B------:R-:W-:Y:S02]  /*0610*/  ISETP.NE.AND P1, PT, R4, RZ, PT ;  /* 0x000000ff0400720c */ /* 0x000fe40003f25270 */
[----:B------:R-:W-:Y:S02]  /*0620*/  ISETP.GE.U32.AND P0, PT, R0, R7, PT ;  /* 0x000000070000720c */ /* 0x000fe40003f06070 */
[----:B------:R-:W-:-:S04]  /*0630*/  LOP3.LUT R0, R5, R4, RZ, 0x3c, !PT ;  /* 0x0000000405007212 */ /* 0x000fc800078e3cff */
[----:B------:R-:W-:Y:S01]  /*0640*/  ISETP.GE.AND P2, PT, R0, RZ, PT ;  /* 0x000000ff0000720c */ /* 0x000fe20003f46270 */
[----:B------:R-:W-:-:S06]  /*0650*/  VIADD R0, R22, 0xff ;  /* 0x000000ff16007836 */ /* 0x000fcc0000000000 */
[----:B------:R-:W-:-:S04]  /*0660*/  @P0 VIADD R3, R3, 0x1 ;  /* 0x0000000103030836 */ /* 0x000fc80000000000 */
[----:B------:R-:W-:Y:S01]  /*0670*/  IMAD.MOV.U32 R2, RZ, RZ, R3 ;  /* 0x000000ffff027224 */ /* 0x000fe200078e0003 */
[----:B------:R-:W-:-:S03]  /*0680*/  SHF.R.S32.HI R3, RZ, 0x1f, R0 ;  /* 0x0000001fff037819 */ /* 0x000fc60000011400 */
[----:B------:R-:W-:Y:S01]  /*0690*/  @!P2 IMAD.MOV R2, RZ, RZ, -R2 ;  /* 0x000000ffff02a224 */ /* 0x000fe200078e0a02 */
[----:B------:R-:W-:Y:S02]  /*06a0*/  @!P1 LOP3.LUT R2, RZ, R4, RZ, 0x33, !PT ;  /* 0x00000004ff029212 */ /* 0x000fe400078e33ff */
[----:B------:R-:W-:-:S03]  /*06b0*/  LEA.HI R3, R3, R0, RZ, 0x8 ;  /* 0x0000000003037211 */ /* 0x000fc600078f40ff */
[----:B------:R-:W-:Y:S02]  /*06c0*/  IMAD.SHL.U32 R9, R2, 0x8, RZ ;  /* 0x0000000802097824 */ /* 0x000fe400078e00ff */
[----:B------:R-:W-:-:S03]  /*06d0*/  IMAD.MOV R2, RZ, RZ, -R2 ;  /* 0x000000ffff027224 */ /* 0x000fc600078e0a02 */
[----:B------:R-:W-:Y:S01]  /*06e0*/  LEA.HI.SX32 R3, R3, -R9, 0x18 ;  /* 0x8000000903037211 */ /* 0x000fe200078fc2ff */
[----:B------:R-:W-:Y:S02]  /*06f0*/  IMAD R10, R4, R2, R5 ;  /* 0x00000002040a7224 */ /* 0x000fe400078e0205 */
[----:B------:R-:W-:Y:S01]  /*0700*/  IMAD.MOV.U32 R2, RZ, RZ, RZ ;  /* 0x000000ffff027224 */ /* 0x000fe200078e00ff */
[----:B------:R-:W-:Y:S02]  /*0710*/  VIMNMX R11, PT, PT, R3, 0x8, PT ;  /* 0x00000008030b7848 */ /* 0x000fe40003fe0100 */
[----:B------:R-:W-:Y:S02]  /*0720*/  IABS R7, R10 ;  /* 0x0000000a00077213 */ /* 0x000fe40000000000 */
[-C--:B------:R-:W-:Y:S02]  /*0730*/  IABS R8, R11.reuse ;  /* 0x0000000b00087213 */ /* 0x080fe40000000000 */
[----:B------:R-:W-:-:S02]  /*0740*/  IABS R4, R11 ;  /* 0x0000000b00047213 */ /* 0x000fc40000000000 */
[----:B------:R-:W1:Y:S08]  /*0750*/  I2F.RP R0, R8 ;  /* 0x0000000800007306 */ /* 0x000e700000209400 */
[----:B-1----:R-:W1:Y:S02]  /*0760*/  MUFU.RCP R0, R0 ;  /* 0x0000000000007308 */ /* 0x002e640000001000 */
[----:B-1----:R-:W-:Y:S01]  /*0770*/  VIADD R3, R0, 0xffffffe ;  /* 0x0ffffffe00037836 */ /* 0x002fe20000000000 */
[----:B------:R-:W-:-:S05]  /*0780*/  IABS R0, R22 ;  /* 0x0000001600007213 */ /* 0x000fca0000000000 */
[----:B------:R-:W1:Y:S02]  /*0790*/  F2I.FTZ.U32.TRUNC.NTZ R3, R3 ;  /* 0x0000000300037305 */ /* 0x000e64000021f000 */
[----:B-1----:R-:W-:-:S04]  /*07a0*/  IMAD.MOV R6, RZ, RZ, -R3 ;  /* 0x000000ffff067224 */ /* 0x002fc800078e0a03 */
[----:B------:R-:W-:Y:S02]  /*07b0*/  IMAD.MOV.U32 R5, RZ, RZ, R6 ;  /* 0x000000ffff057224 */ /* 0x000fe400078e0006 */
[----:B------:R-:W1:Y:S02]  /*07c0*/  I2F.RP R6, R50 ;  /* 0x0000003200067306 */ /* 0x000e640000209400 */
[----:B------:R-:W-:-:S04]  /*07d0*/  IMAD R5, R5, R8, RZ ;  /* 0x0000000805057224 */ /* 0x000fc800078e02ff */
[----:B------:R-:W-:-:S04]  /*07e0*/  IMAD.HI.U32 R2, R3, R5, R2 ;  /* 0x0000000503027227 */ /* 0x000fc800078e0002 */
[----:B------:R-:W-:Y:S02]  /*07f0*/  IMAD.MOV R3, RZ, RZ, -R4 ;  /* 0x000000ffff037224 */ /* 0x000fe400078e0a04 */
[----:B------:R-:W-:Y:S01]  /*0800*/  IMAD.HI.U32 R2, R2, R7, RZ ;  /* 0x0000000702027227 */ /* 0x000fe200078e00ff */
[----:B------:R-:W2:Y:S03]  /*0810*/  I2F.RP R4, R0 ;  /* 0x0000000000047306 */ /* 0x000ea60000209400 */
[----:B------:R-:W-:-:S05]  /*0820*/  IMAD R3, R2, R3, R7 ;  /* 0x0000000302037224 */ /* 0x000fca00078e0207 */
[----:B------:R-:W-:Y:S01]  /*0830*/  ISETP.GT.U32.AND P1, PT, R8, R3, PT ;  /* 0x000000030800720c */ /* 0x000fe20003f24070 */
[----:B-1----:R-:W1:Y:S08]  /*0840*/  MUFU.RCP R6, R6 ;  /* 0x0000000600067308 */ /* 0x002e700000001000 */
[----:B--2---:R-:W2:Y:S04]  /*0850*/  MUFU.RCP R4, R4 ;  /* 0x0000000400047308 */ /* 0x004ea80000001000 */
[----:B------:R-:W-:-:S02]  /*0860*/  @!P1 IMAD.IADD R3, R3, 0x1, -R8 ;  /* 0x0000000103039824 */ /* 0x000fc400078e0a08 */
[----:B------:R-:W-:Y:S01]  /*0870*/  @!P1 VIADD R2, R2, 0x1 ;  /* 0x0000000102029836 */ /* 0x000fe20000000000 */
[----:B------:R-:W-:Y:S02]  /*0880*/  ISETP.NE.AND P1, PT, R11, RZ, PT ;  /* 0x000000ff0b00720c */ /* 0x000fe40003f25270 */
[----:B------:R-:W-:Y:S01]  /*0890*/  ISETP.GE.U32.AND P0, PT, R3, R8, PT ;  /* 0x000000080300720c */ /* 0x000fe20003f06070 */
[----:B-1----:R-:W-:Y:S01]  /*08a0*/  VIADD R6, R6, 0xffffffe ;  /* 0x0ffffffe06067836 */ /* 0x002fe20000000000 */
[----:B------:R-:W-:-:S04]  /*08b0*/  LOP3.LUT R3, R10, R11, RZ, 0x3c, !PT ;  /* 0x0000000b0a037212 */ /* 0x000fc800078e3cff */
[----:B------:R-:W-:Y:S01]  /*08c0*/  ISETP.GE.AND P2, PT, R3, RZ, PT ;  /* 0x000000ff0300720c */ /* 0x000fe20003f46270 */
[----:B--2---:R-:W-:Y:S01]  /*08d0*/  VIADD R5, R4, 0xffffffe ;  /* 0x0ffffffe04057836 */ /* 0x004fe20000000000 */
[----:B------:R1:W2:Y:S01]  /*08e0*/  F2I.FTZ.U32.TRUNC.NTZ R3, R6 ;  /* 0x0000000600037305 */ /* 0x0002a2000021f000 */
[----:B------:R-:W-:-:S04]  /*08f0*/  IMAD.MOV.U32 R4, RZ, RZ, RZ ;  /* 0x000000ffff047224 */ /* 0x000fc800078e00ff */
[----:B------:R-:W-:-:S04]  /*0900*/  @P0 VIADD R2, R2, 0x1 ;  /* 0x0000000102020836 */ /* 0x000fc80000000000 */
[----:B------:R-:W-:Y:S01]  /*0910*/  IMAD.MOV.U32 R8, RZ, RZ, R2 ;  /* 0x000000ffff087224 */ /* 0x000fe200078e0002 */
[----:B------:R-:W3:Y:S01]  /*0920*/  F2I.FTZ.U32.TRUNC.NTZ R5, R5 ;  /* 0x0000000500057305 */ /* 0x000ee2000021f000 */
[----:B-1----:R-:W-:Y:S02]  /*0930*/  SHF.R.U32.HI R6, RZ, 0x5, R13 ;  /* 0x00000005ff067819 */ /* 0x002fe4000001160d */
[----:B------:R-:W-:Y:S01]  /*0940*/  @!P2 IMAD.MOV R8, RZ, RZ, -R8 ;  /* 0x000000ffff08a224 */ /* 0x000fe200078e0a08 */
[----:B------:R-:W-:Y:S01]  /*0950*/  @!P1 LOP3.LUT R8, RZ, R11, RZ, 0x33, !PT ;  /* 0x0000000bff089212 */ /* 0x000fe200078e33ff */
[----:B--2---:R-:W-:-:S04]  /*0960*/  IMAD.MOV R43, RZ, RZ, -R3 ;  /* 0x000000ffff2b7224 */ /* 0x004fc800078e0a03 */
[----:B------:R-:W-:Y:S02]  /*0970*/  IMAD.MOV R2, RZ, RZ, -R8 ;  /* 0x000000ffff027224 */ /* 0x000fe400078e0a08 */
[----:B------:R-:W-:Y:S02]  /*0980*/  IMAD.SHL.U32 R17, R8, 0x40, RZ ;  /* 0x0000004008117824 */ /* 0x000fe400078e00ff */
[----:B------:R-:W-:Y:S02]  /*0990*/  IMAD R2, R11, R2, R10 ;  /* 0x000000020b027224 */ /* 0x000fe400078e020a */
[----:B---3--:R-:W-:Y:S02]  /*09a0*/  IMAD.MOV R7, RZ, RZ, -R5 ;  /* 0x000000ffff077224 */ /* 0x008fe400078e0a05 */
[----:B------:R-:W-:Y:S02]  /*09b0*/  IMAD.IADD R2, R9, 0x1, R2 ;  /* 0x0000000109027824 */ /* 0x000fe400078e0202 */
[----:B------:R-:W-:-:S02]  /*09c0*/  IMAD R7, R7, R0, RZ ;  /* 0x0000000007077224 */ /* 0x000fc400078e02ff */
[----:B------:R-:W-:Y:S01]  /*09d0*/  VIADD R15, R17, 0x3f ;  /* 0x0000003f110f7836 */ /* 0x000fe20000000000 */
[----:B------:R-:W-:Y:S01]  /*09e0*/  LEA R2, R2, UR4, 0x8 ;  /* 0x0000000402027c11 */ /* 0x000fe2000f8e40ff */
[----:B------:R-:W-:-:S03]  /*09f0*/  IMAD.HI.U32 R4, R5, R7, R4 ;  /* 0x0000000705047227 */ /* 0x000fc600078e0004 */
[----:B------:R-:W-:Y:S01]  /*0a00*/  IABS R47, R15 ;  /* 0x0000000f002f7213 */ /* 0x000fe20000000000 */
[----:B------:R-:W-:Y:S02]  /*0a10*/  IMAD.IADD R16, R14, 0x1, R2 ;  /* 0x000000010e107824 */ /* 0x000fe400078e0202 */
[----:B------:R-:W-:Y:S02]  /*0a20*/  IMAD R43, R43, R50, RZ ;  /* 0x000000322b2b7224 */ /* 0x000fe400078e02ff */
[C---:B------:R-:W-:Y:S01]  /*0a30*/  VIADD R12, R17.reuse, 0x2 ;  /* 0x00000002110c7836 */ /* 0x040fe20000000000 */
[----:B------:R-:W-:Y:S01]  /*0a40*/  IABS R2, R16 ;  /* 0x0000001000027213 */ /* 0x000fe20000000000 */
[C---:B------:R-:W-:Y:S01]  /*0a50*/  VIADD R13, R17.reuse, 0x3 ;  /* 0x00000003110d7836 */ /* 0x040fe20000000000 */
[----:B------:R-:W-:Y:S01]  /*0a60*/  ISETP.GE.AND P1, PT, R16, RZ, PT ;  /* 0x000000ff1000720c */ /* 0x000fe20003f26270 */
[----:B------:R-:W-:Y:S01]  /*0a70*/  VIADD R14, R17, 0x4 ;  /* 0x00000004110e7836 */ /* 0x000fe20000000000 */
[----:B------:R-:W-:Y:S01]  /*0a80*/  IABS R8, R12 ;  /* 0x0000000c00087213 */ /* 0x000fe20000000000 */
[----:B------:R-:W-:Y:S01]  /*0a90*/  IMAD.MOV.U32 R5, RZ, RZ, R2 ;  /* 0x000000ffff057224 */ /* 0x000fe200078e0002 */
[----:B------:R-:W-:Y:S01]  /*0aa0*/  IABS R10, R13 ;  /* 0x0000000d000a7213 */ /* 0x000fe20000000000 */
[----:B------:R-:W-:Y:S01]  /*0ab0*/  IMAD.SHL.U32 R2, R6, 0x200000, RZ ;  /* 0x0020000006027824 */ /* 0x000fe200078e00ff */
[----:B------:R1:W-:Y:S01]  /*0ac0*/  STL [R1+0x56c], R16 ;  /* 0x00056c1001007387 */ /* 0x0003e20000100800 */
[----:B------:R-:W-:-:S03]  /*0ad0*/  IMAD.HI.U32 R4, R4, R5, RZ ;  /* 0x0000000504047227 */ /* 0x000fc600078e00ff */
[----:B------:R-:W-:Y:S01]  /*0ae0*/  LOP3.LUT R2, R2, 0x600000, RZ, 0xc0, !PT ;  /* 0x0060000002027812 */ /* 0x000fe200078ec0ff */
[----:B------:R-:W-:Y:S01]  /*0af0*/  IMAD.MOV R4, RZ, RZ, -R4 ;  /* 0x000000ffff047224 */ /* 0x000fe200078e0a04 */
[----:B------:R-:W-:Y:S02]  /*0b00*/  STL [R1+0x338], R17 ;  /* 0x0003381101007387 */ /* 0x000fe40000100800 */
[----:B------:R-:W-:Y:S01]  /*0b10*/  R2UR UR11, R2 ;  /* 0x00000000020b72ca */ /* 0x000fe200000e0000 */
[C---:B------:R-:W-:Y:S02]  /*0b20*/  IMAD R5, R0.reuse, R4, R5 ;  /* 0x0000000400057224 */ /* 0x040fe400078e0205 */
[----:B------:R-:W-:Y:S02]  /*0b30*/  IMAD.MOV.U32 R2, RZ, RZ, RZ ;  /* 0x000000ffff027224 */ /* 0x000fe400078e00ff */
[----:B-1----:R-:W-:Y:S01]  /*0b40*/  VIADD R16, R17, 0xf ;  /* 0x0000000f11107836 */ /* 0x002fe20000000000 */
[----:B------:R-:W-:Y:S01]  /*0b50*/  ISETP.GT.U32.AND P0, PT, R0, R5, PT ;  /* 0x000000050000720c */ /* 0x000fe20003f04070 */
[----:B------:R-:W-:-:S04]  /*0b60*/  IMAD.HI.U32 R43, R3, R43, R2 ;  /* 0x0000002b032b7227 */ /* 0x000fc800078e0002 */
[----:B------:R-:W-:Y:S02]  /*0b70*/  VIADD R3, R17, 0x1 ;  /* 0x0000000111037836 */ /* 0x000fe40000000000 */
[----:B------:R-:W-:-:S03]  /*0b80*/  IMAD.HI.U32 R2, R43, R47, RZ ;  /* 0x0000002f2b027227 */ /* 0x000fc600078e00ff */
[----:B------:R-:W-:Y:S01]  /*0b90*/  IABS R6, R3 ;  /* 0x0000000300067213 */ /* 0x000fe20000000000 */
[----:B------:R-:W-:Y:S01]  /*0ba0*/  IMAD.HI.U32 R4, R43, R10, RZ ;  /* 0x0000000a2b047227 */ /* 0x000fe200078e00ff */
[----:B------:R-:W-:-:S03]  /*0bb0*/  ISETP.GE.AND P3, PT, R3, RZ, PT ;  /* 0x000000ff0300720c */ /* 0x000fc60003f66270 */
[----:B------:R-:W-:Y:S02]  /*0bc0*/  IMAD.MOV R3, RZ, RZ, -R2 ;  /* 0x000000ffff037224 */ /* 0x000fe400078e0a02 */
[----:B------:R-:W-:Y:S01]  /*0bd0*/  @!P0 IMAD.IADD R5, R5, 0x1, -R0 ;  /* 0x0000000105058824 */ /* 0x000fe200078e0a00 */
[----:B------:R-:W-:Y:S01]  /*0be0*/  ISETP.GE.AND P0, PT, R12, RZ, PT ;  /* 0x000000ff0c00720c */ /* 0x000fe20003f06270 */
[----:B------:R-:W-:Y:S02]  /*0bf0*/  IMAD R47, R50, R3, R47 ;  /* 0x00000003322f7224 */ /* 0x000fe400078e022f */
[C---:B------:R-:W-:Y:S01]  /*0c00*/  IMAD.HI.U32 R2, R43.reuse, R6, RZ ;  /* 0x000000062b027227 */ /* 0x040fe200078e00ff */
[----:B------:R-:W-:Y:S02]  /*0c10*/  ISETP.GT.U32.AND P2, PT, R0, R5, PT ;  /* 0x000000050000720c */ /* 0x000fe40003f44070 */
[----:B------:R-:W-:Y:S01]  /*0c20*/  ISETP.GT.U32.AND P4, PT, R50, R47, PT ;  /* 0x0000002f3200720c */ /* 0x000fe20003f84070 */
[----:B------:R-:W-:-:S04]  /*0c30*/  IMAD.HI.U32 R3, R43, R8, RZ ;  /* 0x000000082b037227 */ /* 0x000fc800078e00ff */
[----:B------:R-:W-:Y:S02]  /*0c40*/  IMAD.MOV R7, RZ, RZ, -R2 ;  /* 0x000000ffff077224 */ /* 0x000fe400078e0a02 */
[----:B------:R-:W-:Y:S02]  /*0c50*/  IMAD.MOV R9, RZ, RZ, -R3 ;  /* 0x000000ffff097224 */ /* 0x000fe400078e0a03 */
[C---:B------:R-:W-:Y:S02]  /*0c60*/  IMAD R3, R50.reuse, R7, R6 ;  /* 0x0000000732037224 */ /* 0x040fe400078e0206 */
[C---:B------:R-:W-:Y:S02]  /*0c70*/  IMAD R7, R50.reuse, R9, R8 ;  /* 0x0000000932077224 */ /* 0x040fe400078e0208 */
[----:B------:R-:W-:Y:S01]  /*0c80*/  @!P2 IMAD.IADD R5, R5, 0x1, -R0 ;  /* 0x000000010505a824 */ /* 0x000fe200078e0a00 */
[C---:B------:R-:W-:Y:S01]  /*0c90*/  ISETP.GT.U32.AND P6, PT, R50.reuse, R3, PT ;  /* 0x000000033200720c */ /* 0x040fe20003fc4070 */
[----:B------:R-:W-:Y:S01]  /*0ca0*/  @!P4 IMAD.IADD R47, R47, 0x1, -R50 ;  /* 0x000000012f2fc824 */ /* 0x000fe200078e0a32 */
[C---:B------:R-:W-:Y:S01]  /*0cb0*/  ISETP.GT.U32.AND P2, PT, R50.reuse, R7, PT ;  /* 0x000000073200720c */ /* 0x040fe20003f44070 */
[----:B------:R-:W-:Y:S01]  /*0cc0*/  IMAD.MOV R11, RZ, RZ, -R4 ;  /* 0x000000ffff0b7224 */ /* 0x000fe200078e0a04 */
[----:B------:R-:W-:Y:S01]  /*0cd0*/  IABS R4, R14 ;  /* 0x0000000e00047213 */ /* 0x000fe20000000000 */
[----:B------:R-:W-:Y:S01]  /*0ce0*/  VIADD R6, R17, 0x5 ;  /* 0x0000000511067836 */ /* 0x000fe20000000000 */
[----:B------:R-:W-:Y:S01]  /*0cf0*/  ISETP.GT.U32.AND P5, PT, R50, R47, PT ;  /* 0x0000002f3200720c */ /* 0x000fe20003fa4070 */
[----:B------:R-:W-:Y:S01]  /*0d00*/  IMAD.MOV.U32 R0, RZ, RZ, R5 ;  /* 0x000000ffff007224 */ /* 0x000fe200078e0005 */
[----:B------:R-:W-:Y:S01]  /*0d10*/  ISETP.NE.AND P4, PT, R22, RZ, PT ;  /* 0x000000ff1600720c */ /* 0x000fe20003f85270 */
[----:B------:R-:W-:-:S04]  /*0d20*/  IMAD.HI.U32 R2, R43, R4, RZ ;  /* 0x000000042b027227 */ /* 0x000fc800078e00ff */
[----:B------:R-:W-:Y:S02]  /*0d30*/  IMAD.MOV R5, RZ, RZ, -R2 ;  /* 0x000000ffff057224 */ /* 0x000fe400078e0a02 */
[----:B------:R-:W-:Y:S02]  /*0d40*/  @!P6 IMAD.IADD R3, R3, 0x1, -R50 ;  /* 0x000000010303e824 */ /* 0x000fe400078e0a32 */
[C---:B------:R-:W-:Y:S01]  /*0d50*/  IMAD R9, R50.reuse, R11, R10 ;  /* 0x0000000b32097224 */ /* 0x040fe200078e020a */
[----:B------:R-:W-:Y:S01]  /*0d60*/  IABS R11, R6 ;  /* 0x00000006000b7213 */ /* 0x000fe20000000000 */
[----:B------:R-:W-:Y:S01]  /*0d70*/  @!P2 IMAD.IADD R7, R7, 0x1, -R50 ;  /* 0x000000010707a824 */ /* 0x000fe200078e0a32 */
[C---:B------:R-:W-:Y:S01]  /*0d80*/  ISETP.GT.U32.AND P2, PT, R50.reuse, R3, PT ;  /* 0x000000033200720c */ /* 0x040fe20003f44070 */
[C---:B------:R-:W-:Y:S01]  /*0d90*/  IMAD R5, R50.reuse, R5, R4 ;  /* 0x0000000532057224 */ /* 0x040fe200078e0204 */
[C---:B------:R-:W-:Y:S01]  /*0da0*/  ISETP.GT.U32.AND P6, PT, R50.reuse, R9, PT ;  /* 0x000000093200720c */ /* 0x040fe20003fc4070 */
[----:B------:R-:W-:Y:S01]  /*0db0*/  @!P1 IMAD.MOV R0, RZ, RZ, -R0 ;  /* 0x000000ffff009224 */ /* 0x000fe200078e0a00 */
[----:B------:R-:W-:Y:S01]  /*0dc0*/  @!P4 LOP3.LUT R0, RZ, R22, RZ, 0x33, !PT ;  /* 0x00000016ff00c212 */ /* 0x000fe200078e33ff */
[----:B------:R-:W-:Y:S01]  /*0dd0*/  @!P5 IMAD.IADD R47, R47, 0x1, -R50 ;  /* 0x000000012f2fd824 */ /* 0x000fe200078e0a32 */
[C---:B------:R-:W-:Y:S01]  /*0de0*/  ISETP.GT.U32.AND P5, PT, R50.reuse, R7, PT ;  /* 0x000000073200720c */ /* 0x040fe20003fa4070 */
[----:B------:R-:W-:Y:S01]  /*0df0*/  IMAD.HI.U32 R2, R43, R11, RZ ;  /* 0x0000000b2b027227 */ /* 0x000fe200078e00ff */
[----:B------:R-:W-:Y:S01]  /*0e00*/  ISETP.GT.U32.AND P4, PT, R50, R5, PT ;  /* 0x000000053200720c */ /* 0x000fe20003f84070 */
[----:B------:R1:W-:Y:S01]  /*0e10*/  STL [R1+0x570], R0 ;  /* 0x0005700001007387 */ /* 0x0003e20000100800 */
[----:B------:R-:W-:Y:S01]  /*0e20*/  ISETP.GE.AND P1, PT, R15, RZ, PT ;  /* 0x000000ff0f00720c */ /* 0x000fe20003f26270 */
[----:B------:R-:W-:-:S02]  /*0e30*/  IMAD.MOV R2, RZ, RZ, -R2 ;  /* 0x000000ffff027224 */ /* 0x000fc400078e0a02 */
[--C-:B------:R-:W-:Y:S01]  /*0e40*/  @!P2 IMAD.IADD R3, R3, 0x1, -R50.reuse ;  /* 0x000000010303a824 */ /* 0x100fe200078e0a32 */
[----:B------:R-:W-:Y:S01]  /*0e50*/  ISETP.GE.AND P2, PT, R14, RZ, PT ;  /* 0x000000ff0e00720c */ /* 0x000fe20003f46270 */
[C---:B------:R-:W-:Y:S02]  /*0e60*/  IMAD R11, R50.reuse, R2, R11 ;  /* 0x00000002320b7224 */ /* 0x040fe400078e020b */
[----:B------:R-:W-:Y:S02]  /*0e70*/  VIADD R8, R17, 0x6 ;  /* 0x0000000611087836 */ /* 0x000fe40000000000 */
[--C-:B------:R-:W-:Y:S01]  /*0e80*/  @!P5 IMAD.IADD R7, R7, 0x1, -R50.reuse ;  /* 0x000000010707d824 */ /* 0x100fe200078e0a32 */
[----:B------:R-:W-:Y:S01]  /*0e90*/  ISETP.GT.U32.AND P5, PT, R50, R11, PT ;  /* 0x0000000b3200720c */ /* 0x000fe20003fa4070 */
[----:B------:R-:W-:Y:S01]  /*0ea0*/  IMAD.MOV.U32 R10, RZ, RZ, R3 ;  /* 0x000000ffff0a7224 */ /* 0x000fe200078e0003 */
[----:B------:R-:W-:Y:S01]  /*0eb0*/  IABS R4, R8 ;  /* 0x0000000800047213 */ /* 0x000fe20000000000 */
[--C-:B------:R-:W-:Y:S01]  /*0ec0*/  @!P4 IMAD.IADD R5, R5, 0x1, -R50.reuse ;  /* 0x000000010505c824 */ /* 0x100fe200078e0a32 */
[----:B------:R-:W-:Y:S01]  /*0ed0*/  ISETP.GE.AND P4, PT, R6, RZ, PT ;  /* 0x000000ff0600720c */ /* 0x000fe20003f86270 */
[----:B------:R-:W-:-:S02]  /*0ee0*/  @!P6 IMAD.IADD R9, R9, 0x1, -R50 ;  /* 0x000000010909e824 */ /* 0x000fc400078e0a32 */
[----:B------:R-:W-:Y:S01]  /*0ef0*/  @!P3 IMAD.MOV R10, RZ, RZ, -R10 ;  /* 0x000000ffff0ab224 */ /* 0x000fe200078e0a0a */
[C---:B------:R-:W-:Y:S01]  /*0f00*/  ISETP.GT.U32.AND P3, PT, R50.reuse, R5, PT ;  /* 0x000000053200720c */ /* 0x040fe20003f64070 */
[----:B------:R-:W-:Y:S01]  /*0f10*/  IMAD.HI.U32 R2, R43, R4, RZ ;  /* 0x000000042b027227 */ /* 0x000fe200078e00ff */
[----:B------:R-:W-:-:S03]  /*0f20*/  ISETP.GT.U32.AND P6, PT, R50, R9, PT ;  /* 0x000000093200720c */ /* 0x000fc60003fc4070 */
[----:B------:R-:W-:Y:S02]  /*0f30*/  IMAD.MOV R3, RZ, RZ, -R2 ;  /* 0x000000ffff037224 */ /* 0x000fe400078e0a02 */
[----:B------:R-:W-:Y:S02]  /*0f40*/  VIADD R2, R17, 0x7 ;  /* 0x0000000711027836 */ /* 0x000fe40000000000 */
[----:B-1----:R-:W-:Y:S02]  /*0f50*/  IMAD.MOV.U32 R0, RZ, RZ, R7 ;  /* 0x000000ffff007224 */ /* 0x002fe400078e0007 */
[----:B------:R-:W-:Y:S02]  /*0f60*/  @!P5 IMAD.IADD R11, R11, 0x1, -R50 ;  /* 0x000000010b0bd824 */ /* 0x000fe400078e0a32 */
[----:B------:R-:W-:Y:S01]  /*0f70*/  @!P1 IMAD.MOV R47, RZ, RZ, -R47 ;  /* 0x000000ffff2f9224 */ /* 0x000fe200078e0a2f */
[----:B------:R-:W-:Y:S01]  /*0f80*/  ISETP.GE.AND P1, PT, R13, RZ, PT ;  /* 0x000000ff0d00720c */ /* 0x000fe20003f26270 */
[----:B------:R-:W-:Y:S01]  /*0f90*/  @!P0 IMAD.MOV R0, RZ, RZ, -R0 ;  /* 0x000000ffff008224 */ /* 0x000fe200078e0a00 */
[----:B------:R-:W-:Y:S01]  /*0fa0*/  ISETP.GE.AND P0, PT, R2, RZ, PT ;  /* 0x000000ff0200720c */ /* 0x000fe20003f06270 */
[C---:B------:R-:W-:Y:S01]  /*0fb0*/  IMAD R3, R50.reuse, R3, R4 ;  /* 0x0000000332037224 */ /* 0x040fe200078e0204 */
[C---:B------:R-:W-:Y:S01]  /*0fc0*/  ISETP.GT.U32.AND P5, PT, R50.reuse, R11, PT ;  /* 0x0000000b3200720c */ /* 0x040fe20003fa4070 */
[--C-:B------:R-:W-:Y:S01]  /*0fd0*/  @!P3 IMAD.IADD R5, R5, 0x1, -R50.reuse ;  /* 0x000000010505b824 */ /* 0x100fe200078e0a32 */
[----:B------:R-:W-:Y:S01]  /*0fe0*/  IABS R2, R2 ;  /* 0x0000000200027213 */ /* 0x000fe20000000000 */
[----:B------:R-:W-:Y:S01]  /*0ff0*/  STL [R1+0x574], R47 ;  /* 0x0005742f01007387 */ /* 0x000fe20000100800 */
[--C-:B------:R-:W-:Y:S01]  /*1000*/  @!P6 IMAD.IADD R9, R9, 0x1, -R50.reuse ;  /* 0x000000010909e824 */ /* 0x100fe200078e0a32 */
[----:B------:R-:W-:Y:S01]  /*1010*/  ISETP.GT.U32.AND P3, PT, R50, R3, PT ;  /* 0x000000033200720c */ /* 0x000fe20003f64070 */
[C---:B------:R-:W-:Y:S01]  /*1020*/  VIADD R6, R17.reuse, 0x9 ;  /* 0x0000000911067836 */ /* 0x040fe20000000000 */
[----:B------:R1:W-:Y:S01]  /*1030*/  STL [R1+0x60], R10 ;  /* 0x0000600a01007387 */ /* 0x0003e20000100800 */
[----:B------:R-:W-:Y:S01]  /*1040*/  IMAD.MOV.U32 R7, RZ, RZ, R9 ;  /* 0x000000ffff077224 */ /* 0x000fe200078e0009 */
[----:B------:R-:W-:Y:S01]  /*1050*/  ISETP.GE.AND P6, PT, R8, RZ, PT ;  /* 0x000000ff0800720c */ /* 0x000fe20003fc6270 */
[----:B------:R-:W-:Y:S01]  /*1060*/  VIADD R4, R17, 0x8 ;  /* 0x0000000811047836 */ /* 0x000fe20000000000 */
[----:B------:R2:W-:Y:S01]  /*1070*/  STL [R1+0x5c], R0 ;  /* 0x00005c0001007387 */ /* 0x0005e20000100800 */
[----:B------:R-:W-:Y:S01]  /*1080*/  @!P1 IMAD.MOV R7, RZ, RZ, -R7 ;  /* 0x000000ffff079224 */ /* 0x000fe200078e0a07 */
[----:B------:R-:W-:Y:S01]  /*1090*/  IABS R13, R6 ;  /* 0x00000006000d7213 */ /* 0x000fe20000000000 */
[--C-:B------:R-:W-:Y:S01]  /*10a0*/  @!P5 IMAD.IADD R11, R11, 0x1, -R50.reuse ;  /* 0x000000010b0bd824 */ /* 0x100fe200078e0a32 */
[----:B------:R-:W-:Y:S01]  /*10b0*/  ISETP.GE.AND P1, PT, R4, RZ, PT ;  /* 0x000000ff0400720c */ /* 0x000fe20003f26270 */
[----:B------:R-:W-:Y:S01]  /*10c0*/  VIADD R8, R17, 0xa ;  /* 0x0000000a11087836 */ /* 0x000fe20000000000 */
[----:B------:R3:W-:Y:S01]  /*10d0*/  STL [R1+0x58], R7 ;  /* 0x0000580701007387 */ /* 0x0007e20000100800 */
[----:B------:R-:W-:-:S02]  /*10e0*/  @!P3 IMAD.IADD R3, R3, 0x1, -R50 ;  /* 0x000000010303b824 */ /* 0x000fc400078e0a32 */
[----:B-1----:R-:W-:Y:S01]  /*10f0*/  VIADD R10, R17, 0xc ;  /* 0x0000000c110a7836 */ /* 0x002fe20000000000 */
[----:B------:R-:W-:Y:S01]  /*1100*/  IABS R15, R8 ;  /* 0x00000008000f7213 */ /* 0x000fe20000000000 */
[----:B--2---:R-:W-:Y:S01]  /*1110*/  IMAD.MOV.U32 R0, RZ, RZ, R5 ;  /* 0x000000ffff007224 */ /* 0x004fe200078e0005 */
[----:B------:R-:W-:Y:S01]  /*1120*/  ISETP.GT.U32.AND P3, PT, R50, R3, PT ;  /* 0x000000033200720c */ /* 0x000fe20003f64070 */
[----:B------:R-:W-:Y:S01]  /*1130*/  IMAD.MOV.U32 R5, RZ, RZ, R2 ;  /* 0x000000ffff057224 */ /* 0x000fe200078e0002 */
[----:B------:R-:W-:Y:S01]  /*1140*/  ISETP.GE.AND P5, PT, R8, RZ, PT ;  /* 0x000000ff0800720c */ /* 0x000fe20003fa6270 */
[----:B------:R-:W-:Y:S01]  /*1150*/  @!P2 IMAD.MOV R0, RZ, RZ, -R0 ;  /* 0x000000ffff00a224 */ /* 0x000fe200078e0a00 */
[----:B------:R-:W-:Y:S01]  /*1160*/  ISETP.GE.AND P2, PT, R6, RZ, PT ;  /* 0x000000ff0600720c */ /* 0x000fe20003f46270 */
[----:B------:R-:W-:Y:S01]  /*1170*/  IMAD.HI.U32 R2, R43, R5, RZ ;  /* 0x000000052b027227 */ /* 0x000fe200078e00ff */
[----:B---3--:R-:W-:Y:S02]  /*1180*/  IABS R7, R4 ;  /* 0x0000000400077213 */ /* 0x008fe40000000000 */
[----:B------:R1:W-:Y:S01]  /*1190*/  STL [R1+0x54], R0 ;  /* 0x0000540001007387 */ /* 0x0003e20000100800 */
[----:B------:R-:W-:-:S02]  /*11a0*/  IMAD.MOV R6, RZ, RZ, -R2 ;  /* 0x000000ffff067224 */ /* 0x000fc400078e0a02 */
[----:B------:R-:W-:-:S04]  /*11b0*/  IMAD.HI.U32 R2, R43, R7, RZ ;  /* 0x000000072b027227 */ /* 0x000fc800078e00ff */
[----:B------:R-:W-:Y:S02]  /*11c0*/  IMAD R5, R50, R6, R5 ;  /* 0x0000000632057224 */ /* 0x000fe400078e0205 */
[----:B------:R-:W-:-:S04]  /*11d0*/  IMAD.HI.U32 R4, R43, R13, RZ ;  /* 0x0000000d2b047227 */ /* 0x000fc800078e00ff */
[----:B-1----:R-:W-:Y:S02]  /*11e0*/  IMAD.MOV.U32 R0, RZ, RZ, R11 ;  /* 0x000000ffff007224 */ /* 0x002fe400078e000b */
[----:B------:R-:W-:Y:S02]  /*11f0*/  IMAD.MOV R11, RZ, RZ, -R2 ;  /* 0x000000ffff0b7224 */ /* 0x000fe400078e0a02 */
[----:B------:R-:W-:Y:S01]  /*1200*/  @!P4 IMAD.MOV R0, RZ, RZ, -R0 ;  /* 0x000000ffff00c224 */ /* 0x000fe200078e0a00 */
[C---:B------:R-:W-:Y:S01]  /*1210*/  ISETP.GT.U32.AND P4, PT, R50.reuse, R5, PT ;  /* 0x000000053200720c */ /* 0x040fe20003f84070 */
[----:B------:R-:W-:Y:S02]  /*1220*/  IMAD.MOV R4, RZ, RZ, -R4 ;  /* 0x000000ffff047224 */ /* 0x000fe400078e0a04 */
[----:B------:R-:W-:Y:S01]  /*1230*/  @!P3 IMAD.IADD R3, R3, 0x1, -R50 ;  /* 0x000000010303b824 */ /* 0x000fe200078e0a32 */
[----:B------:R1:W-:Y:S01]  /*1240*/  STL [R1+0x50], R0 ;  /* 0x0000500001007387 */ /* 0x0003e20000100800 */
[----:B------:R-:W-:-:S02]  /*1250*/  IMAD R11, R50, R11, R7 ;  /* 0x0000000b320b7224 */ /* 0x000fc400078e0207 */
[C---:B------:R-:W-:Y:S01]  /*1260*/  IMAD R13, R50.reuse, R4, R13 ;  /* 0x00000004320d7224 */ /* 0x040fe200078e020d */
[----:B------:R-:W-:Y:S01]  /*1270*/  IABS R4, R10 ;  /* 0x0000000a00047213 */ /* 0x000fe20000000000 */
[----:B------:R-:W-:Y:S01]  /*1280*/  IMAD.HI.U32 R2, R43, R15, RZ ;  /* 0x0000000f2b027227 */ /* 0x000fe200078e00ff */
[----:B------:R-:W-:-:S03]  /*1290*/  ISETP.GT.U32.AND P3, PT, R50, R11, PT ;  /* 0x0000000b3200720c */ /* 0x000fc60003f64070 */
[----:B------:R-:W-:Y:S02]  /*12a0*/  @!P4 IMAD.IADD R5, R5, 0x1, -R50 ;  /* 0x000000010505c824 */ /* 0x000fe400078e0a32 */
[----:B-1----:R-:W-:Y:S02]  /*12b0*/  IMAD.MOV.U32 R0, RZ, RZ, R3 ;  /* 0x000000ffff007224 */ /* 0x002fe400078e0003 */
[----:B------:R-:W-:Y:S01]  /*12c0*/  IMAD.MOV R2, RZ, RZ, -R2 ;  /* 0x000000ffff027224 */ /* 0x000fe200078e0a02 */
[C---:B------:R-:W-:Y:S01]  /*12d0*/  ISETP.GT.U32.AND P4, PT, R50.reuse, R5, PT ;  /* 0x000000053200720c */ /* 0x040fe20003f84070 */
[----:B------:R-:W-:Y:S01]  /*12e0*/  @!P6 IMAD.MOV R0, RZ, RZ, -R0 ;  /* 0x000000ffff00e224 */ /* 0x000fe200078e0a00 */
[C---:B------:R-:W-:Y:S01]  /*12f0*/  ISETP.GT.U32.AND P6, PT, R50.reuse, R13, PT ;  /* 0x0000000d3200720c */ /* 0x040fe20003fc4070 */
[----:B------:R-:W-:Y:S02]  /*1300*/  IMAD R15, R50, R2, R15 ;  /* 0x00000002320f7224 */ /* 0x000fe400078e020f */
[----:B------:R-:W-:Y:S01]  /*1310*/  VIADD R8, R17, 0xb ;  /* 0x0000000b11087836 */ /* 0x000fe20000000000 */
[----:B------:R1:W-:Y:S01]  /*1320*/  STL [R1+0x4c], R0 ;  /* 0x00004c0001007387 */ /* 0x0003e20000100800 */
[----:B------:R-:W-:-:S02]  /*1330*/  @!P3 IMAD.IADD R11, R11, 0x1, -R50 ;  /* 0x000000010b0bb824 */ /* 0x000fc400078e0a32 */
[----:B------:R-:W-:Y:S01]  /*1340*/  IMAD.HI.U32 R3, R43, R4, RZ ;  /* 0x000000042b037227 */ /* 0x000fe200078e00ff */
[----:B------:R-:W-:Y:S02]  /*1350*/  IABS R9, R8 ;  /* 0x0000000800097213 */ /* 0x000fe40000000000 */
[C---:B------:R-:W-:Y:S01]  /*1360*/  ISETP.GT.U32.AND P3, PT, R50.reuse, R11, PT ;  /* 0x0000000b3200720c */ /* 0x040fe20003f64070 */
[--C-:B------:R-:W-:Y:S01]  /*1370*/  @!P4 IMAD.IADD R5, R5, 0x1, -R50.reuse ;  /* 0x000000010505c824 */ /* 0x100fe200078e0a32 */
[----:B------:R-:W-:Y:S01]  /*1380*/  ISETP.GT.U32.AND P4, PT, R50, R15, PT ;  /* 0x0000000f3200720c */ /* 0x000fe20003f84070 */
[----:B------:R-:W-:Y:S02]  /*1390*/  @!P6 IMAD.IADD R13, R13, 0x1, -R50 ;  /* 0x000000010d0de824 */ /* 0x000fe400078e0a32 */
[----:B------:R-:W-:-:S03]  /*13a0*/  IMAD.HI.U32 R2, R43, R9, RZ ;  /* 0x000000092b027227 */ /* 0x000fc600078e00ff */
[----:B------:R-:W-:Y:S01]  /*13b0*/  ISETP.GT.U32.AND P6, PT, R50, R13, PT ;  /* 0x0000000d3200720c */ /* 0x000fe20003fc4070 */
[----:B------:R-:W-:Y:S02]  /*13c0*/  VIADD R12, R17, 0xd ;  /* 0x0000000d110c7836 */ /* 0x000fe40000000000 */
[----:B-1----:R-:W-:Y:S02]  /*13d0*/  IMAD.MOV.U32 R0, RZ, RZ, R5 ;  /* 0x000000ffff007224 */ /* 0x002fe400078e0005 */
[----:B------:R-:W-:Y:S01]  /*13e0*/  IMAD.MOV R2, RZ, RZ, -R2 ;  /* 0x000000ffff027224 */ /* 0x000fe200078e0a02 */
[----:B------:R-:W-:Y:S01]  /*13f0*/  IABS R7, R12 ;  /* 0x0000000c00077213 */ /* 0x000fe20000000000 */
[----:B------:R-:W-:Y:S01]  /*1400*/  @!P4 IMAD.IADD R15, R15, 0x1, -R50 ;  /* 0x000000010f0fc824 */ /* 0x000fe200078e0a32 */
[----:B------:R-:W-:Y:S01]  /*1410*/  ISETP.GE.AND P4, PT, R8, RZ, PT ;  /* 0x000000ff0800720c */ /* 0x000fe20003f86270 */
[----:B------:R-:W-:Y:S01]  /*1420*/  IMAD.MOV R3, RZ, RZ, -R3 ;  /* 0x000000ffff037224 */ /* 0x000fe200078e0a03 */
[----:B------:R-:W-:Y:S01]  /*1430*/  IABS R8, R16 ;  /* 0x0000001000087213 */ /* 0x000fe20000000000 */
[----:B------:R-:W-:-:S02]  /*1440*/  VIADD R14, R17, 0xe ;  /* 0x0000000e110e7836 */ /* 0x000fc40000000000 */
[----:B------:R-:W-:Y:S01]  /*1450*/  @!P0 IMAD.MOV R0, RZ, RZ, -R0 ;  /* 0x000000ffff008224 */ /* 0x000fe200078e0a00 */
[C---:B------:R-:W-:Y:S01]  /*1460*/  ISETP.GT.U32.AND P0, PT, R50.reuse, R15, PT ;  /* 0x0000000f3200720c */ /* 0x040fe20003f04070 */
[C---:B------:R-:W-:Y:S01]  /*1470*/  IMAD R9, R50.reuse, R2, R9 ;  /* 0x0000000232097224 */ /* 0x040fe200078e0209 */
[----:B------:R-:W-:Y:S01]  /*1480*/  IABS R6, R14 ;  /* 0x0000000e00067213 */ /* 0x000fe20000000000 */
[C---:B------:R-:W-:Y:S01]  /*1490*/  IMAD R3, R50.reuse, R3, R4 ;  /* 0x0000000332037224 */ /* 0x040fe200078e0204 */
[----:B------:R1:W-:Y:S01]  /*14a0*/  STL [R1+0x48], R0 ;  /* 0x0000480001007387 */ /* 0x0003e20000100800 */
[--C-:B------:R-:W-:Y:S01]  /*14b0*/  @!P3 IMAD.IADD R11, R11, 0x1, -R50.reuse ;  /* 0x000000010b0bb824 */ /* 0x100fe200078e0a32 */
[C---:B------:R-:W-:Y:S01]  /*14c0*/  ISETP.GT.U32.AND P3, PT, R50.reuse, R9, PT ;  /* 0x000000093200720c */ /* 0x040fe20003f64070 */
[----:B------:R-:W-:Y:S01]  /*14d0*/  @!P6 IMAD.IADD R13, R13, 0x1, -R50 ;  /* 0x000000010d0de824 */ /* 0x000fe200078e0a32 */
[----:B------:R-:W-:Y:S01]  /*14e0*/  ISETP.GT.U32.AND P6, PT, R50, R3, PT ;  /* 0x000000033200720c */ /* 0x000fe20003fc4070 */
[----:B------:R-:W-:-:S04]  /*14f0*/  IMAD.HI.U32 R2, R43, R7, RZ ;  /* 0x000000072b027227 */ /* 0x000fc800078e00ff */
[----:B------:R-:W-:-:S04]  /*1500*/  IMAD.HI.U32 R4, R43, R6, RZ ;  /* 0x000000062b047227 */ /* 0x000fc800078e00ff */
[----:B-1----:R-:W-:Y:S02]  /*1510*/  IMAD.MOV.U32 R0, RZ, RZ, R11 ;  /* 0x000000ffff007224 */ /* 0x002fe400078e000b */
[----:B------:R-:W-:Y:S02]  /*1520*/  IMAD.MOV R2, RZ, RZ, -R2 ;  /* 0x000000ffff027224 */ /* 0x000fe400078e0a02 */
[----:B------:R-:W-:Y:S02]  /*1530*/  @!P1 IMAD.MOV R0, RZ, RZ, -R0 ;  /* 0x000000ffff009224 */ /* 0x000fe400078e0a00 */
[----:B------:R-:W-:Y:S02]  /*1540*/  IMAD.MOV R5, RZ, RZ, -R4 ;  /* 0x000000ffff057224 */ /* 0x000fe400078e0a04 */
[----:B------:R-:W-:Y:S01]  /*1550*/  IMAD R7, R50, R2, R7 ;  /* 0x0000000232077224 */ /* 0x000fe200078e0207 */
[----:B------:R1:W-:Y:S01]  /*1560*/  STL [R1+0x44], R0 ;  /* 0x0000440001007387 */ /* 0x0003e20000100800 */
[----:B------:R-:W-:-:S02]  /*1570*/  @!P0 IMAD.IADD R15, R15, 0x1, -R50 ;  /* 0x000000010f0f8824 */ /* 0x000fc400078e0a32 */
[C---:B------:R-:W-:Y:S01]  /*1580*/  IMAD R5, R50.reuse, R5, R6 ;  /* 0x0000000532057224 */ /* 0x040fe200078e0206 */
[----:B------:R-:W-:Y:S01]  /*1590*/  ISETP.GT.U32.AND P0, PT, R50, R7, PT ;  /* 0x000000073200720c */ /* 0x000fe20003f04070 */
[----:B------:R-:W-:Y:S02]  /*15a0*/  IMAD.MOV.U32 R6, RZ, RZ, R13 ;  /* 0x000000ffff067224 */ /* 0x000fe400078e000d */
[--C-:B------:R-:W-:Y:S01]  /*15b0*/  @!P3 IMAD.IADD R9, R9, 0x1, -R50.reuse ;  /* 0x000000010909b824 */ /* 0x100fe200078e0a32 */
[----:B------:R-:W-:Y:S01]  /*15c0*/  ISETP.GE.AND P3, PT, R10, RZ, PT ;  /* 0x000000ff0a00720c */ /* 0x000fe20003f66270 */
[----:B------:R-:W-:Y:S02]  /*15d0*/  @!P6 IMAD.IADD R3, R3, 0x1, -R50 ;  /* 0x000000010303e824 */ /* 0x000fe400078e0a32 */
[----:B-1----:R-:W-:Y:S01]  /*15e0*/  IMAD.MOV.U32 R0, RZ, RZ, R15 ;  /* 0x000000ffff007224 */ /* 0x002fe200078e000f */
[C---:B------:R-:W-:Y:S01]  /*15f0*/  ISETP.GT.U32.AND P1, PT, R50.reuse, R9, PT ;  /* 0x000000093200720c */ /* 0x040fe20003f24070 */
[----:B------:R-:W-:Y:S01]  /*1600*/  IMAD.MOV.U32 R4, RZ, RZ, R8 ;  /* 0x000000ffff047224 */ /* 0x000fe200078e0008 */
[----:B------:R-:W-:Y:S01]  /*1610*/  ISETP.GT.U32.AND P6, PT, R50, R3, PT ;  /* 0x000000033200720c */ /* 0x000fe20003fc4070 */
[----:B------:R-:W-:Y:S01]  /*1620*/  @!P2 IMAD.MOV R6, RZ, RZ, -R6 ;  /* 0x000000ffff06a224 */ /* 0x000fe200078e0a06 */
[----:B------:R-:W-:Y:S01]  /*1630*/  ISETP.GE.AND P2, PT, R12, RZ, PT ;  /* 0x000000ff0c00720c */ /* 0x000fe20003f46270 */
[----:B------:R-:W-:Y:S01]  /*1640*/  @!P5 IMAD.MOV R0, RZ, RZ, -R0 ;  /* 0x000000ffff00d224 */ /* 0x000fe200078e0a00 */
[----:B------:R-:W-:Y:S01]  /*1650*/  ISETP.GT.U32.AND P5, PT, R50, R5, PT ;  /* 0x000000053200720c */ /* 0x000fe20003fa4070 */
[----:B------:R-:W-:Y:S01]  /*1660*/  IMAD.HI.U32 R2, R43, R4, RZ ;  /* 0x000000042b027227 */ /* 0x000fe200078e00ff */
[----:B------:R1:W-:Y:S03]  /*1670*/  STL [R1+0x40], R6 ;  /* 0x0000400601007387 */ /* 0x0003e60000100800 */
[----:B------:R-:W-:Y:S01]  /*1680*/  IMAD.MOV R11, RZ, RZ, -R2 ;  /* 0x000000ffff0b7224 */ /* 0x000fe200078e0a02 */
[----:B------:R2:W-:Y:S01]  /*1690*/  STL [R1+0x3c], R0 ;  /* 0x00003c0001007387 */ /* 0x0005e20000100800 */
[----:B------:R-:W-:Y:S01]  /*16a0*/  @!P0 IMAD.IADD R7, R7, 0x1, -R50 ;  /* 0x0000000107078824 */ /* 0x000fe200078e0a32 */
[----:B------:R-:W-:Y:S01]  /*16b0*/  ISETP.GE.AND P0, PT, R16, RZ, PT ;  /* 0x000000ff1000720c */ /* 0x000fe20003f06270 */
[----:B------:R-:W-:-:S02]  /*16c0*/  IMAD R11, R50, R11, R4 ;  /* 0x0000000b320b7224 */ /* 0x000fc400078e0204 */
[--C-:B------:R-:W-:Y:S01]  /*16d0*/  @!P1 IMAD.IADD R9, R9, 0x1, -R50.reuse ;  /* 0x0000000109099824 */ /* 0x100fe200078e0a32 */
[----:B------:R-:W-:Y:S01]  /*16e0*/  ISETP.GE.AND P1, PT, R14, RZ, PT ;  /* 0x000000ff0e00720c */ /* 0x000fe20003f26270 */
[----:B-1----:R-:W-:Y:S02]  /*16f0*/  VIADD R6, R17, 0x10 ;  /* 0x0000001011067836 */ /* 0x002fe40000000000 */
[--C-:B------:R-:W-:Y:S01]  /*1700*/  @!P5 IMAD.IADD R5, R5, 0x1, -R50.reuse ;  /* 0x000000010505d824 */ /* 0x100fe200078e0a32 */
[C---:B------:R-:W-:Y:S01]  /*1710*/  ISETP.GT.U32.AND P5, PT, R50.reuse, R7, PT ;  /* 0x000000073200720c */ /* 0x040fe20003fa4070 */
[----:B------:R-:W-:Y:S01]  /*1720*/  @!P6 IMAD.IADD R3, R3, 0x1, -R50 ;  /* 0x000000010303e824 */ /* 0x000fe200078e0a32 */
[----:B------:R-:W-:Y:S01]  /*1730*/  IABS R4, R6 ;  /* 0x0000000600047213 */ /* 0x000fe20000000000 */
[----:B------:R-:W-:Y:S01]  /*1740*/  VIADD R12, R17, 0x11 ;  /* 0x00000011110c7836 */ /* 0x000fe20000000000 */
[----:B------:R-:W-:Y:S01]  /*1750*/  ISETP.GT.U32.AND P6, PT, R50, R11, PT ;  /* 0x0000000b3200720c */ /* 0x000fe20003fc4070 */
[----:B--2---:R-:W-:-:S02]  /*1760*/  IMAD.MOV.U32 R0, RZ, RZ, R9 ;  /* 0x000000ffff007224 */ /* 0x004fc400078e0009 */
[----:B------:R-:W-:Y:S01]  /*1770*/  IMAD.HI.U32 R2, R43, R4, RZ ;  /* 0x000000042b027227 */ /* 0x000fe200078e00ff */
[----:B------:R-:W-:-:S03]  /*1780*/  IABS R15, R12 ;  /* 0x0000000c000f7213 */ /* 0x000fc60000000000 */
[----:B------:R-:W-:Y:S02]  /*1790*/  IMAD.MOV R9, RZ, RZ, -R2 ;  /* 0x000000ffff097224 */ /* 0x000fe400078e0a02 */
[----:B------:R-:W-:Y:S02]  /*17a0*/  VIADD R8, R17, 0x12 ;  /* 0x0000001211087836 */ /* 0x000fe40000000000 */
[C---:B------:R-:W-:Y:S02]  /*17b0*/  IMAD R9, R50.reuse, R9, R4 ;  /* 0x0000000932097224 */ /* 0x040fe400078e0204 */
[--C-:B------:R-:W-:Y:S01]  /*17c0*/  @!P5 IMAD.IADD R7, R7, 0x1, -R50.reuse ;  /* 0x000000010707d824 */ /* 0x100fe200078e0a32 */
[----:B------:R-:W-:Y:S01]  /*17d0*/  IABS R13, R8 ;  /* 0x00000008000d7213 */ /* 0x000fe20000000000 */
[----:B------:R-:W-:Y:S01]  /*17e0*/  @!P6 IMAD.IADD R11, R11, 0x1, -R50 ;  /* 0x000000010b0be824 */ /* 0x000fe200078e0a32 */
[C---:B------:R-:W-:Y:S01]  /*17f0*/  ISETP.GT.U32.AND P5, PT, R50.reuse, R9, PT ;  /* 0x000000093200720c */ /* 0x040fe20003fa4070 */
[----:B------:R-:W-:Y:S01]  /*1800*/  IMAD.HI.U32 R2, R43, R15, RZ ;  /* 0x0000000f2b027227 */ /* 0x000fe200078e00ff */
[----:B------:R-:W-:-:S03]  /*1810*/  ISETP.GT.U32.AND P6, PT, R50, R5, PT ;  /* 0x000000053200720c */ /* 0x000fc60003fc4070 */
[----:B------:R-:W-:Y:S01]  /*1820*/  @!P4 IMAD.MOV R0, RZ, RZ, -R0 ;  /* 0x000000ffff00c224 */ /* 0x000fe200078e0a00 */
[C---:B------:R-:W-:Y:S01]  /*1830*/  ISETP.GT.U32.AND P4, PT, R50.reuse, R11, PT ;  /* 0x0000000b3200720c */ /* 0x040fe20003f84070 */
[C---:B------:R-:W-:Y:S02]  /*1840*/  VIADD R10, R17.reuse, 0x13 ;  /* 0x00000013110a7836 */ /* 0x040fe40000000000 */
[----:B------:R-:W-:Y:S01]  /*1850*/  IMAD.MOV R2, RZ, RZ, -R2 ;  /* 0x000000ffff027224 */ /* 0x000fe200078e0a02 */
[----:B------:R1:W-:Y:S01]  /*1860*/  STL [R1+0x30], R0 ;  /* 0x0000300001007387 */ /* 0x0003e20000100800 */
[----:B------:R-:W-:Y:S01]  /*1870*/  VIADD R14, R17, 0x14 ;  /* 0x00000014110e7836 */ /* 0x000fe20000000000 */
[----:B------:R-:W-:Y:S01]  /*1880*/  IABS R53, R10 ;  /* 0x0000000a00357213 */ /* 0x000fe20000000000 */
[----:B------:R-:W-:Y:S02]  /*1890*/  IMAD R15, R50, R2, R15 ;  /* 0x00000002320f7224 */ /* 0x000fe400078e020f */
[----:B------:R-:W-:-:S04]  /*18a0*/  IMAD.HI.U32 R2, R43, R13, RZ ;  /* 0x0000000d2b027227 */ /* 0x000fc800078e00ff */
[----:B------:R-:W-:Y:S02]  /*18b0*/  IMAD.MOV R2, RZ, RZ, -R2 ;  /* 0x000000ffff027224 */ /* 0x000fe400078e0a02 */
[----:B------:R-:W-:Y:S01]  /*18c0*/  @!P5 IMAD.IADD R9, R9, 0x1, -R50 ;  /* 0x000000010909d824 */ /* 0x000fe200078e0a32 */
[----:B------:R-:W-:Y:S01]  /*18d0*/  ISETP.GE.AND P5, PT, R12, RZ, PT ;  /* 0x000000ff0c00720c */ /* 0x000fe20003fa6270 */
[----:B------:R-:W-:-:S04]  /*18e0*/  IMAD.HI.U32 R4, R43, R53, RZ ;  /* 0x000000352b047227 */ /* 0x000fc800078e00ff */
[----:B-1----:R-:W-:Y:S02]  /*18f0*/  IMAD.MOV.U32 R0, RZ, RZ, R7 ;  /* 0x000000ffff007224 */ /* 0x002fe400078e0007 */
[C---:B------:R-:W-:Y:S01]  /*1900*/  IMAD R13, R50.reuse, R2, R13 ;  /* 0x00000002320d7224 */ /* 0x040fe200078e020d */
[----:B------:R-:W-:Y:S01]  /*1910*/  IABS R2, R14 ;  /* 0x0000000e00027213 */ /* 0x000fe20000000000 */
[----:B------:R-:W-:Y:S01]  /*1920*/  @!P3 IMAD.MOV R3, RZ, RZ, -R3 ;  /* 0x000000ffff03b224 */ /* 0x000fe200078e0a03 */
[C---:B------:R-:W-:Y:S01]  /*1930*/  ISETP.GT.U32.AND P3, PT, R50.reuse, R9, PT ;  /* 0x000000093200720c */ /* 0x040fe20003f64070 */
[----:B------:R-:W-:Y:S01]  /*1940*/  @!P4 IMAD.IADD R11, R11, 0x1, -R50 ;  /* 0x000000010b0bc824 */ /* 0x000fe200078e0a32 */
[C---:B------:R-:W-:Y:S01]  /*1950*/  ISETP.GT.U32.AND P4, PT, R50.reuse, R15, PT ;  /* 0x0000000f3200720c */ /* 0x040fe20003f84070 */
[----:B------:R-:W-:Y:S01]  /*1960*/  IMAD.MOV R4, RZ, RZ, -R4 ;  /* 0x000000ffff047224 */ /* 0x000fe200078e0a04 */
[----:B------:R1:W-:Y:S01]  /*1970*/  STL [R1+0x2c], R3 ;  /* 0x00002c0301007387 */ /* 0x0003e20000100800 */
[----:B------:R-:W-:Y:S01]  /*1980*/  @!P2 IMAD.MOV R0, RZ, RZ, -R0 ;  /* 0x000000ffff00a224 */ /* 0x000fe200078e0a00 */
[----:B------:R-:W-:Y:S01]  /*1990*/  ISETP.GT.U32.AND P2, PT, R50, R13, PT ;  /* 0x0000000d3200720c */ /* 0x000fe20003f44070 */
[----:B------:R-:W-:-:S02]  /*19a0*/  VIADD R12, R17, 0x15 ;  /* 0x00000015110c7836 */ /* 0x000fc40000000000 */
[----:B------:R-:W-:Y:S01]  /*19b0*/  @!P6 IMAD.IADD R5, R5, 0x1, -R50 ;  /* 0x000000010505e824 */ /* 0x000fe200078e0a32 */
[----:B------:R-:W-:Y:S01]  /*19c0*/  ISETP.GE.AND P6, PT, R6, RZ, PT ;  /* 0x000000ff0600720c */ /* 0x000fe20003fc6270 */
[C---:B------:R-:W-:Y:S01]  /*19d0*/  IMAD R53, R50.reuse, R4, R53 ;  /* 0x0000000432357224 */ /* 0x040fe200078e0235 */
[----:B------:R2:W-:Y:S01]  /*19e0*/  STL [R1+0x28], R0 ;  /* 0x0000280001007387 */ /* 0x0005e20000100800 */
[----:B------:R-:W-:Y:S01]  /*19f0*/  IMAD.MOV.U32 R4, RZ, RZ, R2 ;  /* 0x000000ffff047224 */ /* 0x000fe200078e0002 */
[----:B------:R-:W-:Y:S01]  /*1a00*/  IABS R6, R12 ;  /* 0x0000000c00067213 */ /* 0x000fe20000000000 */
[----:B------:R-:W-:Y:S01]  /*1a10*/  @!P1 IMAD.MOV R5, RZ, RZ, -R5 ;  /* 0x000000ffff059224 */ /* 0x000fe200078e0a05 */
[----:B------:R-:W-:Y:S01]  /*1a20*/  ISETP.GT.U32.AND P1, PT, R50, R53, PT ;  /* 0x000000353200720c */ /* 0x000fe20003f24070 */
[----:B------:R-:W-:-:S03]  /*1a30*/  IMAD.HI.U32 R2, R43, R4, RZ ;  /* 0x000000042b027227 */ /* 0x000fc600078e00ff */
[----:B------:R3:W-:Y:S01]  /*1a40*/  STL [R1+0x10], R5 ;  /* 0x0000100501007387 */ /* 0x0007e20000100800 */
[----:B-1----:R-:W-:-:S04]  /*1a50*/  IMAD.HI.U32 R3, R43, R6, RZ ;  /* 0x000000062b037227 */ /* 0x002fc800078e00ff */
[----:B--2---:R-:W-:Y:S02]  /*1a60*/  IMAD.MOV.U32 R0, RZ, RZ, R11 ;  /* 0x000000ffff007224 */ /* 0x004fe400078e000b */
[----:B------:R-:W-:Y:S01]  /*1a70*/  @!P3 IMAD.IADD R9, R9, 0x1, -R50 ;  /* 0x000000010909b824 */ /* 0x000fe200078e0a32 */
[----:B------:R-:W-:Y:S01]  /*1a80*/  ISETP.GE.AND P3, PT, R10, RZ, PT ;  /* 0x000000ff0a00720c */ /* 0x000fe20003f66270 */
[----:B------:R-:W-:Y:S01]  /*1a90*/  @!P0 IMAD.MOV R0, RZ, RZ, -R0 ;  /* 0x000000ffff008224 */ /* 0x000fe200078e0a00 */
[----:B------:R-:W-:Y:S01]  /*1aa0*/  ISETP.GE.AND P0, PT, R8, RZ, PT ;  /* 0x000000ff0800720c */ /* 0x000fe20003f06270 */
[----:B---3--:R-:W-:Y:S02]  /*1ab0*/  IMAD.MOV R5, RZ, RZ, -R2 ;  /* 0x000000ffff057224 */ /* 0x008fe400078e0a02 */
[----:B------:R-:W-:Y:S01]  /*1ac0*/  @!P4 IMAD.IADD R15, R15, 0x1, -R50 ;  /* 0x000000010f0fc824 */ /* 0x000fe200078e0a32 */
[----:B------:R1:W-:Y:S01]  /*1ad0*/  STL [R1+0xc], R0 ;  /* 0x00000c0001007387 */ /* 0x0003e20000100800 */
[----:B------:R-:W-:-:S02]  /*1ae0*/  IMAD.MOV R7, RZ, RZ, -R3 ;  /* 0x000000ffff077224 */ /* 0x000fc400078e0a03 */
[C---:B------:R-:W-:Y:S01]  /*1af0*/  IMAD R3, R50.reuse, R5, R4 ;  /* 0x0000000532037224 */ /* 0x040fe200078e0204 */
[C---:B------:R-:W-:Y:S01]  /*1b00*/  ISETP.GT.U32.AND P4, PT, R50.reuse, R15, PT ;  /* 0x0000000f3200720c */ /* 0x040fe20003f84070 */
[--C-:B------:R-:W-:Y:S02]  /*1b10*/  @!P1 IMAD.IADD R53, R53, 0x1, -R50.reuse ;  /* 0x0000000135359824 */ /* 0x100fe400078e0a32 */
[----:B------:R-:W-:Y:S02]  /*1b20*/  VIADD R5, R17, 0x16 ;  /* 0x0000001611057836 */ /* 0x000fe40000000000 */
[----:B------:R-:W-:Y:S01]  /*1b30*/  @!P2 IMAD.IADD R13, R13, 0x1, -R50 ;  /* 0x000000010d0da824 */ /* 0x000fe200078e0a32 */
[C---:B------:R-:W-:Y:S01]  /*1b40*/  ISETP.GT.U32.AND P1, PT, R50.reuse, R53, PT ;  /* 0x000000353200720c */ /* 0x040fe20003f24070 */
[----:B-1----:R-:W-:Y:S02]  /*1b50*/  IMAD.MOV.U32 R0, RZ, RZ, R9 ;  /* 0x000000ffff007224 */ /* 0x002fe400078e0009 */
[C---:B------:R-:W-:Y:S01]  /*1b60*/  IMAD R4, R50.reuse, R7, R6 ;  /* 0x0000000732047224 */ /* 0x040fe200078e0206 */
[----:B------:R-:W-:Y:S01]  /*1b70*/  IABS R6, R5 ;  /* 0x0000000500067213 */ /* 0x000fe20000000000 */
[----:B------:R-:W-:Y:S01]  /*1b80*/  @!P6 IMAD.MOV R0, RZ, RZ, -R0 ;  /* 0x000000ffff00e224 */ /* 0x000fe200078e0a00 */
[----:B------:R-:W-:Y:S01]  /*1b90*/  ISETP.GT.U32.AND P6, PT, R50, R3, PT ;  /* 0x000000033200720c */ /* 0x000fe20003fc4070 */
[----:B------:R-:W-:Y:S01]  /*1ba0*/  @!P4 IMAD.IADD R15, R15, 0x1, -R50 ;  /* 0x000000010f0fc824 */ /* 0x000fe200078e0a32 */
[----:B------:R-:W-:Y:S01]  /*1bb0*/  ISETP.GE.AND P4, PT, R14, RZ, PT ;  /* 0x000000ff0e00720c */ /* 0x000fe20003f86270 */
[----:B------:R-:W-:Y:S01]  /*1bc0*/  VIADD R14, R17, 0x17 ;  /* 0x00000017110e7836 */ /* 0x000fe20000000000 */
[----:B------:R-:W-:Y:S01]  /*1bd0*/  ISETP.GT.U32.AND P2, PT, R50, R13, PT ;  /* 0x0000000d3200720c */ /* 0x000fe20003f44070 */
[----:B------:R-:W-:Y:S01]  /*1be0*/  IMAD.MOV.U32 R47, RZ, RZ, R15 ;  /* 0x000000ffff2f7224 */ /* 0x000fe200078e000f */
[----:B------:R-:W-:Y:S01]  /*1bf0*/  STL [R1+0x8], R0 ;  /* 0x0000080001007387 */ /* 0x000fe20000100800 */
[----:B------:R-:W-:Y:S01]  /*1c00*/  IMAD.HI.U32 R2, R43, R6, RZ ;  /* 0x000000062b027227 */ /* 0x000fe200078e00ff */
[----:B------:R-:W-:-:S03]  /*1c10*/  IABS R8, R14 ;  /* 0x0000000e00087213 */ /* 0x000fc60000000000 */
[----:B------:R-:W-:Y:S01]  /*1c20*/  @!P5 IMAD.MOV R47, RZ, RZ, -R47 ;  /* 0x000000ffff2fd224 */ /* 0x000fe200078e0a2f */
[C---:B------:R-:W-:Y:S01]  /*1c30*/  ISETP.GT.U32.AND P5, PT, R50.reuse, R4, PT ;  /* 0x000000043200720c */ /* 0x040fe20003fa4070 */
[--C-:B------:R-:W-:Y:S02]  /*1c40*/  @!P6 IMAD.IADD R3, R3, 0x1, -R50.reuse ;  /* 0x000000010303e824 */ /* 0x100fe400078e0a32 */
[----:B------:R-:W-:Y:S01]  /*1c50*/  @!P1 IMAD.IADD R53, R53, 0x1, -R50 ;  /* 0x0000000135359824 */ /* 0x000fe200078e0a32 */
[----:B------:R-:W-:Y:S01]  /*1c60*/  ISETP.GE.AND P1, PT, R5, RZ, PT ;  /* 0x000000ff0500720c */ /* 0x000fe20003f26270 */
[----:B------:R-:W-:Y:S01]  /*1c70*/  IMAD.HI.U32 R5, R43, R8, RZ ;  /* 0x000000082b057227 */ /* 0x000fe200078e00ff */
[----:B------:R-:W-:Y:S01]  /*1c80*/  ISETP.GT.U32.AND P6, PT, R50, R3, PT ;  /* 0x000000033200720c */ /* 0x000fe20003fc4070 */
[----:B------:R1:W-:Y:S02]  /*1c90*/  STL [R1+0x578], R47 ;  /* 0x0005782f01007387 */ /* 0x0003e40000100800 */
[----:B------:R-:W-:-:S02]  /*1ca0*/  IMAD.MOV R7, RZ, RZ, -R2 ;  /* 0x000000ffff077224 */ /* 0x000fc400078e0a02 */
[----:B------:R-:W-:Y:S02]  /*1cb0*/  IMAD.MOV R9, RZ, RZ, -R5 ;  /* 0x000000ffff097224 */ /* 0x000fe400078e0a05 */
[----:B------:R-:W-:Y:S02]  /*1cc0*/  IMAD R5, R50, R7, R6 ;  /* 0x0000000732057224 */ /* 0x000fe400078e0206 */
[--C-:B------:R-:W-:Y:S01]  /*1cd0*/  @!P2 IMAD.IADD R13, R13, 0x1, -R50.reuse ;  /* 0x000000010d0da824 */ /* 0x100fe200078e0a32 */
[----:B------:R-:W-:Y:S01]  /*1ce0*/  ISETP.GE.AND P2, PT, R12, RZ, PT ;  /* 0x000000ff0c00720c */ /* 0x000fe20003f46270 */
[----:B-1----:R-:W-:Y:S02]  /*1cf0*/  IMAD.MOV.U32 R47, RZ, RZ, R17 ;  /* 0x000000ffff2f7224 */ /* 0x002fe400078e0011 */
[----:B------:R-:W-:Y:S01]  /*1d00*/  @!P6 IMAD.IADD R3, R3, 0x1, -R50 ;  /* 0x000000010303e824 */ /* 0x000fe200078e0a32 */
[----:B------:R-:W-:Y:S01]  /*1d10*/  ISETP.GT.U32.AND P6, PT, R50, R5, PT ;  /* 0x000000053200720c */ /* 0x000fe20003fc4070 */
[----:B------:R-:W-:-:S02]  /*1d20*/  VIADD R10, R47, 0x18 ;  /* 0x000000182f0a7836 */ /* 0x000fc40000000000 */
[----:B------:R-:W-:Y:S02]  /*1d30*/  @!P5 IMAD.IADD R4, R4, 0x1, -R50 ;  /* 0x000000010404d824 */ /* 0x000fe400078e0a32 */
[----:B------:R-:W-:Y:S01]  /*1d40*/  IMAD.MOV.U32 R0, RZ, RZ, R13 ;  /* 0x000000ffff007224 */ /* 0x000fe200078e000d */
[----:B------:R-:W-:Y:S01]  /*1d50*/  IABS R11, R10 ;  /* 0x0000000a000b7213 */ /* 0x000fe20000000000 */
[C---:B------:R-:W-:Y:S01]  /*1d60*/  VIADD R12, R47.reuse, 0x1a ;  /* 0x0000001a2f0c7836 */ /* 0x040fe20000000000 */
[----:B------:R-:W-:Y:S01]  /*1d70*/  ISETP.GT.U32.AND P5, PT, R50, R4, PT ;  /* 0x000000043200720c */ /* 0x000fe20003fa4070 */
[----:B------:R-:W-:Y:S01]  /*1d80*/  @!P0 IMAD.MOV R0, RZ, RZ, -R0 ;  /* 0x000000ffff008224 */ /* 0x000fe200078e0a00 */
[----:B------:R-:W-:Y:S01]  /*1d90*/  ISETP.GE.AND P0, PT, R14, RZ, PT ;  /* 0x000000ff0e00720c */ /* 0x000fe20003f06270 */
[----:B------:R-:W-:Y:S01]  /*1da0*/  IMAD.MOV.U32 R7, RZ, RZ, R11 ;  /* 0x000000ffff077224 */ /* 0x000fe200078e000b */
[----:B------:R-:W-:Y:S01]  /*1db0*/  IABS R15, R12 ;  /* 0x0000000c000f7213 */ /* 0x000fe20000000000 */
[----:B------:R-:W-:Y:S01]  /*1dc0*/  VIADD R14, R47, 0x19 ;  /* 0x000000192f0e7836 */ /* 0x000fe20000000000 */
[----:B------:R-:W-:Y:S01]  /*1dd0*/  STL [R1+0x57c], R0 ;  /* 0x00057c0001007387 */ /* 0x000fe20000100800 */
[----:B------:R-:W-:-:S04]  /*1de0*/  IMAD.HI.U32 R2, R43, R7, RZ ;  /* 0x000000072b027227 */ /* 0x000fc800078e00ff */
[C---:B------:R-:W-:Y:S01]  /*1df0*/  IMAD R6, R50.reuse, R9, R8 ;  /* 0x0000000932067224 */ /* 0x040fe200078e0208 */
[----:B------:R-:W-:Y:S01]  /*1e00*/  IABS R9, R14 ;  /* 0x0000000e00097213 */ /* 0x000fe20000000000 */
[----:B------:R-:W-:Y:S02]  /*1e10*/  @!P6 IMAD.IADD R5, R5, 0x1, -R50 ;  /* 0x000000010505e824 */ /* 0x000fe400078e0a32 */
[----:B------:R-:W-:Y:S02]  /*1e20*/  IMAD.MOV R2, RZ, RZ, -R2 ;  /* 0x000000ffff027224 */ /* 0x000fe400078e0a02 */
[----:B------:R-:W-:Y:S01]  /*1e30*/  @!P3 IMAD.MOV R53, RZ, RZ, -R53 ;  /* 0x000000ffff35b224 */ /* 0x000fe200078e0a35 */
[----:B------:R-:W-:Y:S01]  /*1e40*/  ISETP.GT.U32.AND P3, PT, R50, R5, PT ;  /* 0x000000053200720c */ /* 0x000fe20003f64070 */
[----:B------:R-:W-:Y:S01]  /*1e50*/  @!P5 IMAD.IADD R4, R4, 0x1, -R50 ;  /* 0x000000010404d824 */ /* 0x000fe200078e0a32 */
[C---:B------:R-:W-:Y:S01]  /*1e60*/  ISETP.GT.U32.AND P5, PT, R50.reuse, R6, PT ;  /* 0x000000063200720c */ /* 0x040fe20003fa4070 */
[----:B------:R-:W-:Y:S01]  /*1e70*/  IMAD R7, R50, R2, R7 ;  /* 0x0000000232077224 */ /* 0x000fe200078e0207 */
[----:B------:R-:W-:Y:S01]  /*1e80*/  STL [R1+0x580], R53 ;  /* 0x0005803501007387 */ /* 0x000fe20000100800 */
[----:B------:R-:W-:-:S03]  /*1e90*/  IMAD.HI.U32 R2, R43, R9, RZ ;  /* 0x000000092b027227 */ /* 0x000fc600078e00ff */
[----:B------:R-:W-:Y:S01]  /*1ea0*/  ISETP.GT.U32.AND P6, PT, R50, R7, PT ;  /* 0x000000073200720c */ /* 0x000fe20003fc4070 */
[----:B------:R-:W-:-:S04]  /*1eb0*/  IMAD.HI.U32 R8, R43, R15, RZ ;  /* 0x0000000f2b087227 */ /* 0x000fc800078e00ff */
[----:B------:R-:W-:Y:S02]  /*1ec0*/  IMAD.MOV R2, RZ, RZ, -R2 ;  /* 0x000000ffff027224 */ /* 0x000fe400078e0a02 */
[C---:B------:R-:W-:Y:S02]  /*1ed0*/  VIADD R11, R47.reuse, 0x1b ;  /* 0x0000001b2f0b7836 */ /* 0x040fe40000000000 */
[----:B------:R-:W-:Y:S02]  /*1ee0*/  IMAD.MOV R16, RZ, RZ, -R8 ;  /* 0x000000ffff107224 */ /* 0x000fe400078e0a08 */
[----:B------:R-:W-:Y:S01]  /*1ef0*/  VIADD R13, R47, 0x1c ;  /* 0x0000001c2f0d7836 */ /* 0x000fe20000000000 */
[----:B------:R-:W-:Y:S01]  /*1f00*/  IABS R17, R11 ;  /* 0x0000000b00117213 */ /* 0x000fe20000000000 */
[C---:B------:R-:W-:Y:S02]  /*1f10*/  IMAD R8, R50.reuse, R2, R9 ;  /* 0x0000000232087224 */ /* 0x040fe400078e0209 */
[C---:B------:R-:W-:Y:S01]  /*1f20*/  IMAD R9, R50.reuse, R16, R15 ;  /* 0x0000001032097224 */ /* 0x040fe200078e020f */
[----:B------:R-:W-:Y:S01]  /*1f30*/  IABS R2, R13 ;  /* 0x0000000d00027213 */ /* 0x000fe20000000000 */
[--C-:B------:R-:W-:Y:S01]  /*1f40*/  @!P3 IMAD.IADD R5, R5, 0x1, -R50.reuse ;  /* 0x000000010505b824 */ /* 0x100fe200078e0a32 */
[----:B------:R-:W-:Y:S01]  /*1f50*/  ISETP.GT.U32.AND P3, PT, R50, R8, PT ;  /* 0x000000083200720c */ /* 0x000fe20003f64070 */
[----:B------:R-:W-:Y:S01]  /*1f60*/  @!P5 IMAD.IADD R6, R6, 0x1, -R50 ;  /* 0x000000010606d824 */ /* 0x000fe200078e0a32 */
[----:B------:R-:W-:Y:S01]  /*1f70*/  ISETP.GE.AND P5, PT, R10, RZ, PT ;  /* 0x000000ff0a00720c */ /* 0x000fe20003fa6270 */
[----:B------:R-:W-:-:S02]  /*1f80*/  IMAD.MOV.U32 R10, RZ, RZ, R17 ;  /* 0x000000ffff0a7224 */ /* 0x000fc400078e0011 */
[----:B------:R-:W-:Y:S01]  /*1f90*/  @!P2 IMAD.MOV R4, RZ, RZ, -R4 ;  /* 0x000000ffff04a224 */ /* 0x000fe200078e0a04 */
[C---:B------:R-:W-:Y:S01]  /*1fa0*/  ISETP.GT.U32.AND P2, PT, R50.reuse, R9, PT ;  /* 0x000000093200720c */ /* 0x040fe20003f44070 */
[----:B------:R-:W-:Y:S01]  /*1fb0*/  @!P4 IMAD.MOV R3, RZ, RZ, -R3 ;  /* 0x000000ffff03c224 */ /* 0x000fe200078e0a03 */
[----:B------:R-:W-:Y:S01]  /*1fc0*/  ISETP.GT.U32.AND P4, PT, R50, R6, PT ;  /* 0x000000063200720c */ /* 0x000fe20003f84070 */
[----:B------:R-:W-:Y:S02]  /*1fd0*/  IMAD.MOV.U32 R16, RZ, RZ, R2 ;  /* 0x000000ffff107224 */ /* 0x000fe400078e0002 */
[----:B------:R-:W-:Y:S01]  /*1fe0*/  IMAD.HI.U32 R2, R43, R10, RZ ;  /* 0x0000000a2b027227 */ /* 0x000fe200078e00ff */
[----:B------:R-:W-:Y:S03]  /*1ff0*/  STL [R1+0x584], R3 ;  /* 0x0005840301007387 */ /* 0x000fe60000100800 */
[----:B------:R-:W-:Y:S01]  /*2000*/  IMAD.MOV R15, RZ, RZ, -R2 ;  /* 0x000000ffff0f7224 */ /* 0x000fe200078e0a02 */
[----:B------:R-:W-:Y:S01]  /*2010*/  STL [R1+0x588], R4 ;  /* 0x0005880401007387 */ /* 0x000fe20000100800 */
[----:B------:R-:W-:-:S02]  /*2020*/  @!P6 IMAD.IADD R7, R7, 0x1, -R50 ;  /* 0x000000010707e824 */ /* 0x000fc400078e0a32 */
[----:B------:R-:W-:Y:S01]  /*2030*/  @!P3 IMAD.IADD R8, R8, 0x1, -R50 ;  /* 0x000000010808b824 */ /* 0x000fe200078e0a32 */
[----:B------:R-:W-:Y:S01]  /*2040*/  ISETP.GE.AND P3, PT, R11, RZ, PT ;  /* 0x000000ff0b00720c */ /* 0x000fe20003f66270 */
[C---:B------:R-:W-:Y:S01]  /*2050*/  IMAD R10, R50.reuse, R15, R10 ;  /* 0x0000000f320a7224 */ /* 0x040fe200078e020a */
[C---:B------:R-:W-:Y:S01]  /*2060*/  ISETP.GT.U32.AND P6, PT, R50.reuse, R7, PT ;  /* 0x000000073200720c */ /* 0x040fe20003fc4070 */
[--C-:B------:R-:W-:Y:S01]  /*2070*/  @!P2 IMAD.IADD R9, R9, 0x1, -R50.reuse ;  /* 0x000000010909a824 */ /* 0x100fe200078e0a32 */
[----:B------:R-:W-:Y:S01]  /*2080*/  ISETP.GT.U32.AND P2, PT, R50, R8, PT ;  /* 0x000000083200720c */ /* 0x000fe20003f44070 */
[----:B------:R-:W-:Y:S01]  /*2090*/  @!P4 IMAD.IADD R6, R6, 0x1, -R50 ;  /* 0x000000010606c824 */ /* 0x000fe200078e0a32 */
[----:B------:R-:W-:Y:S01]  /*20a0*/  ISETP.GT.U32.AND P4, PT, R50, R10, PT ;  /* 0x0000000a3200720c */ /* 0x000fe20003f84070 */
[----:B------:R-:W-:-:S04]  /*20b0*/  IMAD.HI.U32 R2, R43, R16, RZ ;  /* 0x000000102b027227 */ /* 0x000fc800078e00ff */
[----:B------:R-:W-:Y:S02]  /*20c0*/  IMAD.MOV R15, RZ, RZ, -R2 ;  /* 0x000000ffff0f7224 */ /* 0x000fe400078e0a02 */
[----:B------:R-:W-:Y:S01]  /*20d0*/  @!P0 IMAD.MOV R6, RZ, RZ, -R6 ;  /* 0x000000ffff068224 */ /* 0x000fe200078e0a06 */
[C---:B------:R-:W-:Y:S01]  /*20e0*/  ISETP.GT.U32.AND P0, PT, R50.reuse, R9, PT ;  /* 0x000000093200720c */ /* 0x040fe20003f04070 */
[----:B------:R-:W-:Y:S02]  /*20f0*/  IMAD R11, R50, R15, R16 ;  /* 0x0000000f320b7224 */ /* 0x000fe400078e0210 */
[--C-:B------:R-:W-:Y:S01]  /*2100*/  @!P6 IMAD.IADD R7, R7, 0x1, -R50.reuse ;  /* 0x000000010707e824 */ /* 0x100fe200078e0a32 */
[----:B------:R-:W-:Y:S01]  /*2110*/  ISETP.GE.AND P6, PT, R12, RZ, PT ;  /* 0x000000ff0c00720c */ /* 0x000fe20003fc6270 */
[C---:B------:R-:W-:Y:S02]  /*2120*/  VIADD R12, R47.reuse, 0x1d ;  /* 0x0000001d2f0c7836 */ /* 0x040fe40000000000 */
[--C-:B------:R-:W-:Y:S01]  /*2130*/  @!P2 IMAD.IADD R8, R8, 0x1, -R50.reuse ;  /* 0x000000010808a824 */ /* 0x100fe200078e0a32 */
[----:B------:R-:W-:Y:S01]  /*2140*/  ISETP.GT.U32.AND P2, PT, R50, R11, PT ;  /* 0x0000000b3200720c */ /* 0x000fe20003f44070 */
[----:B------:R-:W-:Y:S01]  /*2150*/  @!P4 IMAD.IADD R10, R10, 0x1, -R50 ;  /* 0x000000010a0ac824 */ /* 0x000fe200078e0a32 */
[----:B------:R-:W-:Y:S01]  /*2160*/  IABS R2, R12 ;  /* 0x0000000c00027213 */ /* 0x000fe20000000000 */
[----:B------:R-:W-:-:S02]  /*2170*/  VIADD R15, R47, 0x1e ;  /* 0x0000001e2f0f7836 */ /* 0x000fc40000000000 */
[----:B------:R-:W-:Y:S01]  /*2180*/  @!P5 IMAD.MOV R7, RZ, RZ, -R7 ;  /* 0x000000ffff07d224 */ /* 0x000fe200078e0a07 */
[----:B------:R-:W-:Y:S01]  /*2190*/  ISETP.GT.U32.AND P4, PT, R50, R10, PT ;  /* 0x0000000a3200720c */ /* 0x000fe20003f84070 */
[----:B------:R-:W-:Y:S01]  /*21a0*/  @!P1 IMAD.MOV R5, RZ, RZ, -R5 ;  /* 0x000000ffff059224 */ /* 0x000fe200078e0a05 */
[----:B------:R-:W-:Y:S01]  /*21b0*/  ISETP.GE.AND P5, PT, R13, RZ, PT ;  /* 0x000000ff0d00720c */ /* 0x000fe20003fa6270 */
[----:B------:R-:W-:Y:S01]  /*21c0*/  IMAD.MOV.U32 R13, RZ, RZ, R2 ;  /* 0x000000ffff0d7224 */ /* 0x000fe200078e0002 */
[----:B------:R-:W-:Y:S01]  /*21d0*/  ISETP.GE.AND P1, PT, R14, RZ, PT ;  /* 0x000000ff0e00720c */ /* 0x000fe20003f26270 */
[--C-:B------:R-:W-:Y:S01]  /*21e0*/  @!P0 IMAD.IADD R9, R9, 0x1, -R50.reuse ;  /* 0x0000000109098824 */ /* 0x100fe200078e0a32 */
[----:B------:R-:W-:Y:S01]  /*21f0*/  IABS R14, R15 ;  /* 0x0000000f000e7213 */ /* 0x000fe20000000000 */
[----:B------:R-:W-:Y:S01]  /*2200*/  IMAD.HI.U32 R2, R43, R13, RZ ;  /* 0x0000000d2b027227 */ /* 0x000fe200078e00ff */
[----:B------:R-:W-:Y:S01]  /*2210*/  ISETP.GE.AND P0, PT, R12, RZ, PT ;  /* 0x000000ff0c00720c */ /* 0x000fe20003f06270 */
[----:B------:R-:W-:Y:S02]  /*2220*/  STL [R1+0x58c], R5 ;  /* 0x00058c0501007387 */ /* 0x000fe40000100800 */
[----:B------:R-:W-:-:S02]  /*2230*/  @!P2 IMAD.IADD R11, R11, 0x1, -R50 ;  /* 0x000000010b0ba824 */ /* 0x000fc400078e0a32 */
[----:B------:R-:W-:Y:S01]  /*2240*/  IMAD.HI.U32 R12, R43, R14, RZ ;  /* 0x0000000e2b0c7227 */ /* 0x000fe200078e00ff */
[----:B------:R-:W-:Y:S02]  /*2250*/  STL [R1+0x590], R6 ;  /* 0x0005900601007387 */ /* 0x000fe40000100800 */
[----:B------:R-:W-:Y:S01]  /*2260*/  ISETP.GT.U32.AND P2, PT, R50, R11, PT ;  /* 0x0000000b3200720c */ /* 0x000fe20003f44070 */
[----:B------:R-:W-:Y:S01]  /*2270*/  VIADD R17, R47, 0x1f ;  /* 0x0000001f2f117836 */ /* 0x000fe20000000000 */
[----:B------:R-:W-:Y:S01]  /*2280*/  STL [R1+0x594], R7 ;  /* 0x0005940701007387 */ /* 0x000fe20000100800 */
[----:B------:R-:W-:Y:S02]  /*2290*/  IMAD.MOV R2, RZ, RZ, -R2 ;  /* 0x000000ffff027224 */ /* 0x000fe400078e0a02 */
[----:B------:R-:W-:Y:S01]  /*22a0*/  @!P4 IMAD.IADD R10, R10, 0x1, -R50 ;  /* 0x000000010a0ac824 */ /* 0x000fe200078e0a32 */
[----:B------:R-:W-:Y:S01]  /*22b0*/  ISETP.GE.AND P4, PT, R15, RZ, PT ;  /* 0x000000ff0f00720c */ /* 0x000fe20003f86270 */
[----:B------:R-:W-:Y:S01]  /*22c0*/  IMAD.MOV R15, RZ, RZ, -R12 ;  /* 0x000000ffff0f7224 */ /* 0x000fe200078e0a0c */
[----:B------:R-:W-:Y:S01]  /*22d0*/  IABS R16, R17 ;  /* 0x0000001100107213 */ /* 0x000fe20000000000 */
[----:B------:R-:W-:-:S02]  /*22e0*/  IMAD R12, R50, R2, R13 ;  /* 0x00000002320c7224 */ /* 0x000fc400078e020d */
[----:B------:R-:W-:Y:S02]  /*22f0*/  @!P6 IMAD.MOV R9, RZ, RZ, -R9 ;  /* 0x000000ffff09e224 */ /* 0x000fe400078e0a09 */
[C---:B------:R-:W-:Y:S01]  /*2300*/  IMAD R13, R50.reuse, R15, R14 ;  /* 0x0000000f320d7224 */ /* 0x040fe200078e020e */
[----:B------:R-:W-:Y:S01]  /*2310*/  ISETP.GT.U32.AND P6, PT, R50, R12, PT ;  /* 0x0000000c3200720c */ /* 0x000fe20003fc4070 */
[----:B------:R-:W-:-:S04]  /*2320*/  IMAD.HI.U32 R2, R43, R16, RZ ;  /* 0x000000102b027227 */ /* 0x000fc800078e00ff */
[----:B------:R-:W-:Y:S01]  /*2330*/  @!P1 IMAD.MOV R8, RZ, RZ, -R8 ;  /* 0x000000ffff089224 */ /* 0x000fe200078e0a08 */
[----:B------:R-:W-:Y:S01]  /*2340*/  ISETP.GE.AND P1, PT, R17, RZ, PT ;  /* 0x000000ff1100720c */ /* 0x000fe20003f26270 */
[----:B------:R-:W-:Y:S02]  /*2350*/  VIADD R14, R47, 0x20 ;  /* 0x000000202f0e7836 */ /* 0x000fe40000000000 */
[----:B------:R-:W-:Y:S01]  /*2360*/  IMAD.MOV R17, RZ, RZ, -R2 ;  /* 0x000000ffff117224 */ /* 0x000fe200078e0a02 */
[----:B------:R1:W-:Y:S01]  /*2370*/  STL [R1+0x598], R8 ;  /* 0x0005980801007387 */ /* 0x0003e20000100800 */
[----:B------:R-:W-:Y:S01]  /*2380*/  @!P2 IMAD.IADD R11, R11, 0x1, -R50 ;  /* 0x000000010b0ba824 */ /* 0x000fe200078e0a32 */
[----:B------:R-:W-:Y:S01]  /*2390*/  ISETP.GT.U32.AND P2, PT, R50, R13, PT ;  /* 0x0000000d3200720c */ /* 0x000fe20003f44070 */
[----:B------:R-:W-:Y:S01]  /*23a0*/  @!P3 IMAD.MOV R10, RZ, RZ, -R10 ;  /* 0x000000ffff0ab224 */ /* 0x000fe200078e0a0a */
[----:B------:R-:W-:Y:S01]  /*23b0*/  ISETP.GE.AND P3, PT, R14, RZ, PT ;  /* 0x000000ff0e00720c */ /* 0x000fe20003f66270 */
[----:B------:R-:W-:Y:S01]  /*23c0*/  @!P6 IMAD.IADD R12, R12, 0x1, -R50 ;  /* 0x000000010c0ce824 */ /* 0x000fe200078e0a32 */
[----:B------:R-:W-:Y:S01]  /*23d0*/  IABS R15, R14 ;  /* 0x0000000e000f7213 */ /* 0x000fe20000000000 */
[----:B------:R-:W-:Y:S01]  /*23e0*/  IMAD R14, R50, R17, R16 ;  /* 0x00000011320e7224 */ /* 0x000fe200078e0210 */
[----:B------:R-:W-:Y:S01]  /*23f0*/  STL [R1+0x59c], R9 ;  /* 0x00059c0901007387 */ /* 0x000fe20000100800 */
[----:B------:R-:W-:-:S02]  /*2400*/  VIADD R19, R47, 0x21 ;  /* 0x000000212f137836 */ /* 0x000fc40000000000 */
[----:B------:R-:W-:Y:S01]  /*2410*/  VIADD R18, R47, 0x22 ;  /* 0x000000222f127836 */ /* 0x000fe20000000000 */
[C---:B------:R-:W-:Y:S01]  /*2420*/  ISETP.GT.U32.AND P6, PT, R50.reuse, R14, PT ;  /* 0x0000000e3200720c */ /* 0x040fe20003fc4070 */
[----:B------:R-:W-:Y:S01]  /*2430*/  IMAD.HI.U32 R2, R43, R15, RZ ;  /* 0x0000000f2b027227 */ /* 0x000fe200078e00ff */
[----:B------:R-:W-:Y:S01]  /*2440*/  IABS R16, R19 ;  /* 0x0000001300107213 */ /* 0x000fe20000000000 */
[----:B-1----:R-:W1:Y:S01]  /*2450*/  S2R R8, SR_TID.X ;  /* 0x0000000000087919 */ /* 0x002e620000002100 */
[----:B------:R-:W-:Y:S01]  /*2460*/  IABS R17, R18 ;  /* 0x0000001200117213 */ /* 0x000fe20000000000 */
[----:B------:R-:W-:Y:S01]  /*2470*/  @!P2 IMAD.IADD R13, R13, 0x1, -R50 ;  /* 0x000000010d0da824 */ /* 0x000fe200078e0a32 */
[----:B------:R-:W-:Y:S01]  /*2480*/  ISETP.GT.U32.AND P2, PT, R50, R12, PT ;  /* 0x0000000c3200720c */ /* 0x000fe20003f44070 */
[----:B------:R-:W-:Y:S01]  /*2490*/  IMAD.HI.U32 R20, R43, R16, RZ ;  /* 0x000000102b147227 */ /* 0x000fe200078e00ff */
[----:B------:R-:W-:Y:S03]  /*24a0*/  STL [R1+0x5a0], R10 ;  /* 0x0005a00a01007387 */ /* 0x000fe60000100800 */
[----:B------:R-:W-:-:S02]  /*24b0*/  IMAD.MOV R2, RZ, RZ, -R2 ;  /* 0x000000ffff027224 */ /* 0x000fc400078e0a02 */
[----:B------:R-:W-:Y:S01]  /*24c0*/  @!P6 IMAD.IADD R14, R14, 0x1, -R50 ;  /* 0x000000010e0ee824 */ /* 0x000fe200078e0a32 */
[----:B------:R-:W-:Y:S01]  /*24d0*/  ISETP.GT.U32.AND P6, PT, R50, R13, PT ;  /* 0x0000000d3200720c */ /* 0x000fe20003fc4070 */
[----:B------:R-:W-:-:S04]  /*24e0*/  IMAD.HI.U32 R22, R43, R17, RZ ;  /* 0x000000112b167227 */ /* 0x000fc800078e00ff */
[----:B------:R-:W-:Y:S02]  /*24f0*/  IMAD.MOV R25, RZ, RZ, -R20 ;  /* 0x000000ffff197224 */ /* 0x000fe400078e0a14 */
[----:B------:R-:W-:Y:S02]  /*2500*/  VIADD R21, R47, 0x23 ;  /* 0x000000232f157836 */ /* 0x000fe40000000000 */
[C---:B------:R-:W-:Y:S02]  /*2510*/  IMAD R15, R50.reuse, R2, R15 ;  /* 0x00000002320f7224 */ /* 0x040fe400078e020f */
[----:B------:R-:W-:Y:S01]  /*2520*/  @!P5 IMAD.MOV R11, RZ, RZ, -R11 ;  /* 0x000000ffff0bd224 */ /* 0x000fe200078e0a0b */
[----:B------:R-:W-:Y:S01]  /*2530*/  ISETP.GT.U32.AND P5, PT, R50, R14, PT ;  /* 0x0000000e3200720c */ /* 0x000fe20003fa4070 */
[----:B------:R-:W-:Y:S01]  /*2540*/  IMAD.MOV R22, RZ, RZ, -R22 ;  /* 0x000000ffff167224 */ /* 0x000fe200078e0a16 */
[----:B------:R-:W-:Y:S01]  /*2550*/  IABS R2, R21 ;  /* 0x0000001500027213 */ /* 0x000fe20000000000 */
[----:B------:R-:W-:Y:S01]  /*2560*/  @!P2 IMAD.IADD R12, R12, 0x1, -R50 ;  /* 0x000000010c0ca824 */ /* 0x000fe200078e0a32 */
[C---:B------:R-:W-:Y:S01]  /*2570*/  ISETP.GT.U32.AND P2, PT, R50.reuse, R15, PT ;  /* 0x0000000f3200720c */ /* 0x040fe20003f44070 */
[C---:B------:R-:W-:Y:S01]  /*2580*/  IMAD R16, R50.reuse, R25, R16 ;  /* 0x0000001932107224 */ /* 0x040fe200078e0210 */
[----:B------:R-:W-:Y:S01]  /*2590*/  STL [R1+0x5a4], R11 ;  /* 0x0005a40b01007387 */ /* 0x000fe20000100800 */
[----:B------:R-:W-:-:S02]  /*25a0*/  IMAD R17, R50, R22, R17 ;  /* 0x0000001632117224 */ /* 0x000fc400078e0211 */
[----:B------:R-:W-:Y:S01]  /*25b0*/  @!P0 IMAD.MOV R12, RZ, RZ, -R12 ;  /* 0x000000ffff0c8224 */ /* 0x000fe200078e0a0c */
[C---:B------:R-:W-:Y:S01]  /*25c0*/  ISETP.GT.U32.AND P0, PT, R50.reuse, R16, PT ;  /* 0x000000103200720c */ /* 0x040fe20003f04070 */
[----:B------:R-:W-:Y:S02]  /*25d0*/  IMAD.MOV.U32 R20, RZ, RZ, R2 ;  /* 0x000000ffff147224 */ /* 0x000fe400078e0002 */
[----:B------:R-:W-:Y:S01]  /*25e0*/  @!P6 IMAD.IADD R13, R13, 0x1, -R50 ;  /* 0x000000010d0de824 */ /* 0x000fe200078e0a32 */
[----:B------:R-:W-:Y:S01]  /*25f0*/  ISETP.GT.U32.AND P6, PT, R50, R17, PT ;  /* 0x000000113200720c */ /* 0x000fe20003fc4070 */
[----:B------:R-:W-:Y:S01]  /*2600*/  VIADD R22, R47, 0x24 ;  /* 0x000000242f167836 */ /* 0x000fe20000000000 */
[----:B------:R-:W-:Y:S01]  /*2610*/  STL [R1+0x5a8], R12 ;  /* 0x0005a80c01007387 */ /* 0x000fe20000100800 */
[----:B------:R-:W-:-:S03]  /*2620*/  IMAD.HI.U32 R2, R43, R20, RZ ;  /* 0x000000142b027227 */ /* 0x000fc600078e00ff */
[----:B------:R-:W-:Y:S01]  /*2630*/  IABS R24, R22 ;  /* 0x0000001600187213 */ /* 0x000fe20000000000 */
[----:B------:R-:W-:Y:S01]  /*2640*/  @!P5 IMAD.IADD R14, R14, 0x1, -R50 ;  /* 0x000000010e0ed824 */ /* 0x000fe200078e0a32 */
[----:B------:R-:W-:Y:S01]  /*2650*/  ISETP.GE.AND P5, PT, R19, RZ, PT ;  /* 0x000000ff1300720c */ /* 0x000fe20003fa6270 */
[----:B------:R-:W-:Y:S02]  /*2660*/  IMAD.MOV R19, RZ, RZ, -R2 ;  /* 0x000000ffff137224 */ /* 0x000fe400078e0a02 */
[--C-:B------:R-:W-:Y:S01]  /*2670*/  @!P2 IMAD.IADD R15, R15, 0x1, -R50.reuse ;  /* 0x000000010f0fa824 */ /* 0x100fe200078e0a32 */
[----:B------:R-:W-:Y:S01]  /*2680*/  ISETP.GE.AND P2, PT, R18, RZ, PT ;  /* 0x000000ff1200720c */ /* 0x000fe20003f46270 */
[----:B------:R-:W-:Y:S02]  /*2690*/  @!P0 IMAD.IADD R16, R16, 0x1, -R50 ;  /* 0x0000000110108824 */ /* 0x000fe400078e0a32 */
[C---:B------:R-:W-:Y:S01]  /*26a0*/  IMAD R18, R50.reuse, R19, R20 ;  /* 0x0000001332127224 */ /* 0x040fe200078e0214 */
[----:B------:R-:W-:Y:S01]  /*26b0*/  ISETP.GT.U32.AND P0, PT, R50, R15, PT ;  /* 0x0000000f3200720c */ /* 0x000fe20003f04070 */
[----:B------:R-:W-:-:S02]  /*26c0*/  IMAD.MOV.U32 R19, RZ, RZ, R24 ;  /* 0x000000ffff137224 */ /* 0x000fc400078e0018 */
[----:B------:R-:W-:Y:S01]  /*26d0*/  @!P6 IMAD.IADD R17, R17, 0x1, -R50 ;  /* 0x000000011111e824 */ /* 0x000fe200078e0a32 */
[----:B------:R-:W-:Y:S01]  /*26e0*/  ISETP.GT.U32.AND P6, PT, R50, R16, PT ;  /* 0x000000103200720c */ /* 0x000fe20003fc4070 */
[----:B------:R-:W-:-:S04]  /*26f0*/  IMAD.HI.U32 R24, R43, R19, RZ ;  /* 0x000000132b187227 */ /* 0x000fc800078e00ff */
[----:B------:R-:W-:Y:S02]  /*2700*/  VIADD R2, R47, 0x25 ;  /* 0x000000252f027836 */ /* 0x000fe40000000000 */
[----:B------:R-:W-:Y:S02]  /*2710*/  IMAD.MOV R24, RZ, RZ, -R24 ;  /* 0x000000ffff187224 */ /* 0x000fe400078e0a18 */
[----:B------:R-:W-:Y:S01]  /*2720*/  @!P1 IMAD.MOV R14, RZ, RZ, -R14 ;  /* 0x000000ffff0e9224 */ /* 0x000fe200078e0a0e */
[----:B------:R-:W-:Y:S01]  /*2730*/  IABS R20, R2 ;  /* 0x0000000200147213 */ /* 0x000fe20000000000 */
[C---:B------:R-:W-:Y:S01]  /*2740*/  IMAD R19, R50.reuse, R24, R19 ;  /* 0x0000001832137224 */ /* 0x040fe200078e0213 */
[----:B------:R-:W-:Y:S01]  /*2750*/  ISETP.GT.U32.AND P1, PT, R50, R18, PT ;  /* 0x000000123200720c */ /* 0x000fe20003f24070 */
[----:B------:R-:W-:Y:S02]  /*2760*/  @!P6 IMAD.IADD R16, R16, 0x1, -R50 ;  /* 0x000000011010e824 */ /* 0x000fe400078e0a32 */
[----:B------:R-:W-:Y:S01]  /*2770*/  IMAD.HI.U32 R24, R43, R20, RZ ;  /* 0x000000142b187227 */ /* 0x000fe200078e00ff */
[----:B------:R-:W-:-:S03]  /*2780*/  ISETP.GT.U32.AND P6, PT, R50, R19, PT ;  /* 0x000000133200720c */ /* 0x000fc60003fc4070 */
[----:B------:R-:W-:Y:S02]  /*2790*/  IMAD.MOV R27, RZ, RZ, -R24 ;  /* 0x000000ffff1b7224 */ /* 0x000fe400078e0a18 */
[----:B------:R-:W-:Y:S02]  /*27a0*/  VIADD R25, R47, 0x26 ;  /* 0x000000262f197836 */ /* 0x000fe40000000000 */
[----:B------:R-:W-:Y:S02]  /*27b0*/  IMAD R20, R50, R27, R20 ;  /* 0x0000001b32147224 */ /* 0x000fe400078e0214 */
[--C-:B------:R-:W-:Y:S02]  /*27c0*/  @!P1 IMAD.IADD R18, R18, 0x1, -R50.reuse ;  /* 0x0000000112129824 */ /* 0x100fe400078e0a32 */
[--C-:B------:R-:W-:Y:S01]  /*27d0*/  @!P0 IMAD.IADD R15, R15, 0x1, -R50.reuse ;  /* 0x000000010f0f8824 */ /* 0x100fe200078e0a32 */
[----:B------:R-:W-:Y:S01]  /*27e0*/  ISETP.GE.AND P0, PT, R21, RZ, PT ;  /* 0x000000ff1500720c */ /* 0x000fe20003f06270 */
[----:B------:R-:W-:Y:S01]  /*27f0*/  @!P6 IMAD.IADD R19, R19, 0x1, -R50 ;  /* 0x000000011313e824 */ /* 0x000fe200078e0a32 */
[----:B------:R-:W-:Y:S01]  /*2800*/  IABS R21, R25 ;  /* 0x0000001900157213 */ /* 0x000fe20000000000 */
[----:B------:R-:W-:Y:S01]  /*2810*/  @!P5 IMAD.MOV R16, RZ, RZ, -R16 ;  /* 0x000000ffff10d224 */ /* 0x000fe200078e0a10 */
[C---:B------:R-:W-:Y:S01]  /*2820*/  ISETP.GT.U32.AND P1, PT, R50.reuse, R18, PT ;  /* 0x000000123200720c */ /* 0x040fe20003f24070 */
[----:B------:R-:W-:Y:S01]  /*2830*/  @!P4 IMAD.MOV R13, RZ, RZ, -R13 ;  /* 0x000000ffff0dc224 */ /* 0x000fe200078e0a0d */
[C---:B------:R-:W-:Y:S01]  /*2840*/  ISETP.GT.U32.AND P5, PT, R50.reuse, R20, PT ;  /* 0x000000143200720c */ /* 0x040fe20003fa4070 */
[----:B------:R-:W-:Y:S01]  /*2850*/  @!P3 IMAD.MOV R15, RZ, RZ, -R15 ;  /* 0x000000ffff0fb224 */ /* 0x000fe200078e0a0f */
[----:B------:R-:W-:Y:S01]  /*2860*/  ISETP.GT.U32.AND P4, PT, R50, R17, PT ;  /* 0x000000113200720c */ /* 0x000fe20003f84070 */
[----:B------:R-:W-:Y:S01]  /*2870*/  VIADD R24, R47, 0x27 ;  /* 0x000000272f187836 */ /* 0x000fe20000000000 */
[----:B------:R-:W-:Y:S01]  /*2880*/  ISETP.GE.AND P3, PT, R2, RZ, PT ;  /* 0x000000ff0200720c */ /* 0x000fe20003f66270 */
[----:B------:R-:W-:Y:S01]  /*2890*/  IMAD.HI.U32 R2, R43, R21, RZ ;  /* 0x000000152b027227 */ /* 0x000fe200078e00ff */
[----:B------:R-:W-:Y:S01]  /*28a0*/  ISETP.GT.U32.AND P6, PT, R50, R19, PT ;  /* 0x000000133200720c */ /* 0x000fe20003fc4070 */
[----:B------:R-:W-:Y:S02]  /*28b0*/  STL [R1+0x5ac], R13 ;  /* 0x0005ac0d01007387 */ /* 0x000fe40000100800 */
[----:B------:R-:W-:-:S02]  /*28c0*/  IMAD.MOV R2, RZ, RZ, -R2 ;  /* 0x000000ffff027224 */ /* 0x000fc400078e0a02 */
[--C-:B------:R-:W-:Y:S01]  /*28d0*/  @!P1 IMAD.IADD R18, R18, 0x1, -R50.reuse ;  /* 0x0000000112129824 */ /* 0x100fe200078e0a32 */
[----:B------:R-:W-:Y:S01]  /*28e0*/  ISETP.GE.AND P1, PT, R24, RZ, PT ;  /* 0x000000ff1800720c */ /* 0x000fe20003f26270 */
[----:B------:R-:W-:Y:S01]  /*28f0*/  IMAD R21, R50, R2, R21 ;  /* 0x0000000232157224 */ /* 0x000fe200078e0215 */
[----:B------:R-:W-:Y:S01]  /*2900*/  STL [R1+0x5b0], R14 ;  /* 0x0005b00e01007387 */ /* 0x000fe20000100800 */
[--C-:B------:R-:W-:Y:S02]  /*2910*/  @!P5 IMAD.IADD R20, R20, 0x1, -R50.reuse ;  /* 0x000000011414d824 */ /* 0x100fe400078e0a32 */
[--C-:B------:R-:W-:Y:S01]  /*2920*/  @!P4 IMAD.IADD R17, R17, 0x1, -R50.reuse ;  /* 0x000000011111c824 */ /* 0x100fe200078e0a32 */
[----:B------:R-:W-:Y:S01]  /*2930*/  ISETP.GE.AND P4, PT, R22, RZ, PT ;  /* 0x000000ff1600720c */ /* 0x000fe20003f86270 */
[----:B------:R-:W-:Y:S01]  /*2940*/  @!P6 IMAD.IADD R19, R19, 0x1, -R50 ;  /* 0x000000011313e824 */ /* 0x000fe200078e0a32 */
[----:B------:R-:W-:Y:S01]  /*2950*/  IABS R22, R24 ;  /* 0x0000001800167213 */ /* 0x000fe20000000000 */
[----:B------:R-:W-:Y:S01]  /*2960*/  @!P0 IMAD.MOV R18, RZ, RZ, -R18 ;  /* 0x000000ffff128224 */ /* 0x000fe200078e0a12 */
[C---:B------:R-:W-:Y:S01]  /*2970*/  ISETP.GT.U32.AND P6, PT, R50.reuse, R21, PT ;  /* 0x000000153200720c */ /* 0x040fe20003fc4070 */
[----:B------:R-:W-:Y:S01]  /*2980*/  VIADD R24, R47, 0x28 ;  /* 0x000000282f187836 */ /* 0x000fe20000000000 */
[----:B------:R-:W-:Y:S01]  /*2990*/  ISETP.GT.U32.AND P0, PT, R50, R20, PT ;  /* 0x000000143200720c */ /* 0x000fe20003f04070 */
[----:B------:R-:W-:-:S03]  /*29a0*/  IMAD.HI.U32 R27, R43, R22, RZ ;  /* 0x000000162b1b7227 */ /* 0x000fc600078e00ff */
[----:B------:R-:W-:Y:S01]  /*29b0*/  ISETP.GE.AND P5, PT, R24, RZ, PT ;  /* 0x000000ff1800720c */ /* 0x000fe20003fa6270 */
[----:B------:R-:W-:Y:S01]  /*29c0*/  IMAD.MOV R27, RZ, RZ, -R27 ;  /* 0x000000ffff1b7224 */ /* 0x000fe200078e0a1b */
[----:B------:R-:W-:Y:S01]  /*29d0*/  IABS R24, R24 ;  /* 0x0000001800187213 */ /* 0x000fe20000000000 */
[----:B------:R-:W-:Y:S01]  /*29e0*/  @!P2 IMAD.MOV R17, RZ, RZ, -R17 ;  /* 0x000000ffff11a224 */ /* 0x000fe200078e0a11 */
[----:B------:R-:W-:Y:S01]  /*29f0*/  ISETP.GE.AND P2, PT, R25, RZ, PT ;  /* 0x000000ff1900720c */ /* 0x000fe20003f46270 */
[----:B------:R-:W-:Y:S02]  /*2a00*/  IMAD R22, R50, R27, R22 ;  /* 0x0000001b32167224 */ /* 0x000fe400078e0216 */
[--C-:B------:R-:W-:Y:S02]  /*2a10*/  @!P6 IMAD.IADD R21, R21, 0x1, -R50.reuse ;  /* 0x000000011515e824 */ /* 0x100fe400078e0a32 */
[----:B------:R-:W-:Y:S02]  /*2a20*/  @!P0 IMAD.IADD R20, R20, 0x1, -R50 ;  /* 0x0000000114148824 */ /* 0x000fe400078e0a32 */
[----:B------:R-:W-:Y:S01]  /*2a30*/  VIADD R25, R47, 0x29 ;  /* 0x000000292f197836 */ /* 0x000fe20000000000 */
[C---:B------:R-:W-:Y:S01]  /*2a40*/  ISETP.GT.U32.AND P6, PT, R50.reuse, R21, PT ;  /* 0x000000153200720c */ /* 0x040fe20003fc4070 */
[----:B------:R-:W-:Y:S01]  /*2a50*/  @!P3 IMAD.MOV R20, RZ, RZ, -R20 ;  /* 0x000000ffff14b224 */ /* 0x000fe200078e0a14 */
[----:B------:R-:W-:Y:S01]  /*2a60*/  ISETP.GT.U32.AND P3, PT, R50, R22, PT ;  /* 0x000000163200720c */ /* 0x000fe20003f64070 */
[----:B------:R-:W-:-:S04]  /*2a70*/  IMAD.HI.U32 R27, R43, R24, RZ ;  /* 0x000000182b1b7227 */ /* 0x000fc800078e00ff */
[----:B------:R-:W-:Y:S01]  /*2a80*/  @!P4 IMAD.MOV R19, RZ, RZ, -R19 ;  /* 0x000000ffff13c224 */ /* 0x000fe200078e0a13 */
[----:B------:R-:W-:Y:S01]  /*2a90*/  ISETP.GE.AND P4, PT, R25, RZ, PT ;  /* 0x000000ff1900720c */ /* 0x000fe20003f86270 */
[----:B------:R-:W-:Y:S01]  /*2aa0*/  IMAD.MOV R27, RZ, RZ, -R27 ;  /* 0x000000ffff1b7224 */ /* 0x000fe200078e0a1b */
[----:B------:R-:W-:Y:S01]  /*2ab0*/  IABS R25, R25 ;  /* 0x0000001900197213 */ /* 0x000fe20000000000 */
[----:B------:R-:W-:Y:S02]  /*2ac0*/  VIADD R26, R47, 0x2a ;  /* 0x0000002a2f1a7836 */ /* 0x000fe40000000000 */
[----:B------:R-:W-:Y:S02]  /*2ad0*/  IMAD R24, R50, R27, R24 ;  /* 0x0000001b32187224 */ /* 0x000fe400078e0218 */
[----:B------:R-:W-:Y:S01]  /*2ae0*/  IMAD.HI.U32 R2, R43, R25, RZ ;  /* 0x000000192b027227 */ /* 0x000fe200078e00ff */
[----:B------:R-:W-:Y:S02]  /*2af0*/  ISETP.GE.AND P0, PT, R26, RZ, PT ;  /* 0x000000ff1a00720c */ /* 0x000fe40003f06270 */
[----:B------:R-:W-:Y:S01]  /*2b00*/  IABS R26, R26 ;  /* 0x0000001a001a7213 */ /* 0x000fe20000000000 */
[--C-:B------:R-:W-:Y:S01]  /*2b10*/  @!P6 IMAD.IADD R21, R21, 0x1, -R50.reuse ;  /* 0x000000011515e824 */ /* 0x100fe200078e0a32 */
[----:B------:R-:W-:Y:S01]  /*2b20*/  ISETP.GT.U32.AND P6, PT, R50, R24, PT ;  /* 0x000000183200720c */ /* 0x000fe20003fc4070 */
[----:B------:R-:W-:-:S02]  /*2b30*/  @!P3 IMAD.IADD R22, R22, 0x1, -R50 ;  /* 0x000000011616b824 */ /* 0x000fc400078e0a32 */
[----:B------:R-:W-:Y:S02]  /*2b40*/  IMAD.MOV R2, RZ, RZ, -R2 ;  /* 0x000000ffff027224 */ /* 0x000fe400078e0a02 */
[----:B------:R-:W-:Y:S01]  /*2b50*/  VIADD R29, R47, 0x2b ;  /* 0x0000002b2f1d7836 */ /* 0x000fe20000000000 */
[C---:B------:R-:W-:Y:S01]  /*2b60*/  ISETP.GT.U32.AND P3, PT, R50.reuse, R22, PT ;  /* 0x000000163200720c */ /* 0x040fe20003f64070 */
[----:B------:R-:W-:Y:S02]  /*2b70*/  IMAD R25, R50, R2, R25 ;  /* 0x0000000232197224 */ /* 0x000fe400078e0219 */
[----:B------:R-:W-:Y:S01]  /*2b80*/  IMAD.HI.U32 R2, R43, R26, RZ ;  /* 0x0000001a2b027227 */ /* 0x000fe200078e00ff */
[----:B------:R-:W-:-:S03]  /*2b90*/  IABS R27, R29 ;  /* 0x0000001d001b7213 */ /* 0x000fc60000000000 */
[----:B------:R-:W-:Y:S02]  /*2ba0*/  IMAD.MOV R2, RZ, RZ, -R2 ;  /* 0x000000ffff027224 */ /* 0x000fe400078e0a02 */
[----:B------:R-:W-:Y:S01]  /*2bb0*/  @!P2 IMAD.MOV R21, RZ, RZ, -R21 ;  /* 0x000000ffff15a224 */ /* 0x000fe200078e0a15 */
[C---:B------:R-:W-:Y:S01]  /*2bc0*/  ISETP.GT.U32.AND P2, PT, R50.reuse, R25, PT ;  /* 0x000000193200720c */ /* 0x040fe20003f44070 */
[----:B------:R-:W-:Y:S02]  /*2bd0*/  IMAD R26, R50, R2, R26 ;  /* 0x00000002321a7224 */ /* 0x000fe400078e021a */
[--C-:B------:R-:W-:Y:S02]  /*2be0*/  @!P6 IMAD.IADD R24, R24, 0x1, -R50.reuse ;  /* 0x000000011818e824 */ /* 0x100fe400078e0a32 */
[----:B------:R-:W-:Y:S01]  /*2bf0*/  @!P3 IMAD.IADD R22, R22, 0x1, -R50 ;  /* 0x000000011616b824 */ /* 0x000fe200078e0a32 */
[C---:B------:R-:W-:Y:S01]  /*2c00*/  ISETP.GT.U32.AND P3, PT, R50.reuse, R26, PT ;  /* 0x0000001a3200720c */ /* 0x040fe20003f64070 */
[----:B------:R-:W-:Y:S01]  /*2c10*/  VIADD R31, R47, 0x2c ;  /* 0x0000002c2f1f7836 */ /* 0x000fe20000000000 */
[----:B------:R-:W-:Y:S01]  /*2c20*/  ISETP.GT.U32.AND P6, PT, R50, R24, PT ;  /* 0x000000183200720c */ /* 0x000fe20003fc4070 */
[----:B------:R-:W-:-:S03]  /*2c30*/  IMAD.HI.U32 R35, R43, R27, RZ ;  /* 0x0000001b2b237227 */ /* 0x000fc600078e00ff */
[----:B------:R-:W-:Y:S01]  /*2c40*/  IABS R28, R31 ;  /* 0x0000001f001c7213 */ /* 0x000fe20000000000 */
[----:B------:R-:W-:Y:S02]  /*2c50*/  IMAD.MOV R35, RZ, RZ, -R35 ;  /* 0x000000ffff237224 */ /* 0x000fe400078e0a23 */
[----:B------:R-:W-:Y:S02]  /*2c60*/  @!P2 IMAD.IADD R25, R25, 0x1, -R50 ;  /* 0x000000011919a824 */ /* 0x000fe400078e0a32 */
[----:B------:R-:W-:Y:S02]  /*2c70*/  VIADD R33, R47, 0x2d ;  /* 0x0000002d2f217836 */ /* 0x000fe40000000000 */
[C---:B------:R-:W-:Y:S01]  /*2c80*/  IMAD R27, R50.reuse, R35, R27 ;  /* 0x00000023321b7224 */ /* 0x040fe200078e021b */
[----:B------:R-:W-:Y:S01]  /*2c90*/  ISETP.GT.U32.AND P2, PT, R50, R25, PT ;  /* 0x000000193200720c */ /* 0x000fe20003f44070 */
[----:B------:R-:W-:Y:S01]  /*2ca0*/  IMAD.HI.U32 R34, R43, R28, RZ ;  /* 0x0000001c2b227227 */ /* 0x000fe200078e00ff */
[----:B------:R-:W-:-:S03]  /*2cb0*/  IABS R32, R33 ;  /* 0x0000002100207213 */ /* 0x000fc60000000000 */
[--C-:B------:R-:W-:Y:S01]  /*2cc0*/  @!P6 IMAD.IADD R24, R24, 0x1, -R50.reuse ;  /* 0x000000011818e824 */ /* 0x100fe200078e0a32 */
[----:B------:R-:W-:Y:S01]  /*2cd0*/  ISETP.GT.U32.AND P6, PT, R50, R27, PT ;  /* 0x0000001b3200720c */ /* 0x000fe20003fc4070 */
[----:B------:R-:W-:Y:S01]  /*2ce0*/  @!P3 IMAD.IADD R26, R26, 0x1, -R50 ;  /* 0x000000011a1ab824 */ /* 0x000fe200078e0a32 */
[----:B------:R-:W-:Y:S01]  /*2cf0*/  ISETP.GE.AND P3, PT, R29, RZ, PT ;  /* 0x000000ff1d00720c */ /* 0x000fe20003f66270 */
[----:B------:R-:W-:Y:S02]  /*2d00*/  IMAD.MOV R34, RZ, RZ, -R34 ;  /* 0x000000ffff227224 */ /* 0x000fe400078e0a22 */
[----:B------:R-:W-:Y:S02]  /*2d10*/  VIADD R2, R47, 0x2e ;  /* 0x0000002e2f027836 */ /* 0x000fe40000000000 */
[----:B------:R-:W-:Y:S01]  /*2d20*/  @!P1 IMAD.MOV R22, RZ, RZ, -R22 ;  /* 0x000000ffff169224 */ /* 0x000fe200078e0a16 */
[C---:B------:R-:W-:Y:S01]  /*2d30*/  ISETP.GT.U32.AND P1, PT, R50.reuse, R26, PT ;  /* 0x0000001a3200720c */ /* 0x040fe20003f24070 */
[----:B------:R-:W-:Y:S01]  /*2d40*/  IMAD R28, R50, R34, R28 ;  /* 0x00000022321c7224 */ /* 0x000fe200078e021c */
[----:B------:R-:W-:Y:S01]  /*2d50*/  IABS R30, R2 ;  /* 0x00000002001e7213 */ /* 0x000fe20000000000 */
[----:B------:R-:W-:-:S04]  /*2d60*/  IMAD.HI.U32 R34, R43, R32, RZ ;  /* 0x000000202b227227 */ /* 0x000fc800078e00ff */
[----:B------:R-:W-:Y:S02]  /*2d70*/  IMAD.MOV R34, RZ, RZ, -R34 ;  /* 0x000000ffff227224 */ /* 0x000fe400078e0a22 */
[----:B------:R-:W-:-:S04]  /*2d80*/  IMAD.HI.U32 R35, R43, R30, RZ ;  /* 0x0000001e2b237227 */ /* 0x000fc800078e00ff */
[--C-:B------:R-:W-:Y:S01]  /*2d90*/  @!P2 IMAD.IADD R25, R25, 0x1, -R50.reuse ;  /* 0x000000011919a824 */ /* 0x100fe200078e0a32 */
[C---:B------:R-:W-:Y:S01]  /*2da0*/  ISETP.GT.U32.AND P2, PT, R50.reuse, R28, PT ;  /* 0x0000001c3200720c */ /* 0x040fe20003f44070 */
[----:B------:R-:W-:Y:S01]  /*2db0*/  @!P6 IMAD.IADD R27, R27, 0x1, -R50 ;  /* 0x000000011b1be824 */ /* 0x000fe200078e0a32 */
[----:B------:R-:W-:Y:S01]  /*2dc0*/  ISETP.GE.AND P6, PT, R31, RZ, PT ;  /* 0x000000ff1f00720c */ /* 0x000fe20003fc6270 */
[C---:B------:R-:W-:Y:S02]  /*2dd0*/  IMAD R29, R50.reuse, R34, R32 ;  /* 0x00000022321d7224 */ /* 0x040fe400078e0220 */
[----:B------:R-:W-:Y:S02]  /*2de0*/  IMAD.MOV R35, RZ, RZ, -R35 ;  /* 0x000000ffff237224 */ /* 0x000fe400078e0a23 */
[----:B------:R-:W-:Y:S01]  /*2df0*/  @!P5 IMAD.MOV R24, RZ, RZ, -R24 ;  /* 0x000000ffff18d224 */ /* 0x000fe200078e0a18 */
[----:B------:R-:W-:Y:S01]  /*2e00*/  ISETP.GT.U32.AND P5, PT, R50, R27, PT ;  /* 0x0000001b3200720c */ /* 0x000fe20003fa4070 */
[----:B------:R-:W-:Y:S01]  /*2e10*/  @!P1 IMAD.IADD R26, R26, 0x1, -R50 ;  /* 0x000000011a1a9824 */ /* 0x000fe200078e0a32 */
[C---:B------:R-:W-:Y:S01]  /*2e20*/  ISETP.GT.U32.AND P1, PT, R50.reuse, R29, PT ;  /* 0x0000001d3200720c */ /* 0x040fe20003f24070 */
[----:B------:R-:W-:-:S02]  /*2e30*/  IMAD R30, R50, R35, R30 ;  /* 0x00000023321e7224 */ /* 0x000fc400078e021e */
[----:B------:R-:W-:Y:S02]  /*2e40*/  @!P0 IMAD.MOV R26, RZ, RZ, -R26 ;  /* 0x000000ffff1a8224 */ /* 0x000fe400078e0a1a */
[--C-:B------:R-:W-:Y:S01]  /*2e50*/  @!P2 IMAD.IADD R28, R28, 0x1, -R50.reuse ;  /* 0x000000011c1ca824 */ /* 0x100fe200078e0a32 */
[C---:B------:R-:W-:Y:S01]  /*2e60*/  ISETP.GT.U32.AND P0, PT, R50.reuse, R30, PT ;  /* 0x0000001e3200720c */ /* 0x040fe20003f04070 */
[----:B------:R-:W-:Y:S02]  /*2e70*/  VIADD R32, R47, 0x2f ;  /* 0x0000002f2f207836 */ /* 0x000fe40000000000 */
[----:B------:R-:W-:Y:S01]  /*2e80*/  @!P4 IMAD.MOV R25, RZ, RZ, -R25 ;  /* 0x000000ffff19c224 */ /* 0x000fe200078e0a19 */
[----:B------:R-:W-:Y:S01]  /*2e90*/  ISETP.GT.U32.AND P2, PT, R50, R28, PT ;  /* 0x0000001c3200720c */ /* 0x000fe20003f44070 */
[--C-:B------:R-:W-:Y:S01]  /*2ea0*/  @!P5 IMAD.IADD R27, R27, 0x1, -R50.reuse ;  /* 0x000000011b1bd824 */ /* 0x100fe200078e0a32 */
[----:B------:R-:W-:Y:S01]  /*2eb0*/  ISETP.GE.AND P5, PT, R2, RZ, PT ;  /* 0x000000ff0200720c */ /* 0x000fe20003fa6270 */
[--C-:B------:R-:W-:Y:S01]  /*2ec0*/  @!P1 IMAD.IADD R29, R29, 0x1, -R50.reuse ;  /* 0x000000011d1d9824 */ /* 0x100fe200078e0a32 */
[----:B------:R-:W-:Y:S01]  /*2ed0*/  IABS R31, R32 ;  /* 0x00000020001f7213 */ /* 0x000fe20000000000 */
[----:B------:R-:W-:Y:S01]  /*2ee0*/  VIADD R2, R47, 0x30 ;  /* 0x000000302f027836 */ /* 0x000fe20000000000 */
[----:B------:R-:W-:Y:S01]  /*2ef0*/  ISETP.GE.AND P4, PT, R33, RZ, PT ;  /* 0x000000ff2100720c */ /* 0x000fe20003f86270 */
[----:B------:R-:W-:Y:S01]  /*2f00*/  @!P3 IMAD.MOV R27, RZ, RZ, -R27 ;  /* 0x000000ffff1bb224 */ /* 0x000fe200078e0a1b */
[----:B------:R-:W-:Y:S01]  /*2f10*/  ISETP.GT.U32.AND P1, PT, R50, R29, PT ;  /* 0x0000001d3200720c */ /* 0x000fe20003f24070 */
[----:B------:R-:W-:Y:S01]  /*2f20*/  @!P0 IMAD.IADD R30, R30, 0x1, -R50 ;  /* 0x000000011e1e8824 */ /* 0x000fe200078e0a32 */
[----:B------:R-:W-:Y:S01]  /*2f30*/  IABS R34, R2 ;  /* 0x0000000200227213 */ /* 0x000fe20000000000 */
[----:B------:R-:W-:-:S03]  /*2f40*/  IMAD.HI.U32 R33, R43, R31, RZ ;  /* 0x0000001f2b217227 */ /* 0x000fc600078e00ff */
[----:B------:R-:W-:Y:S01]  /*2f50*/  ISETP.GT.U32.AND P0, PT, R50, R30, PT ;  /* 0x0000001e3200720c */ /* 0x000fe20003f04070 */
[----:B------:R-:W-:Y:S02]  /*2f60*/  IMAD.MOV R33, RZ, RZ, -R33 ;  /* 0x000000ffff217224 */ /* 0x000fe400078e0a21 */
[----:B------:R-:W-:Y:S01]  /*2f70*/  @!P2 IMAD.IADD R28, R28, 0x1, -R50 ;  /* 0x000000011c1ca824 */ /* 0x000fe200078e0a32 */
[----:B------:R-:W-:Y:S01]  /*2f80*/  ISETP.GE.AND P2, PT, R32, RZ, PT ;  /* 0x000000ff2000720c */ /* 0x000fe20003f46270 */
[----:B------:R-:W-:-:S04]  /*2f90*/  IMAD.HI.U32 R35, R43, R34, RZ ;  /* 0x000000222b237227 */ /* 0x000fc800078e00ff */
[----:B------:R-:W-:Y:S02]  /*2fa0*/  VIADD R32, R47, 0x31 ;  /* 0x000000312f207836 */ /* 0x000fe40000000000 */
[----:B------:R-:W-:Y:S02]  /*2fb0*/  IMAD R31, R50, R33, R31 ;  /* 0x00000021321f7224 */ /* 0x000fe400078e021f */
[----:B------:R-:W-:Y:S01]  /*2fc0*/  IMAD.MOV R35, RZ, RZ, -R35 ;  /* 0x000000ffff237224 */ /* 0x000fe200078e0a23 */
[----:B------:R-:W-:Y:S01]  /*2fd0*/  IABS R33, R32 ;  /* 0x0000002000217213 */ /* 0x000fe20000000000 */
[----:B------:R-:W-:Y:S01]  /*2fe0*/  @!P1 IMAD.IADD R29, R29, 0x1, -R50 ;  /* 0x000000011d1d9824 */ /* 0x000fe200078e0a32 */
[----:B------:R-:W-:Y:S01]  /*2ff0*/  ISETP.GE.AND P1, PT, R32, RZ, PT ;  /* 0x000000ff2000720c */ /* 0x000fe20003f26270 */
[C---:B------:R-:W-:Y:S01]  /*3000*/  IMAD R32, R50.reuse, R35, R34 ;  /* 0x0000002332207224 */ /* 0x040fe200078e0222 */
[----:B------:R-:W-:Y:S01]  /*3010*/  ISETP.GT.U32.AND P3, PT, R50, R31, PT ;  /* 0x0000001f3200720c */ /* 0x000fe20003f64070 */
[----:B------:R-:W-:-:S02]  /*3020*/  @!P0 IMAD.IADD R30, R30, 0x1, -R50 ;  /* 0x000000011e1e8824 */ /* 0x000fc400078e0a32 */
[C---:B------:R-:W-:Y:S01]  /*3030*/  VIADD R34, R47.reuse, 0x32 ;  /* 0x000000322f227836 */ /* 0x040fe20000000000 */
[----:B------:R-:W-:Y:S01]  /*3040*/  ISETP.GT.U32.AND P0, PT, R50, R32, PT ;  /* 0x000000203200720c */ /* 0x000fe20003f04070 */
[----:B------:R-:W-:Y:S01]  /*3050*/  @!P6 IMAD.MOV R28, RZ, RZ, -R28 ;  /* 0x000000ffff1ce224 */ /* 0x000fe200078e0a1c */
[----:B------:R-:W-:Y:S01]  /*3060*/  ISETP.GE.AND P6, PT, R2, RZ, PT ;  /* 0x000000ff0200720c */ /* 0x000fe20003fc6270 */
[----:B------:R-:W-:Y:S02]  /*3070*/  VIADD R36, R47, 0x33 ;  /* 0x000000332f247836 */ /* 0x000fe40000000000 */
[----:B------:R-:W-:-:S03]  /*3080*/  IMAD.HI.U32 R2, R43, R33, RZ ;  /* 0x000000212b027227 */ /* 0x000fc600078e00ff */
[----:B------:R-:W-:Y:S01]  /*3090*/  IABS R35, R36 ;  /* 0x0000002400237213 */ /* 0x000fe20000000000 */
[--C-:B------:R-:W-:Y:S01]  /*30a0*/  @!P3 IMAD.IADD R31, R31, 0x1, -R50.reuse ;  /* 0x000000011f1fb824 */ /* 0x100fe200078e0a32 */
[----:B------:R-:W-:Y:S01]  /*30b0*/  ISETP.GE.AND P3, PT, R34, RZ, PT ;  /* 0x000000ff2200720c */ /* 0x000fe20003f66270 */
[----:B------:R-:W-:Y:S01]  /*30c0*/  @!P4 IMAD.MOV R29, RZ, RZ, -R29 ;  /* 0x000000ffff1dc224 */ /* 0x000fe200078e0a1d */
[----:B------:R-:W-:Y:S01]  /*30d0*/  IABS R34, R34 ;  /* 0x0000002200227213 */ /* 0x000fe20000000000 */
[----:B------:R-:W-:Y:S01]  /*30e0*/  @!P0 IMAD.IADD R32, R32, 0x1, -R50 ;  /* 0x0000000120208824 */ /* 0x000fe200078e0a32 */
[C---:B------:R-:W-:Y:S01]  /*30f0*/  ISETP.GT.U32.AND P4, PT, R50.reuse, R31, PT ;  /* 0x0000001f3200720c */ /* 0x040fe20003f84070 */
[----:B------:R-:W-:Y:S02]  /*3100*/  IMAD.MOV R2, RZ, RZ, -R2 ;  /* 0x000000ffff027224 */ /* 0x000fe400078e0a02 */
[----:B------:R-:W-:Y:S01]  /*3110*/  IMAD.HI.U32 R37, R43, R34, RZ ;  /* 0x000000222b257227 */ /* 0x000fe200078e00ff */
[----:B------:R-:W-:-:S03]  /*3120*/  ISETP.GT.U32.AND P0, PT, R50, R32, PT ;  /* 0x000000203200720c */ /* 0x000fc60003f04070 */
[----:B------:R-:W-:Y:S02]  /*3130*/  IMAD R33, R50, R2, R33 ;  /* 0x0000000232217224 */ /* 0x000fe400078e0221 */
[----:B------:R-:W-:-:S04]  /*3140*/  IMAD.HI.U32 R2, R43, R35, RZ ;  /* 0x000000232b027227 */ /* 0x000fc800078e00ff */
[----:B------:R-:W-:Y:S02]  /*3150*/  IMAD.MOV R37, RZ, RZ, -R37 ;  /* 0x000000ffff257224 */ /* 0x000fe400078e0a25 */
[----:B------:R-:W-:Y:S02]  /*3160*/  IMAD.MOV R2, RZ, RZ, -R2 ;  /* 0x000000ffff027224 */ /* 0x000fe400078e0a02 */
[C---:B------:R-:W-:Y:S02]  /*3170*/  IMAD R34, R50.reuse, R37, R34 ;  /* 0x0000002532227224 */ /* 0x040fe400078e0222 */
[C---:B------:R-:W-:Y:S02]  /*3180*/  IMAD R35, R50.reuse, R2, R35 ;  /* 0x0000000232237224 */ /* 0x040fe400078e0223 */
[--C-:B------:R-:W-:Y:S01]  /*3190*/  @!P4 IMAD.IADD R31, R31, 0x1, -R50.reuse ;  /* 0x000000011f1fc824 */ /* 0x100fe200078e0a32 */
[----:B------:R-:W-:Y:S01]  /*31a0*/  ISETP.GT.U32.AND P4, PT, R50, R34, PT ;  /* 0x000000223200720c */ /* 0x000fe20003f84070 */
[----:B------:R-:W-:Y:S01]  /*31b0*/  @!P0 IMAD.IADD R32, R32, 0x1, -R50 ;  /* 0x0000000120208824 */ /* 0x000fe200078e0a32 */
[----:B------:R-:W-:Y:S01]  /*31c0*/  ISETP.GT.U32.AND P0, PT, R50, R35, PT ;  /* 0x000000233200720c */ /* 0x000fe20003f04070 */
[----:B------:R-:W-:-:S02]  /*31d0*/  VIADD R41, R47, 0x34 ;  /* 0x000000342f297836 */ /* 0x000fc40000000000 */
[C---:B------:R-:W-:Y:S02]  /*31e0*/  VIADD R44, R47.reuse, 0x35 ;  /* 0x000000352f2c7836 */ /* 0x040fe40000000000 */
[----:B------:R-:W-:Y:S01]  /*31f0*/  @!P5 IMAD.MOV R30, RZ, RZ, -R30 ;  /* 0x000000ffff1ed224 */ /* 0x000fe200078e0a1e */
[----:B------:R-:W-:Y:S01]  /*3200*/  ISETP.GT.U32.AND P5, PT, R50, R33, PT ;  /* 0x000000213200720c */ /* 0x000fe20003fa4070 */
[----:B------:R-:W-:Y:S01]  /*3210*/  VIADD R2, R47, 0x36 ;  /* 0x000000362f027836 */ /* 0x000fe20000000000 */
[----:B------:R-:W-:Y:S01]  /*3220*/  IABS R38, R41 ;  /* 0x0000002900267213 */ /* 0x000fe20000000000 */
[----:B------:R-:W-:Y:S01]  /*3230*/  @!P6 IMAD.MOV R32, RZ, RZ, -R32 ;  /* 0x000000ffff20e224 */ /* 0x000fe200078e0a20 */
[----:B------:R-:W-:Y:S01]  /*3240*/  IABS R37, R44 ;  /* 0x0000002c00257213 */ /* 0x000fe20000000000 */
[----:B------:R-:W-:Y:S02]  /*3250*/  @!P4 IMAD.IADD R34, R34, 0x1, -R50 ;  /* 0x000000012222c824 */ /* 0x000fe400078e0a32 */
[----:B------:R-:W-:-:S04]  /*3260*/  IMAD.HI.U32 R40, R43, R38, RZ ;  /* 0x000000262b287227 */ /* 0x000fc800078e00ff */
[----:B------:R-:W-:Y:S01]  /*3270*/  @!P0 IMAD.IADD R35, R35, 0x1, -R50 ;  /* 0x0000000123238824 */ /* 0x000fe200078e0a32 */
[----:B------:R-:W-:Y:S01]  /*3280*/  ISETP.GT.U32.AND P0, PT, R50, R34, PT ;  /* 0x000000223200720c */ /* 0x000fe20003f04070 */
[----:B------:R-:W-:-:S04]  /*3290*/  IMAD.HI.U32 R42, R43, R37, RZ ;  /* 0x000000252b2a7227 */ /* 0x000fc800078e00ff */
[----:B------:R-:W-:Y:S02]  /*32a0*/  IMAD.MOV R40, RZ, RZ, -R40 ;  /* 0x000000ffff287224 */ /* 0x000fe400078e0a28 */
[----:B------:R-:W-:Y:S01]  /*32b0*/  @!P5 IMAD.IADD R33, R33, 0x1, -R50 ;  /* 0x000000012121d824 */ /* 0x000fe200078e0a32 */
[----:B------:R-:W-:Y:S01]  /*32c0*/  ISETP.GE.AND P5, PT, R36, RZ, PT ;  /* 0x000000ff2400720c */ /* 0x000fe20003fa6270 */
[----:B------:R-:W-:Y:S02]  /*32d0*/  IMAD.MOV R42, RZ, RZ, -R42 ;  /* 0x000000ffff2a7224 */ /* 0x000fe400078e0a2a */
[C---:B------:R-:W-:Y:S01]  /*32e0*/  IMAD R36, R50.reuse, R40, R38 ;  /* 0x0000002832247224 */ /* 0x040fe200078e0226 */
[----:B------:R-:W-:Y:S01]  /*32f0*/  IABS R38, R2 ;  /* 0x0000000200267213 */ /* 0x000fe20000000000 */
[C---:B------:R-:W-:Y:S01]  /*3300*/  IMAD R37, R50.reuse, R42, R37 ;  /* 0x0000002a32257224 */ /* 0x040fe200078e0225 */
[----:B------:R-:W-:Y:S01]  /*3310*/  ISETP.GT.U32.AND P4, PT, R50, R33, PT ;  /* 0x000000213200720c */ /* 0x000fe20003f84070 */
[----:B------:R-:W-:Y:S01]  /*3320*/  @!P0 IMAD.IADD R34, R34, 0x1, -R50 ;  /* 0x0000000122228824 */ /* 0x000fe200078e0a32 */
[C---:B------:R-:W-:Y:S01]  /*3330*/  ISETP.GT.U32.AND P6, PT, R50.reuse, R36, PT ;  /* 0x000000243200720c */ /* 0x040fe20003fc4070 */
[----:B------:R-:W-:Y:S01]  /*3340*/  IMAD.HI.U32 R42, R43, R38, RZ ;  /* 0x000000262b2a7227 */ /* 0x000fe200078e00ff */
[----:B------:R-:W-:-:S03]  /*3350*/  ISETP.GT.U32.AND P0, PT, R50, R37, PT ;  /* 0x000000253200720c */ /* 0x000fc60003f04070 */
[----:B------:R-:W-:Y:S02]  /*3360*/  IMAD.MOV R42, RZ, RZ, -R42 ;  /* 0x000000ffff2a7224 */ /* 0x000fe400078e0a2a */
[----:B------:R-:W-:Y:S01]  /*3370*/  @!P2 IMAD.MOV R31, RZ, RZ, -R31 ;  /* 0x000000ffff1fa224 */ /* 0x000fe200078e0a1f */
[C---:B------:R-:W-:Y:S01]  /*3380*/  ISETP.GT.U32.AND P2, PT, R50.reuse, R35, PT ;  /* 0x000000233200720c */ /* 0x040fe20003f44070 */
[----:B------:R-:W-:Y:S01]  /*3390*/  IMAD R38, R50, R42, R38 ;  /* 0x0000002a32267224 */ /* 0x000fe200078e0226 */
[----:B------:R-:W-:Y:S01]  /*33a0*/  IABS R42, R47 ;  /* 0x0000002f002a7213 */ /* 0x000fe20000000000 */
[----:B------:R-:W-:Y:S02]  /*33b0*/  VIADD R39, R47, 0x37 ;  /* 0x000000372f277836 */ /* 0x000fe40000000000 */
[--C-:B------:R-:W-:Y:S01]  /*33c0*/  @!P6 IMAD.IADD R36, R36, 0x1, -R50.reuse ;  /* 0x000000012424e824 */ /* 0x100fe200078e0a32 */
[C---:B------:R-:W-:Y:S01]  /*33d0*/  ISETP.GT.U32.AND P6, PT, R50.reuse, R38, PT ;  /* 0x000000263200720c */ /* 0x040fe20003fc4070 */
[--C-:B------:R-:W-:Y:S01]  /*33e0*/  @!P0 IMAD.IADD R37, R37, 0x1, -R50.reuse ;  /* 0x0000000125258824 */ /* 0x100fe200078e0a32 */
[----:B------:R-:W-:Y:S01]  /*33f0*/  IABS R40, R39 ;  /* 0x0000002700287213 */ /* 0x000fe20000000000 */
[----:B------:R-:W-:Y:S01]  /*3400*/  @!P4 IMAD.IADD R33, R33, 0x1, -R50 ;  /* 0x000000012121c824 */ /* 0x000fe200078e0a32 */
[----:B------:R-:W-:Y:S01]  /*3410*/  ISETP.GE.AND P4, PT, R41, RZ, PT ;  /* 0x000000ff2900720c */ /* 0x000fe20003f86270 */
[----:B------:R-:W-:Y:S01]  /*3420*/  @!P3 IMAD.MOV R34, RZ, RZ, -R34 ;  /* 0x000000ffff22b224 */ /* 0x000fe200078e0a22 */
[----:B------:R-:W-:Y:S01]  /*3430*/  ISETP.GT.U32.AND P3, PT, R50, R37, PT ;  /* 0x000000253200720c */ /* 0x000fe20003f64070 */
[----:B------:R-:W-:Y:S01]  /*3440*/  IMAD.HI.U32 R41, R43, R40, RZ ;  /* 0x000000282b297227 */ /* 0x000fe200078e00ff */
[----:B------:R-:W-:-:S03]  /*3450*/  ISETP.GE.AND P0, PT, R2, RZ, PT ;  /* 0x000000ff0200720c */ /* 0x000fc60003f06270 */
[--C-:B------:R-:W-:Y:S01]  /*3460*/  @!P2 IMAD.IADD R35, R35, 0x1, -R50.reuse ;  /* 0x000000012323a824 */ /* 0x100fe200078e0a32 */
[----:B------:R-:W-:Y:S01]  /*3470*/  ISETP.GE.AND P2, PT, R44, RZ, PT ;  /* 0x000000ff2c00720c */ /* 0x000fe20003f46270 */
[----:B------:R-:W-:Y:S02]  /*3480*/  IMAD.MOV R41, RZ, RZ, -R41 ;  /* 0x000000ffff297224 */ /* 0x000fe400078e0a29 */
[----:B------:R-:W-:Y:S01]  /*3490*/  @!P1 IMAD.MOV R33, RZ, RZ, -R33 ;  /* 0x000000ffff219224 */ /* 0x000fe200078e0a21 */
[----:B------:R-:W-:Y:S01]  /*34a0*/  ISETP.GT.U32.AND P1, PT, R50, R36, PT ;  /* 0x000000243200720c */ /* 0x000fe20003f24070 */
[----:B------:R-:W-:Y:S02]  /*34b0*/  VIADD R2, R47, 0x39 ;  /* 0x000000392f027836 */ /* 0x000fe40000000000 */
[----:B------:R-:W-:Y:S01]  /*34c0*/  @!P5 IMAD.MOV R35, RZ, RZ, -R35 ;  /* 0x000000ffff23d224 */ /* 0x000fe200078e0a23 */
[----:B------:R-:W-:Y:S01]  /*34d0*/  ISETP.GE.AND P5, PT, R39, RZ, PT ;  /* 0x000000ff2700720c */ /* 0x000fe20003fa6270 */
[----:B------:R-:W-:Y:S01]  /*34e0*/  @!P6 IMAD.IADD R38, R38, 0x1, -R50 ;  /* 0x000000012626e824 */ /* 0x000fe200078e0a32 */
[----:B------:R-:W-:Y:S01]  /*34f0*/  IABS R44, R2 ;  /* 0x00000002002c7213 */ /* 0x000fe20000000000 */
[----:B------:R-:W-:-:S02]  /*3500*/  IMAD R39, R50, R41, R40 ;  /* 0x0000002932277224 */ /* 0x000fc400078e0228 */
[----:B------:R-:W-:Y:S01]  /*3510*/  VIADD R41, R47, 0x38 ;  /* 0x000000382f297836 */ /* 0x000fe20000000000 */
[----:B------:R-:W-:Y:S01]  /*3520*/  ISETP.GT.U32.AND P6, PT, R50, R38, PT ;  /* 0x000000263200720c */ /* 0x000fe20003fc4070 */
[--C-:B------:R-:W-:Y:S02]  /*3530*/  @!P3 IMAD.IADD R37, R37, 0x1, -R50.reuse ;  /* 0x000000012525b824 */ /* 0x100fe400078e0a32 */
[----:B------:R-:W-:Y:S01]  /*3540*/  VIADD R6, R47, 0x3a ;  /* 0x0000003a2f067836 */ /* 0x000fe20000000000 */
[----:B------:R-:W-:Y:S01]  /*3550*/  IABS R40, R41 ;  /* 0x0000002900287213 */ /* 0x000fe20000000000 */
[----:B------:R-:W-:Y:S01]  /*3560*/  @!P1 IMAD.IADD R36, R36, 0x1, -R50 ;  /* 0x0000000124249824 */ /* 0x000fe200078e0a32 */
[----:B------:R-:W-:Y:S01]  /*3570*/  ISETP.GE.AND P3, PT, R41, RZ, PT ;  /* 0x000000ff2900720c */ /* 0x000fe20003f66270 */
[----:B------:R-:W-:Y:S01]  /*3580*/  IMAD.MOV.U32 R41, RZ, RZ, R44 ;  /* 0x000000ffff297224 */ /* 0x000fe200078e002c */
[----:B------:R-:W-:Y:S01]  /*3590*/  ISETP.GT.U32.AND P1, PT, R50, R39, PT ;  /* 0x000000273200720c */ /* 0x000fe20003f24070 */
[----:B------:R-:W-:Y:S01]  /*35a0*/  IMAD.HI.U32 R44, R43, R42, RZ ;  /* 0x0000002a2b2c7227 */ /* 0x000fe200078e00ff */
[----:B------:R-:W-:-:S03]  /*35b0*/  IABS R49, R6 ;  /* 0x0000000600317213 */ /* 0x000fc60000000000 */
[----:B------:R-:W-:-:S04]  /*35c0*/  IMAD.HI.U32 R46, R43, R41, RZ ;  /* 0x000000292b2e7227 */ /* 0x000fc800078e00ff */
[----:B------:R-:W-:-:S04]  /*35d0*/  IMAD.HI.U32 R45, R43, R40, RZ ;  /* 0x000000282b2d7227 */ /* 0x000fc800078e00ff */
[----:B------:R-:W-:Y:S02]  /*35e0*/  IMAD.MOV R44, RZ, RZ, -R44 ;  /* 0x000000ffff2c7224 */ /* 0x000fe400078e0a2c */
[----:B------:R-:W-:Y:S02]  /*35f0*/  IMAD.MOV R48, RZ, RZ, -R46 ;  /* 0x000000ffff307224 */ /* 0x000fe400078e0a2e */
[C---:B------:R-:W-:Y:S02]  /*3600*/  VIADD R5, R47.reuse, 0x3b ;  /* 0x0000003b2f057836 */ /* 0x040fe40000000000 */
[----:B------:R-:W-:Y:S02]  /*3610*/  IMAD.MOV R45, RZ, RZ, -R45 ;  /* 0x000000ffff2d7224 */ /* 0x000fe400078e0a2d */
[----:B------:R-:W-:Y:S02]  /*3620*/  IMAD.MOV.U32 R46, RZ, RZ, R49 ;  /* 0x000000ffff2e7224 */ /* 0x000fe400078e0031 */
[----:B------:R-:W-:-:S02]  /*3630*/  VIADD R4, R47, 0x3c ;  /* 0x0000003c2f047836 */ /* 0x000fc40000000000 */
[----:B------:R-:W-:Y:S01]  /*3640*/  @!P6 IMAD.IADD R38, R38, 0x1, -R50 ;  /* 0x000000012626e824 */ /* 0x000fe200078e0a32 */
[----:B------:R-:W-:Y:S01]  /*3650*/  ISETP.GE.AND P6, PT, R2, RZ, PT ;  /* 0x000000ff0200720c */ /* 0x000fe20003fc6270 */
[C---:B------:R-:W-:Y:S01]  /*3660*/  IMAD R2, R50.reuse, R44, R42 ;  /* 0x0000002c32027224 */ /* 0x040fe200078e022a */
[----:B------:R-:W-:Y:S01]  /*3670*/  IABS R44, R5 ;  /* 0x00000005002c7213 */ /* 0x000fe20000000000 */
[----:B------:R-:W-:Y:S02]  /*3680*/  VIADD R3, R47, 0x3d ;  /* 0x0000003d2f037836 */ /* 0x000fe40000000000 */
[----:B------:R-:W-:Y:S01]  /*3690*/  IMAD R40, R50, R45, R40 ;  /* 0x0000002d32287224 */ /* 0x000fe200078e0228 */
[----:B------:R-:W-:Y:S01]  /*36a0*/  IABS R45, R4 ;  /* 0x00000004002d7213 */ /* 0x000fe20000000000 */
[----:B------:R-:W-:Y:S01]  /*36b0*/  IMAD.HI.U32 R42, R43, R46, RZ ;  /* 0x0000002e2b2a7227 */ /* 0x000fe200078e00ff */
[----:B------:R-:W-:-:S03]  /*36c0*/  IABS R49, R3 ;  /* 0x0000000300317213 */ /* 0x000fc60000000000 */
[C---:B------:R-:W-:Y:S02]  /*36d0*/  IMAD R41, R50.reuse, R48, R41 ;  /* 0x0000003032297224 */ /* 0x040fe400078e0229 */
[----:B------:R-:W-:Y:S02]  /*36e0*/  @!P1 IMAD.IADD R39, R39, 0x1, -R50 ;  /* 0x0000000127279824 */ /* 0x000fe400078e0a32 */
[----:B------:R-:W-:Y:S02]  /*36f0*/  IMAD.MOV R48, RZ, RZ, -R42 ;  /* 0x000000ffff307224 */ /* 0x000fe400078e0a2a */
[----:B------:R-:W-:Y:S01]  /*3700*/  IMAD.MOV.U32 R42, RZ, RZ, R44 ;  /* 0x000000ffff2a7224 */ /* 0x000fe200078e002c */
[C---:B------:R-:W-:Y:S01]  /*3710*/  ISETP.GT.U32.AND P1, PT, R50.reuse, R39, PT ;  /* 0x000000273200720c */ /* 0x040fe20003f24070 */
[----:B------:R-:W-:Y:S02]  /*3720*/  IMAD.MOV.U32 R44, RZ, RZ, R45 ;  /* 0x000000ffff2c7224 */ /* 0x000fe400078e002d */
[----:B------:R-:W-:-:S02]  /*3730*/  IMAD R46, R50, R48, R46 ;  /* 0x00000030322e7224 */ /* 0x000fc400078e022e */
[----:B------:R-:W-:Y:S02]  /*3740*/  IMAD.MOV.U32 R45, RZ, RZ, R49 ;  /* 0x000000ffff2d7224 */ /* 0x000fe400078e0031 */
[----:B------:R-:W-:-:S04]  /*3750*/  IMAD.HI.U32 R48, R43, R42, RZ ;  /* 0x0000002a2b307227 */ /* 0x000fc800078e00ff */
[----:B------:R-:W-:-:S04]  /*3760*/  IMAD.HI.U32 R49, R43, R44, RZ ;  /* 0x0000002c2b317227 */ /* 0x000fc800078e00ff */
[----:B------:R-:W-:Y:S02]  /*3770*/  IMAD.MOV R0, RZ, RZ, -R48 ;  /* 0x000000ffff007224 */ /* 0x000fe400078e0a30 */
[----:B------:R-:W-:Y:S02]  /*3780*/  IMAD.MOV R52, RZ, RZ, -R49 ;  /* 0x000000ffff347224 */ /* 0x000fe400078e0a31 */
[----:B------:R-:W2:Y:S01]  /*3790*/  LDC.64 R48, c[0x0][0x3a8] ;  /* 0x0000ea00ff307b82 */ /* 0x000ea20000000a00 */
[----:B------:R-:W-:Y:S02]  /*37a0*/  VIADD R53, R47, 0x3e ;  /* 0x0000003e2f357836 */ /* 0x000fe40000000000 */
[----:B------:R-:W-:Y:S01]  /*37b0*/  @!P1 IMAD.IADD R39, R39, 0x1, -R50 ;  /* 0x0000000127279824 */ /* 0x000fe200078e0a32 */
[C---:B------:R-:W-:Y:S01]  /*37c0*/  ISETP.GT.U32.AND P1, PT, R50.reuse, R40, PT ;  /* 0x000000283200720c */ /* 0x040fe20003f24070 */
[----:B------:R-:W-:Y:S01]  /*37d0*/  IMAD R42, R50, R0, R42 ;  /* 0x00000000322a7224 */ /* 0x000fe200078e022a */
[----:B------:R-:W-:Y:S01]  /*37e0*/  IABS R51, R53 ;  /* 0x0000003500337213 */ /* 0x000fe20000000000 */
[----:B------:R-:W-:-:S04]  /*37f0*/  IMAD.HI.U32 R7, R43, R45, RZ ;  /* 0x0000002d2b077227 */ /* 0x000fc800078e00ff */
[----:B------:R-:W-:-:S04]  /*3800*/  IMAD.HI.U32 R0, R43, R51, RZ ;  /* 0x000000332b007227 */ /* 0x000fc800078e00ff */
[----:B------:R-:W-:Y:S01]  /*3810*/  IMAD R43, R50, R52, R44 ;  /* 0x00000034322b7224 */ /* 0x000fe200078e022c */
[----:B-1----:R-:W-:Y:S01]  /*3820*/  SHF.R.U32.HI R52, RZ, 0x6, R8 ;  /* 0x00000006ff347819 */ /* 0x002fe20000011608 */
[----:B------:R-:W-:Y:S02]  /*3830*/  IMAD.MOV R44, RZ, RZ, -R7 ;  /* 0x000000ffff2c7224 */ /* 0x000fe400078e0a07 */
[----:B------:R-:W-:Y:S01]  /*3840*/  IMAD.MOV R0, RZ, RZ, -R0 ;  /* 0x000000ffff007224 */ /* 0x000fe200078e0a00 */
[----:B------:R-:W-:Y:S01]  /*3850*/  SGXT.U32 R52, R52, 0x1 ;  /* 0x000000013434781a */ /* 0x000fe20000000000 */
[----:B------:R-:W-:Y:S01]  /*3860*/  @!P1 IMAD.IADD R40, R40, 0x1, -R50 ;  /* 0x0000000128289824 */ /* 0x000fe200078e0a32 */
[C---:B------:R-:W-:Y:S01]  /*3870*/  ISETP.GT.U32.AND P1, PT, R50.reuse, R41, PT ;  /* 0x000000293200720c */ /* 0x040fe20003f24070 */
[C---:B------:R-:W-:Y:S02]  /*3880*/  IMAD R44, R50.reuse, R44, R45 ;  /* 0x0000002c322c7224 */ /* 0x040fe400078e022d */
[----:B------:R-:W-:-:S02]  /*3890*/  IMAD R45, R50, R0, R51 ;  /* 0x00000000322d7224 */ /* 0x000fc400078e0233 */
[----:B--2---:R-:W-:Y:S02]  /*38a0*/  IMAD R0, R52, R48, RZ ;  /* 0x0000003034007224 */ /* 0x004fe400078e02ff */
[----:B------:R-:W-:Y:S01]  /*38b0*/  @!P2 IMAD.MOV R37, RZ, RZ, -R37 ;  /* 0x000000ffff25a224 */ /* 0x000fe200078e0a25 */
[C---:B------:R-:W-:Y:S01]  /*38c0*/  ISETP.GT.U32.AND P2, PT, R50.reuse, R46, PT ;  /* 0x0000002e3200720c */ /* 0x040fe20003f44070 */
[----:B------:R-:W-:Y:S01]  /*38d0*/  @!P0 IMAD.MOV R38, RZ, RZ, -R38 ;  /* 0x000000ffff268224 */ /* 0x000fe200078e0a26 */
[----:B------:R1:W-:Y:S01]  /*38e0*/  STL [R1+0x190], R0 ;  /* 0x0001900001007387 */ /* 0x0003e20000100800 */
[C---:B------:R-:W-:Y:S01]  /*38f0*/  ISETP.GT.U32.AND P0, PT, R50.reuse, R42, PT ;  /* 0x0000002a3200720c */ /* 0x040fe20003f04070 */
[----:B------:R-:W-:Y:S01]  /*3900*/  @!P5 IMAD.MOV R39, RZ, RZ, -R39 ;  /* 0x000000ffff27d224 */ /* 0x000fe200078e0a27 */
[C---:B------:R-:W-:Y:S01]  /*3910*/  ISETP.GT.U32.AND P5, PT, R50.reuse, R43, PT ;  /* 0x0000002b3200720c */ /* 0x040fe20003fa4070 */
[----:B------:R-:W-:Y:S01]  /*3920*/  @!P1 IMAD.IADD R41, R41, 0x1, -R50 ;  /* 0x0000000129299824 */ /* 0x000fe200078e0a32 */
[----:B------:R-:W-:Y:S01]  /*3930*/  ISETP.GT.U32.AND P1, PT, R50, R40, PT ;  /* 0x000000283200720c */ /* 0x000fe20003f24070 */
[----:B------:R-:W-:-:S03]  /*3940*/  @!P4 IMAD.MOV R36, RZ, RZ, -R36 ;  /* 0x000000ffff24c224 */ /* 0x000fc600078e0a24 */
[----:B------:R-:W-:Y:S01]  /*3950*/  ISETP.GT.U32.AND P4, PT, R50, R41, PT ;  /* 0x000000293200720c */ /* 0x000fe20003f84070 */
[----:B-1----:R-:W-:Y:S02]  /*3960*/  IMAD R0, R48, 0x2, R0 ;  /* 0x0000000230007824 */ /* 0x002fe400078e0200 */
[--C-:B------:R-:W-:Y:S01]  /*3970*/  @!P2 IMAD.IADD R46, R46, 0x1, -R50.reuse ;  /* 0x000000012e2ea824 */ /* 0x100fe200078e0a32 */
[----:B------:R-:W-:Y:S01]  /*3980*/  ISETP.GT.U32.AND P2, PT, R50, R45, PT ;  /* 0x0000002d3200720c */ /* 0x000fe20003f44070 */
[--C-:B------:R-:W-:Y:S01]  /*3990*/  @!P0 IMAD.IADD R42, R42, 0x1, -R50.reuse ;  /* 0x000000012a2a8824 */ /* 0x100fe200078e0a32 */
[----:B------:R1:W-:Y:S01]  /*39a0*/  STL [R1+0x18c], R0 ;  /* 0x00018c0001007387 */ /* 0x0003e20000100800 */
[--C-:B------:R-:W-:Y:S01]  /*39b0*/  @!P5 IMAD.IADD R43, R43, 0x1, -R50.reuse ;  /* 0x000000012b2bd824 */ /* 0x100fe200078e0a32 */
[----:B------:R-:W-:Y:S01]  /*39c0*/  ISETP.GE.AND P0, PT, R6, RZ, PT ;  /* 0x000000ff0600720c */ /* 0x000fe20003f06270 */
[----:B------:R-:W-:Y:S01]  /*39d0*/  @!P1 IMAD.IADD R40, R40, 0x1, -R50 ;  /* 0x0000000128289824 */ /* 0x000fe200078e0a32 */
[----:B------:R-:W-:-:S02]  /*39e0*/  ISETP.GT.U32.AND P1, PT, R50, R44, PT ;  /* 0x0000002c3200720c */ /* 0x000fc40003f24070 */
[C---:B------:R-:W-:Y:S01]  /*39f0*/  ISETP.GT.U32.AND P5, PT, R50.reuse, R42, PT ;  /* 0x0000002a3200720c */ /* 0x040fe20003fa4070 */
[----:B------:R-:W-:Y:S01]  /*3a00*/  @!P3 IMAD.MOV R40, RZ, RZ, -R40 ;  /* 0x000000ffff28b224 */ /* 0x000fe200078e0a28 */
[C---:B------:R-:W-:Y:S01]  /*3a10*/  ISETP.GT.U32.AND P3, PT, R50.reuse, R46, PT ;  /* 0x0000002e3200720c */ /* 0x040fe20003f64070 */
[----:B------:R-:W-:Y:S01]  /*3a20*/  @!P4 IMAD.IADD R41, R41, 0x1, -R50 ;  /* 0x000000012929c824 */ /* 0x000fe200078e0a32 */
[----:B------:R-:W-:Y:S01]  /*3a30*/  ISETP.GT.U32.AND P4, PT, R50, R2, PT ;  /* 0x000000023200720c */ /* 0x000fe20003f84070 */
[----:B-1----:R-:W-:Y:S02]  /*3a40*/  IMAD R0, R48, 0x2, R0 ;  /* 0x0000000230007824 */ /* 0x002fe400078e0200 */
[--C-:B------:R-:W-:Y:S02]  /*3a50*/  @!P2 IMAD.IADD R45, R45, 0x1, -R50.reuse ;  /* 0x000000012d2da824 */ /* 0x100fe400078e0a32 */
[----:B------:R-:W-:Y:S01]  /*3a60*/  @!P6 IMAD.MOV R41, RZ, RZ, -R41 ;  /* 0x000000ffff29e224 */ /* 0x000fe200078e0a29 */
[----:B------:R1:W-:Y:S01]  /*3a70*/  STL [R1+0x188], R0 ;  /* 0x0001880001007387 */ /* 0x0003e20000100800 */
[--C-:B------:R-:W-:Y:S01]  /*3a80*/  @!P1 IMAD.IADD R44, R44, 0x1, -R50.reuse ;  /* 0x000000012c2c9824 */ /* 0x100fe200078e0a32 */
[----:B------:R-:W-:Y:S01]  /*3a90*/  ISETP.GT.U32.AND P1, PT, R50, R43, PT ;  /* 0x0000002b3200720c */ /* 0x000fe20003f24070 */
[--C-:B------:R-:W-:Y:S01]  /*3aa0*/  @!P5 IMAD.IADD R42, R42, 0x1, -R50.reuse ;  /* 0x000000012a2ad824 */ /* 0x100fe200078e0a32 */
[----:B------:R-:W-:Y:S01]  /*3ab0*/  ISETP.GT.U32.AND P6, PT, R50, R45, PT ;  /* 0x0000002d3200720c */ /* 0x000fe20003fc4070 */
[--C-:B------:R-:W-:Y:S01]  /*3ac0*/  @!P3 IMAD.IADD R46, R46, 0x1, -R50.reuse ;  /* 0x000000012e2eb824 */ /* 0x100fe200078e0a32 */
[----:B------:R-:W-:Y:S01]  /*3ad0*/  ISETP.GT.U32.AND P2, PT, R50, R44, PT ;  /* 0x0000002c3200720c */ /* 0x000fe20003f44070 */
[----:B------:R-:W-:Y:S01]  /*3ae0*/  @!P4 IMAD.IADD R2, R2, 0x1, -R50 ;  /* 0x000000010202c824 */ /* 0x000fe200078e0a32 */
[----:B------:R-:W-:Y:S01]  /*3af0*/  ISETP.GE.AND P3, PT, R5, RZ, PT ;  /* 0x000000ff0500720c */ /* 0x000fe20003f66270 */
[----:B-1----:R-:W-:Y:S01]  /*3b00*/  IMAD R0, R48, 0x2, R0 ;  /* 0x0000000230007824 */ /* 0x002fe200078e0200 */
[----:B------:R-:W-:-:S02]  /*3b10*/  ISETP.GE.AND P5, PT, R4, RZ, PT ;  /* 0x000000ff0400720c */ /* 0x000fc40003fa6270 */
[----:B------:R-:W-:Y:S02]  /*3b20*/  ISETP.GT.U32.AND P4, PT, R50, R2, PT ;  /* 0x000000023200720c */ /* 0x000fe40003f84070 */
[----:B------:R1:W-:Y:S01]  /*3b30*/  STL [R1+0x8c], R0 ;  /* 0x00008c0001007387 */ /* 0x0003e20000100800 */
[--C-:B------:R-:W-:Y:S01]  /*3b40*/  @!P1 IMAD.IADD R43, R43, 0x1, -R50.reuse ;  /* 0x000000012b2b9824 */ /* 0x100fe200078e0a32 */
[----:B------:R-:W-:Y:S01]  /*3b50*/  ISETP.GE.AND P1, PT, R3, RZ, PT ;  /* 0x000000ff0300720c */ /* 0x000fe20003f26270 */
[--C-:B------:R-:W-:Y:S01]  /*3b60*/  @!P6 IMAD.IADD R45, R45, 0x1, -R50.reuse ;  /* 0x000000012d2de824 */ /* 0x100fe200078e0a32 */
[----:B------:R-:W-:Y:S01]  /*3b70*/  ISETP.GE.AND P6, PT, R47, RZ, PT ;  /* 0x000000ff2f00720c */ /* 0x000fe20003fc6270 */
[----:B------:R-:W-:Y:S01]  /*3b80*/  @!P2 IMAD.IADD R44, R44, 0x1, -R50 ;  /* 0x000000012c2ca824 */ /* 0x000fe200078e0a32 */
[----:B------:R-:W-:Y:S01]  /*3b90*/  ISETP.GE.AND P2, PT, R53, RZ, PT ;  /* 0x000000ff3500720c */ /* 0x000fe20003f46270 */
[----:B-1----:R-:W-:-:S04]  /*3ba0*/  IMAD R0, R48, 0x2, R0 ;  /* 0x0000000230007824 */ /* 0x002fc800078e0200 */
[----:B------:R-:W-:Y:S01]  /*3bb0*/  @!P4 IMAD.IADD R2, R2, 0x1, -R50 ;  /* 0x000000010202c824 */ /* 0x000fe200078e0a32 */
[----:B------:R1:W-:Y:S01]  /*3bc0*/  STL [R1+0x360], R0 ;  /* 0x0003600001007387 */ /* 0x0003e20000100800 */
[----:B------:R-:W-:Y:S01]  /*3bd0*/  @!P0 IMAD.MOV R46, RZ, RZ, -R46 ;  /* 0x000000ffff2e8224 */ /* 0x000fe200078e0a2e */
[----:B------:R-:W2:Y:S01]  /*3be0*/  LDC.64 R50, c[0x0][0x3a0] ;  /* 0x0000e800ff327b82 */ /* 0x000ea20000000a00 */
[----:B-1----:R-:W-:-:S04]  /*3bf0*/  IMAD R0, R48, 0x2, R0 ;  /* 0x0000000230007824 */ /* 0x002fc800078e0200 */
[C---:B------:R-:W-:Y:S01]  /*3c00*/  IMAD R14, R48.reuse, 0x2, R0 ;  /* 0x00000002300e7824 */ /* 0x040fe200078e0200 */
[----:B------:R1:W-:Y:S04]  /*3c10*/  STL [R1+0x64], R0 ;  /* 0x0000640001007387 */ /* 0x0003e80000100800 */
[----:B------:R-:W3:Y:S04]  /*3c20*/  LDL.LU R13, [R1+0x60] ;  /* 0x00006000010d7983 */ /* 0x000ee80000300800 */
[----:B------:R-:W4:Y:S04]  /*3c30*/  LDL.LU R12, [R1+0x5c] ;  /* 0x00005c00010c7983 */ /* 0x000f280000300800 */
[----:B------:R-:W5:Y:S04]  /*3c40*/  LDL.LU R11, [R1+0x58] ;  /* 0x00005800010b7983 */ /* 0x000f680000300800 */
[----:B------:R0:W-:Y:S04]  /*3c50*/  STL [R1+0x38], R14 ;  /* 0x0000380e01007387 */ /* 0x0001e80000100800 */
[----:B------:R-:W2:Y:S04]  /*3c60*/  LDL.LU R10, [R1+0x54] ;  /* 0x00005400010a7983 */ /* 0x000ea80000300800 */
        /* <DEDUP_REMOVED lines=8> */
[----:B-1----:R-:W2:Y:S04]  /*3cf0*/  LDL.LU R0, [R1+0x28] ;  /* 0x0000280001007983 */ /* 0x002ea80000300800 */
[----:B------:R-:W2:Y:S01]  /*3d00*/  LDL.LU R47, [R1+0x10] ;  /* 0x00001000012f7983 */ /* 0x000ea20000300800 */
[----:B------:R-:W-:Y:S01]  /*3d10*/  ISETP.NE.AND P4, PT, R23, RZ, PT ;  /* 0x000000ff1700720c */ /* 0x000fe20003f85270 */
[----:B------:R-:W-:Y:S01]  /*3d20*/  @!P6 IMAD.MOV R2, RZ, RZ, -R2 ;  /* 0x000000ffff02e224 */ /* 0x000fe200078e0a02 */
[----:B------:R-:W-:Y:S01]  /*3d30*/  LOP3.LUT R23, RZ, R23, RZ, 0x33, !PT ;  /* 0x00000017ff177212 */ /* 0x000fe200078e33ff */
[----:B0-----:R-:W-:Y:S01]  /*3d40*/  IMAD R14, R48, 0x4, R14 ;  /* 0x00000004300e7824 */ /* 0x001fe200078e020e */
[----:B------:R-:W2:Y:S02]  /*3d50*/  LDL.LU R52, [R1+0xc] ;  /* 0x00000c0001347983 */ /* 0x000ea40000300800 */
[----:B------:R-:W-:-:S02]  /*3d60*/  SEL R2, R23, R2, !P4 ;  /* 0x0000000217027207 */ /* 0x000fc40006000000 */
[----:B------:R0:W-:Y:S04]  /*3d70*/  STL [R1+0x34], R14 ;  /* 0x0000340e01007387 */ /* 0x0001e80000100800 */
[----:B0-----:R-:W2:Y:S01]  /*3d80*/  LDL.LU R14, [R1+0x5b0] ;  /* 0x0005b000010e7983 */ /* 0x001ea20000300800 */
[----:B------:R-:W-:Y:S02]  /*3d90*/  @!P3 IMAD.MOV R42, RZ, RZ, -R42 ;  /* 0x000000ffff2ab224 */ /* 0x000fe400078e0a2a */
[----:B------:R-:W-:Y:S01]  /*3da0*/  @!P2 IMAD.MOV R45, RZ, RZ, -R45 ;  /* 0x000000ffff2da224 */ /* 0x000fe200078e0a2d */
[----:B------:R0:W-:Y:S01]  /*3db0*/  STL [R1+0x68], R2 ;  /* 0x0000680201007387 */ /* 0x0001e20000100800 */
[----:B------:R-:W-:Y:S01]  /*3dc0*/  @!P5 IMAD.MOV R43, RZ, RZ, -R43 ;  /* 0x000000ffff2bd224 */ /* 0x000fe200078e0a2b */
[----:B------:R-:W-:Y:S01]  /*3dd0*/  UIADD3 UR6, UPT, UPT, UR9, 0x10000, URZ ;  /* 0x0001000009067890 */ /* 0x000fe2000fffe0ff */
[----:B------:R-:W-:Y:S01]  /*3de0*/  @!P1 IMAD.MOV R44, RZ, RZ, -R44 ;  /* 0x000000ffff2c9224 */ /* 0x000fe200078e0a2c */
[----:B0-----:R-:W2:Y:S01]  /*3df0*/  LDL.LU R2, [R1+0x8] ;  /* 0x0000080001027983 */ /* 0x001ea20000300800 */
[----:B---3--:R-:W-:-:S02]  /*3e00*/  SEL R13, R23, R13, !P4 ;  /* 0x0000000d170d7207 */ /* 0x008fc40006000000 */
[----:B----4-:R-:W-:-:S03]  /*3e10*/  SEL R12, R23, R12, !P4 ;  /* 0x0000000c170c7207 */ /* 0x010fc60006000000 */
[----:B------:R0:W-:Y:S01]  /*3e20*/  STL [R1+0x60], R13 ;  /* 0x0000600d01007387 */ /* 0x0001e20000100800 */
[----:B-----5:R-:W-:-:S03]  /*3e30*/  SEL R11, R23, R11, !P4 ;  /* 0x0000000b170b7207 */ /* 0x020fc60006000000 */
[----:B0-----:R-:W3:Y:S01]  /*3e40*/  LDL.LU R13, [R1+0x5ac] ;  /* 0x0005ac00010d7983 */ /* 0x001ee20000300800 */
[----:B--2---:R-:W-:-:S03]  /*3e50*/  SEL R10, R23, R10, !P4 ;  /* 0x0000000a170a7207 */ /* 0x004fc60006000000 */
[----:B------:R0:W-:Y:S01]  /*3e60*/  STL [R1+0x5c], R12 ;  /* 0x00005c0c01007387 */ /* 0x0001e20000100800 */
[C---:B------:R-:W-:Y:S02]  /*3e70*/  SEL R9, R23.reuse, R9, !P4 ;  /* 0x0000000917097207 */ /* 0x040fe40006000000 */
[C---:B------:R-:W-:Y:S01]  /*3e80*/  SEL R8, R23.reuse, R8, !P4 ;  /* 0x0000000817087207 */ /* 0x040fe20006000000 */
[----:B0-----:R-:W2:Y:S01]  /*3e90*/  LDL.LU R12, [R1+0x5a8] ;  /* 0x0005a800010c7983 */ /* 0x001ea20000300800 */
[----:B------:R-:W-:-:S03]  /*3ea0*/  SEL R7, R23, R7, !P4 ;  /* 0x0000000717077207 */ /* 0x000fc60006000000 */
[----:B------:R0:W-:Y:S01]  /*3eb0*/  STL [R1+0x58], R11 ;  /* 0x0000580b01007387 */ /* 0x0001e20000100800 */
[C---:B------:R-:W-:Y:S02]  /*3ec0*/  SEL R6, R23.reuse, R6, !P4 ;  /* 0x0000000617067207 */ /* 0x040fe40006000000 */
[C---:B------:R-:W-:Y:S01]  /*3ed0*/  SEL R5, R23.reuse, R5, !P4 ;  /* 0x0000000517057207 */ /* 0x040fe20006000000 */
[----:B0-----:R-:W4:Y:S04]  /*3ee0*/  LDL.LU R11, [R1+0x5a4] ;  /* 0x0005a400010b7983 */ /* 0x001f280000300800 */
[----:B------:R0:W-:Y:S01]  /*3ef0*/  STL [R1+0x54], R10 ;  /* 0x0000540a01007387 */ /* 0x0001e20000100800 */
[----:B------:R-:W-:-:S03]  /*3f00*/  SEL R4, R23, R4, !P4 ;  /* 0x0000000417047207 */ /* 0x000fc60006000000 */
[----:B0-----:R-:W5:Y:S04]  /*3f10*/  LDL.LU R10, [R1+0x5a0] ;  /* 0x0005a000010a7983 */ /* 0x001f680000300800 */
[----:B------:R0:W-:Y:S01]  /*3f20*/  STL [R1+0x50], R9 ;  /* 0x0000500901007387 */ /* 0x0001e20000100800 */
[----:B------:R-:W-:-:S03]  /*3f30*/  SEL R3, R23, R3, !P4 ;  /* 0x0000000317037207 */ /* 0x000fc60006000000 */
[----:B0-----:R-:W2:Y:S04]  /*3f40*/  LDL.LU R9, [R1+0x59c] ;  /* 0x00059c0001097983 */ /* 0x001ea80000300800 */
        /* <DEDUP_REMOVED lines=9> */
[----:B------:R0:W-:Y:S04]  /*3fe0*/  STL [R1+0x40], R5 ;  /* 0x0000400501007387 */ /* 0x0001e80000100800 */
        /* <DEDUP_REMOVED lines=10> */
[----:B0-----:R-:W2:Y:S01]  /*4090*/  LDL.LU R47, [R1+0x578] ;  /* 0x00057800012f7983 */ /* 0x001ea20000300800 */
[----:B------:R-:W-:-:S02]  /*40a0*/  SEL R52, R23, R52, !P4 ;  /* 0x0000003417347207 */ /* 0x000fc40006000000 */
[----:B------:R-:W-:-:S03]  /*40b0*/  SEL R2, R23, R2, !P4 ;  /* 0x0000000217027207 */ /* 0x000fc60006000000 */
[----:B------:R0:W-:Y:S04]  /*40c0*/  STL [R1+0xc], R52 ;  /* 0x00000c3401007387 */ /* 0x0001e80000100800 */
[----:B------:R2:W-:Y:S01]  /*40d0*/  STL [R1+0x178], R2 ;  /* 0x0001780201007387 */ /* 0x0005e20000100800 */
[----:B0-----:R-:W0:Y:S01]  /*40e0*/  S2R R52, SR_TID.X ;  /* 0x0000000000347919 */ /* 0x001e220000002100 */
[----:B------:R-:W-:Y:S01]  /*40f0*/  SEL R44, R23, R44, !P4 ;  /* 0x0000002c172c7207 */ /* 0x000fe20006000000 */
[----:B------:R-:W-:Y:S01]  /*4100*/  UIADD3 UR11, UPT, UPT, UR10, UR11, URZ ;  /* 0x0000000b0a0b7290 */ /* 0x000fe2000fffe0ff */
[----:B------:R-:W-:Y:S01]  /*4110*/  UMOV UR12, UR6 ;  /* 0x00000006000c7c82 */ /* 0x000fe20008000000 */
[----:B0-----:R-:W-:-:S04]  /*4120*/  SHF.R.U32.HI R52, RZ, 0x6, R52 ;  /* 0x00000006ff347819 */ /* 0x001fc80000011634 */
[----:B------:R-:W-:Y:S02]  /*4130*/  SGXT.U32 R52, R52, 0x1 ;  /* 0x000000013434781a */ /* 0x000fe40000000000 */
[C---:B--2---:R-:W-:Y:S02]  /*4140*/  SEL R2, R23.reuse, R47, !P4 ;  /* 0x0000002f17027207 */ /* 0x044fe40006000000 */
[----:B------:R-:W2:Y:S04]  /*4150*/  LDL.LU R47, [R1+0x574] ;  /* 0x00057400012f7983 */ /* 0x000ea80000300800 */
[----:B------:R0:W-:Y:S02]  /*4160*/  STL [R1+0x174], R2 ;  /* 0x0001740201007387 */ /* 0x0001e40000100800 */
[----:B0-----:R-:W-:-:S02]  /*4170*/  SEL R2, R23, R0, !P4 ;  /* 0x0000000017027207 */ /* 0x001fc40006000000 */
[----:B------:R-:W2:Y:S04]  /*4180*/  LDL.LU R0, [R1+0x570] ;  /* 0x0005700001007983 */ /* 0x000ea80000300800 */
[----:B------:R0:W-:Y:S02]  /*4190*/  STL [R1+0x170], R2 ;  /* 0x0001700201007387 */ /* 0x0001e40000100800 */
[C---:B0-----:R-:W-:Y:S02]  /*41a0*/  SEL R2, R23.reuse, R53, !P4 ;  /* 0x0000003517027207 */ /* 0x041fe40006000000 */
[C---:B------:R-:W-:Y:S02]  /*41b0*/  SEL R53, R23.reuse, R3, !P4 ;  /* 0x0000000317357207 */ /* 0x040fe40006000000 */
[C---:B------:R-:W-:Y:S01]  /*41c0*/  SEL R3, R23.reuse, R5, !P4 ;  /* 0x0000000517037207 */ /* 0x040fe20006000000 */
[----:B------:R0:W-:Y:S04]  /*41d0*/  STL [R1+0x16c], R2 ;  /* 0x00016c0201007387 */ /* 0x0001e80000100800 */
[----:B------:R-:W-:Y:S01]  /*41e0*/  STL [R1+0x168], R53 ;  /* 0x0001683501007387 */ /* 0x000fe20000100800 */
[----:B0-----:R-:W-:-:S02]  /*41f0*/  SEL R2, R23, R4, !P4 ;  /* 0x0000000417027207 */ /* 0x001fc40006000000 */
[----:B------:R-:W-:-:S03]  /*4200*/  SEL R4, R23, R6, !P4 ;  /* 0x0000000617047207 */ /* 0x000fc60006000000 */
[----:B------:R0:W-:Y:S04]  /*4210*/  STL [R1+0x164], R2 ;  /* 0x0001640201007387 */ /* 0x0001e80000100800 */
[----:B------:R1:W-:Y:S04]  /*4220*/  STL [R1+0x160], R3 ;  /* 0x0001600301007387 */ /* 0x0003e80000100800 */
[----:B------:R3:W-:Y:S01]  /*4230*/  STL [R1+0x15c], R4 ;  /* 0x00015c0401007387 */ /* 0x0007e20000100800 */
[C---:B0-----:R-:W-:Y:S02]  /*4240*/  SEL R2, R23.reuse, R7, !P4 ;  /* 0x0000000717027207 */ /* 0x041fe40006000000 */
[----:B-1----:R-:W-:-:S03]  /*4250*/  SEL R3, R23, R8, !P4 ;  /* 0x0000000817037207 */ /* 0x002fc60006000000 */
[----:B------:R5:W-:Y:S01]  /*4260*/  STL [R1+0x158], R2 ;  /* 0x0001580201007387 */ /* 0x000be20000100800 */
[----:B---3--:R-:W-:-:S03]  /*4270*/  SEL R4, R23, R9, !P4 ;  /* 0x0000000917047207 */ /* 0x008fc60006000000 */
[----:B------:R4:W-:Y:S04]  /*4280*/  STL [R1+0x154], R3 ;  /* 0x0001540301007387 */ /* 0x0009e80000100800 */
[----:B------:R0:W-:Y:S01]  /*4290*/  STL [R1+0x150], R4 ;  /* 0x0001500401007387 */ /* 0x0001e20000100800 */
[C---:B-----5:R-:W-:Y:S02]  /*42a0*/  SEL R2, R23.reuse, R10, !P4 ;  /* 0x0000000a17027207 */ /* 0x060fe40006000000 */
[----:B----4-:R-:W-:-:S03]  /*42b0*/  SEL R3, R23, R11, !P4 ;  /* 0x0000000b17037207 */ /* 0x010fc60006000000 */
[----:B------:R1:W-:Y:S01]  /*42c0*/  STL [R1+0x148], R2 ;  /* 0x0001480201007387 */ /* 0x0003e20000100800 */
[----:B0-----:R-:W-:-:S03]  /*42d0*/  SEL R4, R23, R12, !P4 ;  /* 0x0000000c17047207 */ /* 0x001fc60006000000 */
[----:B------:R0:W-:Y:S04]  /*42e0*/  STL [R1+0x144], R3 ;  /* 0x0001440301007387 */ /* 0x0001e80000100800 */
[----:B------:R3:W-:Y:S01]  /*42f0*/  STL [R1+0x140], R4 ;  /* 0x0001400401007387 */ /* 0x0007e20000100800 */
[C---:B-1----:R-:W-:Y:S02]  /*4300*/  SEL R2, R23.reuse, R13, !P4 ;  /* 0x0000000d17027207 */ /* 0x042fe40006000000 */
[----:B0-----:R-:W-:-:S03]  /*4310*/  SEL R3, R23, R14, !P4 ;  /* 0x0000000e17037207 */ /* 0x001fc60006000000 */
[----:B------:R0:W-:Y:S01]  /*4320*/  STL [R1+0x13c], R2 ;  /* 0x00013c0201007387 */ /* 0x0001e20000100800 */
[----:B---3--:R-:W-:-:S03]  /*4330*/  SEL R4, R23, R15, !P4 ;  /* 0x0000000f17047207 */ /* 0x008fc60006000000 */
[----:B------:R1:W-:Y:S04]  /*4340*/  STL [R1+0x134], R3 ;  /* 0x0001340301007387 */ /* 0x0003e80000100800 */
[----:B------:R3:W-:Y:S01]  /*4350*/  STL [R1+0x130], R4 ;  /* 0x0001300401007387 */ /* 0x0007e20000100800 */
[----:B0-----:R-:W-:-:S03]  /*4360*/  SEL R2, R23, R16, !P4 ;  /* 0x0000001017027207 */ /* 0x001fc60006000000 */
[----:B------:R-:W4:Y:S01]  /*4370*/  LDL R8, [R1+0x34] ;  /* 0x0000340001087983 */ /* 0x000f220000100800 */
[----:B-1----:R-:W-:-:S03]  /*4380*/  SEL R3, R23, R17, !P4 ;  /* 0x0000001117037207 */ /* 0x002fc60006000000 */
[----:B------:R0:W-:Y:S01]  /*4390*/  STL [R1+0x124], R2 ;  /* 0x0001240201007387 */ /* 0x0001e20000100800 */
[----:B---3--:R-:W-:-:S03]  /*43a0*/  SEL R4, R23, R19, !P4 ;  /* 0x0000001317047207 */ /* 0x008fc60006000000 */
[----:B------:R1:W-:Y:S01]  /*43b0*/  STL [R1+0x120], R3 ;  /* 0x0001200301007387 */ /* 0x0003e20000100800 */
[C---:B0-----:R-:W-:Y:S02]  /*43c0*/  SEL R2, R23.reuse, R18, !P4 ;  /* 0x0000001217027207 */ /* 0x041fe40006000000 */
[----:B-1----:R-:W-:-:S03]  /*43d0*/  SEL R3, R23, R20, !P4 ;  /* 0x0000001417037207 */ /* 0x002fc60006000000 */
[----:B------:R0:W-:Y:S04]  /*43e0*/  STL [R1+0x11c], R2 ;  /* 0x00011c0201007387 */ /* 0x0001e80000100800 */
[----:B------:R1:W-:Y:S01]  /*43f0*/  STL [R1+0x118], R4 ;  /* 0x0001180401007387 */ /* 0x0003e20000100800 */
[----:B0-----:R-:W-:-:S03]  /*4400*/  SEL R2, R23, R21, !P4 ;  /* 0x0000001517027207 */ /* 0x001fc60006000000 */
[----:B------:R0:W-:Y:S01]  /*4410*/  STL [R1+0x114], R3 ;  /* 0x0001140301007387 */ /* 0x0001e20000100800 */
[----:B-1----:R-:W-:-:S03]  /*4420*/  SEL R4, R23, R22, !P4 ;  /* 0x0000001617047207 */ /* 0x002fc60006000000 */
[----:B------:R1:W-:Y:S01]  /*4430*/  STL [R1+0x10c], R2 ;  /* 0x00010c0201007387 */ /* 0x0003e20000100800 */
[----:B0-----:R-:W-:-:S03]  /*4440*/  SEL R3, R23, R24, !P4 ;  /* 0x0000001817037207 */ /* 0x001fc60006000000 */
[----:B------:R-:W-:Y:S01]  /*4450*/  STL [R1+0x108], R4 ;  /* 0x0001080401007387 */ /* 0x000fe20000100800 */
[----:B-1----:R-:W-:-:S03]  /*4460*/  SEL R2, R23, R25, !P4 ;  /* 0x0000001917027207 */ /* 0x002fc60006000000 */
[----:B------:R0:W-:Y:S04]  /*4470*/  STL [R1+0x104], R3 ;  /* 0x0001040301007387 */ /* 0x0001e80000100800 */
[----:B------:R1:W-:Y:S01]  /*4480*/  STL [R1+0x100], R2 ;  /* 0x0001000201007387 */ /* 0x0003e20000100800 */
[C---:B0-----:R-:W-:Y:S02]  /*4490*/  SEL R3, R23.reuse, R27, !P4 ;  /* 0x0000001b17037207 */ /* 0x041fe40006000000 */
[----:B-1----:R-:W-:-:S03]  /*44a0*/  SEL R2, R23, R28, !P4 ;  /* 0x0000001c17027207 */ /* 0x002fc60006000000 */
[----:B------:R0:W-:Y:S01]  /*44b0*/  STL [R1], R3 ;  /* 0x0000000301007387 */ /* 0x0001e20000100800 */
[----:B------:R-:W-:-:S03]  /*44c0*/  SEL R4, R23, R29, !P4 ;  /* 0x0000001d17047207 */ /* 0x000fc60006000000 */
[----:B------:R1:W-:Y:S01]  /*44d0*/  STL [R1+0x4], R2 ;  /* 0x0000040201007387 */ /* 0x0003e20000100800 */
[----:B0-----:R-:W-:-:S03]  /*44e0*/  SEL R3, R23, R30, !P4 ;  /* 0x0000001e17037207 */ /* 0x001fc60006000000 */
[----:B------:R0:W-:Y:S01]  /*44f0*/  STL [R1+0x8], R4 ;  /* 0x0000080401007387 */ /* 0x0001e20000100800 */
[----:B-1----:R-:W-:-:S03]  /*4500*/  SEL R2, R23, R31, !P4 ;  /* 0x0000001f17027207 */ /* 0x002fc60006000000 */
        /* <DEDUP_REMOVED lines=22> */
[----:B------:R-:W-:Y:S01]  /*4670*/  STL [R1+0xa0], R4 ;  /* 0x0000a00401007387 */ /* 0x000fe20000100800 */
[----:B---3--:R-:W-:-:S03]  /*4680*/  SEL R2, R23, R42, !P4 ;  /* 0x0000002a17027207 */ /* 0x008fc60006000000 */
[----:B------:R-:W-:Y:S04]  /*4690*/  STL [R1+0x9c], R3 ;  /* 0x00009c0301007387 */ /* 0x000fe80000100800 */
[----:B------:R0:W-:Y:S02]  /*46a0*/  STL [R1+0x98], R2 ;  /* 0x0000980201007387 */ /* 0x0001e40000100800 */
[----:B0-----:R-:W0:Y:S01]  /*46b0*/  S2R R2, SR_TID.X ;  /* 0x0000000000027919 */ /* 0x001e220000002100 */
[----:B------:R-:W-:Y:S02]  /*46c0*/  SEL R3, R23, R45, !P4 ;  /* 0x0000002d17037207 */ /* 0x000fe40006000000 */
[----:B------:R-:W-:-:S03]  /*46d0*/  PRMT R6, RZ, 0x7610, R6 ;  /* 0x00007610ff067816 */ /* 0x000fc60000000006 */
[----:B------:R1:W-:Y:S01]  /*46e0*/  STL [R1+0x184], R3 ;  /* 0x0001840301007387 */ /* 0x0003e20000100800 */
[----:B0-----:R-:W-:Y:S01]  /*46f0*/  LOP3.LUT R29, R2, 0x7f, RZ, 0xc0, !PT ;  /* 0x0000007f021d7812 */ /* 0x001fe200078ec0ff */
[----:B------:R-:W-:Y:S01]  /*4700*/  VIADD R2, R50, 0x7f ;  /* 0x0000007f32027836 */ /* 0x000fe20000000000 */
[----:B--2---:R-:W-:-:S05]  /*4710*/  SEL R4, R23, R47, !P4 ;  /* 0x0000002f17047207 */ /* 0x004fca0006000000 */
[----:B------:R0:W-:Y:S01]  /*4720*/  STL [R1+0x180], R4 ;  /* 0x0001800401007387 */ /* 0x0001e20000100800 */
[----:B-1----:R-:W-:-:S05]  /*4730*/  IMAD R3, R0, R51, RZ ;  /* 0x0000003300037224 */ /* 0x002fca00078e02ff */
[----:B------:R1:W-:Y:S01]  /*4740*/  STL [R1+0x17c], R3 ;  /* 0x00017c0301007387 */ /* 0x0003e20000100800 */
[C---:B------:R-:W-:Y:S02]  /*4750*/  SEL R53, R23.reuse, R26, !P4 ;  /* 0x0000001a17357207 */ /* 0x040fe40006000000 */
[----:B------:R-:W-:Y:S02]  /*4760*/  SEL R46, R23, R43, !P4 ;  /* 0x0000002b172e7207 */ /* 0x000fe40006000000 */
[----:B------:R-:W-:Y:S02]  /*4770*/  ISETP.NE.U32.AND P1, PT, R29, RZ, PT ;  /* 0x000000ff1d00720c */ /* 0x000fe40003f25070 */
[----:B------:R-:W-:Y:S02]  /*4780*/  ISETP.GT.AND P0, PT, R2, 0x7f, PT ;  /* 0x0000007f0200780c */ /* 0x000fe40003f04270 */
[C---:B------:R-:W-:Y:S02]  /*4790*/  LOP3.LUT R5, R52.reuse, 0x8, RZ, 0xfc, !PT ;  /* 0x0000000834057812 */ /* 0x040fe400078efcff */
[----:B0-----:R-:W-:Y:S01]  /*47a0*/  LOP3.LUT R4, R52, 0x10, RZ, 0xfc, !PT ;  /* 0x0000001034047812 */ /* 0x001fe200078efcff */
[----:B----4-:R-:W-:-:S04]  /*47b0*/  IMAD R30, R48, 0x2, R8 ;  /* 0x00000002301e7824 */ /* 0x010fc800078e0208 */
[C---:B------:R-:W-:Y:S01]  /*47c0*/  IMAD R27, R48.reuse, 0x2, R30 ;  /* 0x00000002301b7824 */ /* 0x040fe200078e021e */
[----:B------:R1:W-:Y:S03]  /*47d0*/  STL [R1+0x28], R30 ;  /* 0x0000281e01007387 */ /* 0x0003e60000100800 */
[C---:B------:R-:W-:Y:S01]  /*47e0*/  IMAD R0, R48.reuse, 0x2, R27 ;  /* 0x0000000230007824 */ /* 0x040fe200078e021b */
[----:B------:R1:W-:Y:S04]  /*47f0*/  STL.S16 [R1+0x14c], R6 ;  /* 0x00014c0601007387 */ /* 0x0003e80000100600 */
[----:B------:R1:W-:Y:S04]  /*4800*/  STL [R1+0x1c], R27 ;  /* 0x00001c1b01007387 */ /* 0x0003e80000100800 */
[----:B------:R1:W-:Y:S04]  /*4810*/  STL [R1+0x554], R2 ;  /* 0x0005540201007387 */ /* 0x0003e80000100800 */
[----:B------:R1:W-:Y:S01]  /*4820*/  STL [R1+0x78], R0 ;  /* 0x0000780001007387 */ /* 0x0003e20000100800 */
[----:B------:R-:W-:-:S04]  /*4830*/  IMAD R10, R48, 0x2, R0 ;  /* 0x00000002300a7824 */ /* 0x000fc800078e0200 */
[----:B------:R-:W-:Y:S01]  /*4840*/  IMAD R12, R48, 0x2, R10 ;  /* 0x00000002300c7824 */ /* 0x000fe200078e020a */
[----:B------:R-:W-:Y:S06]  /*4850*/  BRA.U UP0, `(.L_x_5) ;  /* 0x0000000100187547 */ /* 0x000fec000b800000 */
[----:B------:R-:W-:Y:S01]  /*4860*/  ELECT P2, URZ, PT ;  /* 0x0000000000ff782f */ /* 0x000fe20003840000 */
[----:B-1----:R-:W-:Y:S01]  /*4870*/  IMAD.MOV.U32 R0, RZ, RZ, 0x1 ;  /* 0x00000001ff007424 */ /* 0x002fe200078e00ff */
[----:B------:R-:W-:Y:S01]  /*4880*/  UMOV UR4, 0x40 ;  /* 0x0000004000047882 */ /* 0x000fe20000000000 */
[----:B------:R-:W-:Y:S01]  /*4890*/  UVIRTCOUNT.DEALLOC.SMPOOL 0x80 ;  /* 0x000000800000784c */ /* 0x000fe20000000000 */
[----:B------:R-:W-:-:S09]  /*48a0*/  ULEA UR4, UR5, UR4, 0x18 ;  /* 0x0000000405047291 */ /* 0x000fd2000f8ec0ff */
[----:B------:R0:W-:Y:S03]  /*48b0*/  @P2 STS.U8 [UR4], R0 ;  /* 0x00000000ff002988 */ /* 0x0001e60008000004 */
.L_x_5:
[----:B-1----:R-:W2:Y:S01]  /*48c0*/  LDL R2, [R1+0x360] ;  /* 0x0003600001027983 */ /* 0x002ea20000100800 */
[----:B------:R-:W-:Y:S01]  /*48d0*/  VOTEU.ALL UP1, P1 ;  /* 0x0000000000ff7886 */ /* 0x000fe20000820000 */
[----:B------:R-:W-:Y:S01]  /*48e0*/  VOTEU.ALL UP2, P1 ;  /* 0x0000000000ff7886 */ /* 0x000fe20000840000 */
[----:B0-----:R-:W-:Y:S01]  /*48f0*/  IMAD.SHL.U32 R0, R3, 0x2, RZ ;  /* 0x0000000203007824 */ /* 0x001fe200078e00ff */
[----:B------:R-:W-:Y:S01]  /*4900*/  STTM.16dp32bit_t0_t15.x32 tmem[UR11], RZ ;  /* 0x000000ff000079ed */ /* 0x000fe20008a8000b */
[----:B------:R-:W-:Y:S01]  /*4910*/  STTM.16dp32bit_t16_t31.x32 tmem[UR11+0x20], RZ ;  /* 0x000020ff000079ed */ /* 0x000fe20008aa000b */
[----:B------:R-:W0:Y:S01]  /*4920*/  FENCE.VIEW.ASYNC.T ;  /* 0x00000000000073c6 */ /* 0x000e220000000200 */
[----:B------:R-:W-:-:S04]  /*4930*/  @!UP1 UIADD3 UR4, UPT, UPT, -UR7, 0x100000, URZ ;  /* 0x0010000007049890 */ /* 0x000fc8000fffe1ff */
[----:B------:R-:W-:Y:S02]  /*4940*/  @!UP1 USHF.L.U32 UR5, UR4, 0xb, URZ ;  /* 0x0000000b04059899 */ /* 0x000fe400080006ff */
[----:B------:R-:W-:Y:S01]  /*4950*/  @!UP1 USHF.L.U32 UR4, UR4, 0x1, URZ ;  /* 0x0000000104049899 */ /* 0x000fe200080006ff */
[----:B0-----:R-:W-:Y:S01]  /*4960*/  BAR.SYNC.DEFER_BLOCKING 0x0 ;  /* 0x0000000000007b1d */ /* 0x001fe20000010000 */
[-C--:B------:R-:W-:Y:S01]  /*4970*/  ISETP.LT.AND P3, PT, R5, R50.reuse, P0 ;  /* 0x000000320500720c */ /* 0x080fe20000761270 */
[----:B------:R-:W-:Y:S01]  /*4980*/  IMAD.MOV.U32 R11, RZ, RZ, R6 ;  /* 0x000000ffff0b7224 */ /* 0x000fe200078e0006 */
[----:B------:R-:W-:Y:S01]  /*4990*/  ISETP.LT.AND P2, PT, R4, R50, P0 ;  /* 0x000000320400720c */ /* 0x000fe20000741270 */
[C---:B------:R-:W-:Y:S02]  /*49a0*/  IMAD R18, R48.reuse, 0x2, R12 ;  /* 0x0000000230127824 */ /* 0x040fe400078e020c */
[----:B------:R0:W-:Y:S02]  /*49b0*/  STL [R1+0x18], R0 ;  /* 0x0000180001007387 */ /* 0x0001e40000100800 */
[----:B------:R-:W-:-:S04]  /*49c0*/  IMAD R7, R48, 0x4, R18 ;  /* 0x0000000430077824 */ /* 0x000fc800078e0212 */
[----:B------:R-:W-:-:S04]  /*49d0*/  IMAD R6, R48, 0x2, R7 ;  /* 0x0000000230067824 */ /* 0x000fc800078e0207 */
[----:B------:R-:W-:Y:S01]  /*49e0*/  IMAD R17, R48, 0x2, R6 ;  /* 0x0000000230117824 */ /* 0x000fe200078e0206 */
[----:B0-----:R-:W-:-:S03]  /*49f0*/  IADD3 R0, P4, PT, R0, UR16, RZ ;  /* 0x0000001000007c10 */ /* 0x001fc6000ff9e0ff */
[----:B------:R-:W-:Y:S01]  /*4a00*/  IMAD R9, R48, 0x2, R17 ;  /* 0x0000000230097824 */ /* 0x000fe200078e0211 */
[----:B------:R-:W-:Y:S01]  /*4a10*/  LEA.HI.X.SX32 R51, R3, UR17, 0x1, P4 ;  /* 0x0000001103337c11 */ /* 0x000fe2000a0f0eff */
[----:B------:R-:W0:Y:S02]  /*4a20*/  FENCE.VIEW.ASYNC.S ;  /* 0x00000000000073c6 */ /* 0x000e240000000000 */
[----:B0-----:R0:W1:Y:S01]  /*4a30*/  @!UP2 SYNCS.EXCH.64 URZ, [UR12], UR4 ;  /* 0x000000040cffa5b2 */ /* 0x0010620008000100 */
[----:B------:R-:W-:Y:S02]  /*4a40*/  LOP3.LUT R15, R52, 0x1a, RZ, 0xfc, !PT ;  /* 0x0000001a340f7812 */ /* 0x000fe400078efcff */
[----:B------:R-:W-:Y:S02]  /*4a50*/  PRMT R24, RZ, 0x7610, R24 ;  /* 0x00007610ff187816 */ /* 0x000fe40000000018 */
[----:B------:R-:W-:Y:S02]  /*4a60*/  PRMT R23, RZ, 0x7610, R23 ;  /* 0x00007610ff177816 */ /* 0x000fe40000000017 */
[----:B------:R-:W-:-:S02]  /*4a70*/  PRMT R14, RZ, 0x7610, R14 ;  /* 0x00007610ff0e7816 */ /* 0x000fc4000000000e */
[----:B------:R-:W-:Y:S02]  /*4a80*/  PRMT R13, RZ, 0x7610, R13 ;  /* 0x00007610ff0d7816 */ /* 0x000fe4000000000d */
[----:B------:R-:W-:Y:S01]  /*4a90*/  PRMT R21, RZ, 0x7610, R21 ;  /* 0x00007610ff157816 */ /* 0x000fe20000000015 */
[----:B0-----:R-:W0:Y:S01]  /*4aa0*/  LDCU UR4, c[0x0][0x3b0] ;  /* 0x00007600ff0477ac */ /* 0x001e220008000800 */
[----:B-1----:R-:W-:Y:S01]  /*4ab0*/  BAR.SYNC.DEFER_BLOCKING 0x0 ;  /* 0x0000000000007b1d */ /* 0x002fe20000010000 */
[----:B--2---:R-:W-:-:S04]  /*4ac0*/  LEA R4, P4, R2, R0, 0x1 ;  /* 0x0000000002047211 */ /* 0x004fc800078808ff */
[----:B------:R-:W-:Y:S02]  /*4ad0*/  LEA.HI.X.SX32 R5, R2, R51, 0x1, P4 ;  /* 0x0000003302057211 */ /* 0x000fe400020f0eff */
[----:B------:R-:W-:-:S03]  /*4ae0*/  LEA R2, P4, R8, R0, 0x1 ;  /* 0x0000000008027211 */ /* 0x000fc600078808ff */
[----:B------:R1:W2:Y:S01]  /*4af0*/  @P3 LDG.E.U16 R11, desc[UR22][R4.64] ;  /* 0x00000016040b3981 */ /* 0x0002a2000c1e1500 */
[----:B------:R-:W-:Y:S02]  /*4b00*/  LEA.HI.X.SX32 R3, R8, R51, 0x1, P4 ;  /* 0x0000003308037211 */ /* 0x000fe400020f0eff */
[----:B-1----:R-:W-:Y:S02]  /*4b10*/  PRMT R5, RZ, 0x7610, R5 ;  /* 0x00007610ff057816 */ /* 0x002fe40000000005 */
[----:B------:R-:W-:-:S04]  /*4b20*/  LOP3.LUT R4, R52, 0x20, RZ, 0xfc, !PT ;  /* 0x0000002034047812 */ /* 0x000fc800078efcff */
[----:B------:R1:W3:Y:S01]  /*4b30*/  @P2 LDG.E.U16 R5, desc[UR22][R2.64] ;  /* 0x0000001602052981 */ /* 0x0002e2000c1e1500 */
[----:B------:R-:W-:Y:S02]  /*4b40*/  ISETP.LT.AND P4, PT, R4, R50, P0 ;  /* 0x000000320400720c */ /* 0x000fe40000781270 */
[-C--:B------:R-:W-:Y:S02]  /*4b50*/  LEA R4, P2, R10, R0.reuse, 0x1 ;  /* 0x000000000a047211 */ /* 0x080fe400078408ff */
[----:B-1----:R-:W-:-:S04]  /*4b60*/  LEA R2, P5, R7, R0, 0x1 ;  /* 0x0000000007027211 */ /* 0x002fc800078a08ff */
[----:B------:R-:W-:-:S05]  /*4b70*/  LEA.HI.X.SX32 R3, R7, R51, 0x1, P5 ;  /* 0x0000003307037211 */ /* 0x000fca00028f0eff */
[----:B------:R1:W4:Y:S04]  /*4b80*/  @P4 LDG.E.U16 R23, desc[UR22][R2.64] ;  /* 0x0000001602174981 */ /* 0x000328000c1e1500 */
[----:B--2---:R2:W-:Y:S04]  /*4b90*/  @P3 STL [R1+0x14c], R11 ;  /* 0x00014c0b01003387 */ /* 0x0045e80000100800 */
[----:B------:R0:W-:Y:S01]  /*4ba0*/  STL [R1+0x80], R9 ;  /* 0x0000800901007387 */ /* 0x0001e20000100800 */
[----:B--2---:R-:W-:-:S04]  /*4bb0*/  LOP3.LUT R11, R52, 0x18, RZ, 0xfc, !PT ;  /* 0x00000018340b7812 */ /* 0x004fc800078efcff */
[-C--:B------:R-:W-:Y:S01]  /*4bc0*/  ISETP.LT.AND P3, PT, R11, R50.reuse, P0 ;  /* 0x000000320b00720c */ /* 0x080fe20000761270 */
[C---:B0-----:R-:W-:Y:S01]  /*4bd0*/  IMAD R9, R48.reuse, 0x2, R9 ;  /* 0x0000000230097824 */ /* 0x041fe200078e0209 */
[----:B---3--:R0:W-:Y:S03]  /*4be0*/  STL [R1+0x138], R5 ;  /* 0x0001380501007387 */ /* 0x0081e60000100800 */
[----:B------:R-:W-:Y:S01]  /*4bf0*/  IMAD R8, R48, 0x2, R9 ;  /* 0x0000000230087824 */ /* 0x000fe200078e0209 */
[----:B0-----:R-:W-:Y:S02]  /*4c00*/  LEA.HI.X.SX32 R5, R10, R51, 0x1, P2 ;  /* 0x000000330a057211 */ /* 0x001fe400010f0eff */
[----:B------:R-:W-:-:S05]  /*4c10*/  ISETP.LT.AND P2, PT, R15, R50, P0 ;  /* 0x000000320f00720c */ /* 0x000fca0000741270 */
[----:B------:R0:W2:Y:S01]  /*4c20*/  @P3 LDG.E.U16 R24, desc[UR22][R4.64] ;  /* 0x0000001604183981 */ /* 0x0000a2000c1e1500 */
[----:B-1----:R-:W-:-:S04]  /*4c30*/  LEA R2, P3, R12, R0, 0x1 ;  /* 0x000000000c027211 */ /* 0x002fc800078608ff */
[----:B------:R-:W-:Y:S02]  /*4c40*/  LEA.HI.X.SX32 R3, R12, R51, 0x1, P3 ;  /* 0x000000330c037211 */ /* 0x000fe400018f0eff */
[----:B0-----:R-:W-:-:S03]  /*4c50*/  LOP3.LUT R4, R52, 0x28, RZ, 0xfc, !PT ;  /* 0x0000002834047812 */ /* 0x001fc600078efcff */
[----:B------:R0:W3:Y:S01]  /*4c60*/  @P2 LDG.E.U16 R14, desc[UR22][R2.64] ;  /* 0x00000016020e2981 */ /* 0x0000e2000c1e1500 */
[----:B------:R-:W-:Y:S02]  /*4c70*/  ISETP.LT.AND P4, PT, R4, R50, P0 ;  /* 0x000000320400720c */ /* 0x000fe40000781270 */
[----:B------:R-:W-:Y:S02]  /*4c80*/  LOP3.LUT R5, R52, 0x22, RZ, 0xfc, !PT ;  /* 0x0000002234057812 */ /* 0x000fe400078efcff */
[----:B0-----:R-:W-:Y:S02]  /*4c90*/  LEA R2, P2, R9, R0, 0x1 ;  /* 0x0000000009027211 */ /* 0x001fe400078408ff */
[----:B------:R-:W-:Y:S02]  /*4ca0*/  ISETP.LT.AND P3, PT, R5, R50, P0 ;  /* 0x000000320500720c */ /* 0x000fe40000761270 */
[----:B------:R-:W-:Y:S02]  /*4cb0*/  LEA.HI.X.SX32 R3, R9, R51, 0x1, P2 ;  /* 0x0000003309037211 */ /* 0x000fe400010f0eff */
[----:B------:R-:W-:-:S03]  /*4cc0*/  LEA R4, P5, R6, R0, 0x1 ;  /* 0x0000000006047211 */ /* 0x000fc600078a08ff */
[----:B------:R-:W4:Y:S01]  /*4cd0*/  @P4 LDG.E.U16 R13, desc[UR22][R2.64] ;  /* 0x00000016020d4981 */ /* 0x000f22000c1e1500 */
[----:B------:R-:W-:-:S05]  /*4ce0*/  LEA.HI.X.SX32 R5, R6, R51, 0x1, P5 ;  /* 0x0000003306057211 */ /* 0x000fca00028f0eff */
[----:B------:R0:W4:Y:S01]  /*4cf0*/  @P3 LDG.E.U16 R21, desc[UR22][R4.64] ;  /* 0x0000001604153981 */ /* 0x000122000c1e1500 */
[----:B------:R-:W-:-:S04]  /*4d00*/  IMAD R16, R48, 0x2, R8 ;  /* 0x0000000230107824 */ /* 0x000fc800078e0208 */
[----:B------:R-:W-:-:S04]  /*4d10*/  IMAD R11, R48, 0x4, R16 ;  /* 0x00000004300b7824 */ /* 0x000fc800078e0210 */
[----:B------:R-:W-:-:S04]  /*4d20*/  IMAD R10, R48, 0x2, R11 ;  /* 0x00000002300a7824 */ /* 0x000fc800078e020b */
[----:B------:R-:W-:-:S04]  /*4d30*/  IMAD R15, R48, 0x2, R10 ;  /* 0x00000002300f7824 */ /* 0x000fc800078e020a */
[----:B------:R-:W-:-:S05]  /*4d40*/  IMAD R7, R48, 0x2, R15 ;  /* 0x0000000230077824 */ /* 0x000fca00078e020f */
[----:B------:R1:W-:Y:S02]  /*4d50*/  STL [R1+0x74], R7 ;  /* 0x0000740701007387 */ /* 0x0003e40000100800 */
[----:B-1----:R-:W-:-:S04]  /*4d60*/  IMAD R7, R48, 0x2, R7 ;  /* 0x0000000230077824 */ /* 0x002fc800078e0207 */
[----:B------:R-:W-:Y:S01]  /*4d70*/  IMAD R26, R48, 0x2, R7 ;  /* 0x00000002301a7824 */ /* 0x000fe200078e0207 */
[C---:B------:R-:W-:Y:S02]  /*4d80*/  LOP3.LUT R9, R52.reuse, 0x30, RZ, 0xfc, !PT ;  /* 0x0000003034097812 */ /* 0x040fe400078efcff */
[----:B0-----:R-:W-:Y:S02]  /*4d90*/  LOP3.LUT R5, R52, 0x2a, RZ, 0xfc, !PT ;  /* 0x0000002a34057812 */ /* 0x001fe400078efcff */
[-C--:B------:R-:W-:Y:S02]  /*4da0*/  ISETP.LT.AND P4, PT, R9, R50.reuse, P0 ;  /* 0x000000320900720c */ /* 0x080fe40000781270 */
[----:B------:R-:W-:Y:S02]  /*4db0*/  ISETP.LT.AND P3, PT, R5, R50, P0 ;  /* 0x000000320500720c */ /* 0x000fe40000761270 */
[----:B------:R-:W-:Y:S02]  /*4dc0*/  LEA R2, P2, R11, R0, 0x1 ;  /* 0x000000000b027211 */ /* 0x000fe400078408ff */
[----:B------:R-:W-:-:S02]  /*4dd0*/  PRMT R12, RZ, 0x7610, R12 ;  /* 0x00007610ff0c7816 */ /* 0x000fc4000000000c */
[----:B------:R-:W-:Y:S02]  /*4de0*/  LEA.HI.X.SX32 R3, R11, R51, 0x1, P2 ;  /* 0x000000330b037211 */ /* 0x000fe400010f0eff */
[----:B------:R-:W-:-:S03]  /*4df0*/  PRMT R19, RZ, 0x7610, R19 ;  /* 0x00007610ff137816 */ /* 0x000fc60000000013 */
[----:B------:R0:W4:Y:S01]  /*4e00*/  @P4 LDG.E.U16 R12, desc[UR22][R2.64] ;  /* 0x00000016020c4981 */ /* 0x000122000c1e1500 */
[----:B------:R-:W-:Y:S02]  /*4e10*/  PRMT R11, RZ, 0x7610, R11 ;  /* 0x00007610ff0b7816 */ /* 0x000fe4000000000b */
[----:B0-----:R-:W-:-:S04]  /*4e20*/  LEA R2, P4, R10, R0, 0x1 ;  /* 0x000000000a027211 */ /* 0x001fc800078808ff */
[----:B------:R-:W-:Y:S01]  /*4e30*/  LEA.HI.X.SX32 R3, R10, R51, 0x1, P4 ;  /* 0x000000330a037211 */ /* 0x000fe200020f0eff */
[----:B---3--:R0:W-:Y:S02]  /*4e40*/  STL [R1+0x110], R14 ;  /* 0x0001100e01007387 */ /* 0x0081e40000100800 */
[----:B0-----:R-:W-:-:S04]  /*4e50*/  IMAD R14, R48, 0x2, R26 ;  /* 0x00000002300e7824 */ /* 0x001fc800078e021a */
[C---:B------:R-:W-:Y:S01]  /*4e60*/  IMAD R6, R48.reuse, 0x4, R14 ;  /* 0x0000000430067824 */ /* 0x040fe200078e020e */
[----:B--2---:R-:W-:Y:S03]  /*4e70*/  STL [R1+0x12c], R24 ;  /* 0x00012c1801007387 */ /* 0x004fe60000100800 */
[C---:B------:R-:W-:Y:S01]  /*4e80*/  IMAD R25, R48.reuse, 0x2, R6 ;  /* 0x0000000230197824 */ /* 0x040fe200078e0206 */
[----:B----4-:R0:W-:Y:S03]  /*4e90*/  STL [R1+0xf8], R13 ;  /* 0x0000f80d01007387 */ /* 0x0101e60000100800 */
[C---:B0-----:R-:W-:Y:S01]  /*4ea0*/  IMAD R13, R48.reuse, 0x2, R25 ;  /* 0x00000002300d7824 */ /* 0x041fe200078e0219 */
[----:B------:R-:W-:Y:S03]  /*4eb0*/  STL [R1+0x128], R23 ;  /* 0x0001281701007387 */ /* 0x000fe60000100800 */
[C---:B------:R-:W-:Y:S01]  /*4ec0*/  IMAD R4, R48.reuse, 0x2, R13 ;  /* 0x0000000230047824 */ /* 0x040fe200078e020d */
[----:B------:R-:W-:Y:S03]  /*4ed0*/  STL [R1+0xfc], R21 ;  /* 0x0000fc1501007387 */ /* 0x000fe60000100800 */
[----:B------:R-:W-:Y:S01]  /*4ee0*/  IMAD R9, R48, 0x2, R4 ;  /* 0x0000000230097824 */ /* 0x000fe200078e0204 */
[----:B------:R0:W-:Y:S02]  /*4ef0*/  STL [R1+0x84], R4 ;  /* 0x0000840401007387 */ /* 0x0001e40000100800 */
[----:B0-----:R-:W-:-:S04]  /*4f00*/  LEA R4, P5, R8, R0, 0x1 ;  /* 0x0000000008047211 */ /* 0x001fc800078a08ff */
[----:B------:R-:W-:Y:S02]  /*4f10*/  LEA.HI.X.SX32 R5, R8, R51, 0x1, P5 ;  /* 0x0000003308057211 */ /* 0x000fe400028f0eff */
[----:B------:R-:W-:-:S03]  /*4f20*/  LOP3.LUT R21, R52, 0x32, RZ, 0xfc, !PT ;  /* 0x0000003234157812 */ /* 0x000fc600078efcff */
[----:B------:R0:W2:Y:S01]  /*4f30*/  @P3 LDG.E.U16 R19, desc[UR22][R4.64] ;  /* 0x0000001604133981 */ /* 0x0000a2000c1e1500 */
[----:B------:R-:W-:-:S13]  /*4f40*/  ISETP.LT.AND P2, PT, R21, R50, P0 ;  /* 0x000000321500720c */ /* 0x000fda0000741270 */
[----:B------:R1:W3:Y:S01]  /*4f50*/  @P2 LDG.E.U16 R11, desc[UR22][R2.64] ;  /* 0x00000016020b2981 */ /* 0x0002e2000c1e1500 */
[----:B------:R-:W-:-:S04]  /*4f60*/  LOP3.LUT R21, R52, 0x38, RZ, 0xfc, !PT ;  /* 0x0000003834157812 */ /* 0x000fc800078efcff */
[----:B------:R-:W-:Y:S01]  /*4f70*/  ISETP.LT.AND P3, PT, R21, R50, P0 ;  /* 0x000000321500720c */ /* 0x000fe20000761270 */
[----:B------:R4:W-:Y:S01]  /*4f80*/  STL [R1+0xe0], R12 ;  /* 0x0000e00c01007387 */ /* 0x0009e20000100800 */
[CC--:B0-----:R-:W-:Y:S01]  /*4f90*/  LEA R4, P2, R7.reuse, R0.reuse, 0x1 ;  /* 0x0000000007047211 */ /* 0x0c1fe200078408ff */
[----:B------:R-:W-:Y:S01]  /*4fa0*/  IMAD R24, R48, 0x2, R9 ;  /* 0x0000000230187824 */ /* 0x000fe200078e0209 */
[----:B------:R-:W-:Y:S02]  /*4fb0*/  PRMT R22, RZ, 0x7610, R22 ;  /* 0x00007610ff167816 */ /* 0x000fe40000000016 */
[----:B------:R-:W-:Y:S02]  /*4fc0*/  LEA.HI.X.SX32 R5, R7, R51, 0x1, P2 ;  /* 0x0000003307057211 */ /* 0x000fe400010f0eff */
[----:B-1----:R-:W-:Y:S01]  /*4fd0*/  LEA R2, P5, R6, R0, 0x1 ;  /* 0x0000000006027211 */ /* 0x002fe200078a08ff */
[----:B----4-:R-:W-:Y:S01]  /*4fe0*/  IMAD R12, R48, 0x2, R24 ;  /* 0x00000002300c7824 */ /* 0x010fe200078e0218 */
[----:B------:R-:W-:-:S03]  /*4ff0*/  LOP3.LUT R21, R52, 0x48, RZ, 0xfc, !PT ;  /* 0x0000004834157812 */ /* 0x000fc600078efcff */
[----:B------:R0:W4:Y:S01]  /*5000*/  @P3 LDG.E.U16 R22, desc[UR22][R4.64] ;  /* 0x0000001604163981 */ /* 0x000122000c1e1500 */
[----:B------:R-:W-:Y:S01]  /*5010*/  PRMT R20, RZ, 0x7610, R20 ;  /* 0x00007610ff147816 */ /* 0x000fe20000000014 */
[----:B------:R-:W-:Y:S01]  /*5020*/  IMAD R8, R48, 0x4, R12 ;  /* 0x0000000430087824 */ /* 0x000fe200078e020c */
[----:B------:R-:W-:Y:S02]  /*5030*/  LEA.HI.X.SX32 R3, R6, R51, 0x1, P5 ;  /* 0x0000003306037211 */ /* 0x000fe400028f0eff */
[----:B------:R-:W-:Y:S01]  /*5040*/  ISETP.LT.AND P2, PT, R21, R50, P0 ;  /* 0x000000321500720c */ /* 0x000fe20000741270 */
[----:B------:R-:W-:Y:S01]  /*5050*/  IMAD R23, R48, 0x2, R8 ;  /* 0x0000000230177824 */ /* 0x000fe200078e0208 */
[----:B------:R-:W-:Y:S02]  /*5060*/  PRMT R10, RZ, 0x7610, R10 ;  /* 0x00007610ff0a7816 */ /* 0x000fe4000000000a */
[C---:B0-----:R-:W-:Y:S01]  /*5070*/  LOP3.LUT R4, R52.reuse, 0x58, RZ, 0xfc, !PT ;  /* 0x0000005834047812 */ /* 0x041fe200078efcff */
[----:B--2---:R0:W-:Y:S02]  /*5080*/  STL [R1+0xe4], R19 ;  /* 0x0000e41301007387 */ /* 0x0041e40000100800 */
[----:B0-----:R-:W-:-:S04]  /*5090*/  LOP3.LUT R19, R52, 0x40, RZ, 0xfc, !PT ;  /* 0x0000004034137812 */ /* 0x001fc800078efcff */
[----:B------:R-:W-:Y:S01]  /*50a0*/  ISETP.LT.AND P4, PT, R19, R50, P0 ;  /* 0x000000321300720c */ /* 0x000fe20000781270 */
[----:B---3--:R0:W-:Y:S02]  /*50b0*/  STL [R1+0xcc], R11 ;  /* 0x0000cc0b01007387 */ /* 0x0081e40000100800 */
[----:B0-----:R-:W-:-:S10]  /*50c0*/  IMAD R11, R48, 0x2, R23 ;  /* 0x00000002300b7824 */ /* 0x001fd400078e0217 */
[----:B------:R0:W2:Y:S01]  /*50d0*/  @P4 LDG.E.U16 R20, desc[UR22][R2.64] ;  /* 0x0000001602144981 */ /* 0x0000a2000c1e1500 */
[----:B------:R-:W-:Y:S01]  /*50e0*/  IMAD R19, R48, 0x2, R11 ;  /* 0x0000000230137824 */ /* 0x000fe200078e020b */
[----:B0-----:R-:W-:-:S04]  /*50f0*/  LEA R2, P3, R9, R0, 0x1 ;  /* 0x0000000009027211 */ /* 0x001fc800078608ff */
[----:B------:R-:W-:Y:S01]  /*5100*/  LEA.HI.X.SX32 R3, R9, R51, 0x1, P3 ;  /* 0x0000003309037211 */ /* 0x000fe200018f0eff */
[----:B------:R0:W-:Y:S01]  /*5110*/  STL [R1+0x7c], R19 ;  /* 0x00007c1301007387 */ /* 0x0001e20000100800 */
[----:B------:R-:W-:-:S03]  /*5120*/  ISETP.LT.AND P4, PT, R4, R50, P0 ;  /* 0x000000320400720c */ /* 0x000fc60000781270 */
[----:B------:R1:W3:Y:S01]  /*5130*/  @P2 LDG.E.U16 R10, desc[UR22][R2.64] ;  /* 0x00000016020a2981 */ /* 0x0002e2000c1e1500 */
[----:B0-----:R-:W-:Y:S01]  /*5140*/  IMAD R19, R48, 0x2, R19 ;  /* 0x0000000230137824 */ /* 0x001fe200078e0213 */
[----:B------:R-:W-:-:S04]  /*5150*/  PRMT R9, RZ, 0x7610, R9 ;  /* 0x00007610ff097816 */ /* 0x000fc80000000009 */
[----:B-1----:R-:W-:-:S04]  /*5160*/  LEA R2, P2, R19, R0, 0x1 ;  /* 0x0000000013027211 */ /* 0x002fc800078408ff */
[----:B------:R-:W-:-:S05]  /*5170*/  LEA.HI.X.SX32 R3, R19, R51, 0x1, P2 ;  /* 0x0000003313037211 */ /* 0x000fca00010f0eff */
[----:B------:R0:W2:Y:S04]  /*5180*/  @P4 LDG.E.U16 R9, desc[UR22][R2.64] ;  /* 0x0000001602094981 */ /* 0x0000a8000c1e1500 */
[----:B----4-:R1:W-:Y:S01]  /*5190*/  STL [R1+0xc8], R22 ;  /* 0x0000c81601007387 */ /* 0x0103e20000100800 */
[----:B------:R-:W-:Y:S01]  /*51a0*/  LOP3.LUT R5, R52, 0x50, RZ, 0xfc, !PT ;  /* 0x0000005034057812 */ /* 0x000fe200078efcff */
[----:B-1----:R-:W-:-:S04]  /*51b0*/  IMAD R22, R48, 0x2, R19 ;  /* 0x0000000230167824 */ /* 0x002fc800078e0213 */
[----:B------:R-:W-:Y:S01]  /*51c0*/  IMAD R6, R48, 0x2, R22 ;  /* 0x0000000230067824 */ /* 0x000fe200078e0216 */
[----:B------:R-:W-:-:S03]  /*51d0*/  ISETP.LT.AND P3, PT, R5, R50, P0 ;  /* 0x000000320500720c */ /* 0x000fc60000761270 */
[----:B------:R-:W-:Y:S01]  /*51e0*/  IMAD R7, R48, 0x4, R6 ;  /* 0x0000000430077824 */ /* 0x000fe200078e0206 */
[----:B------:R-:W-:-:S03]  /*51f0*/  LEA R4, P5, R8, R0, 0x1 ;  /* 0x0000000008047211 */ /* 0x000fc600078a08ff */
[----:B------:R-:W-:Y:S01]  /*5200*/  IMAD R21, R48, 0x2, R7 ;  /* 0x0000000230157824 */ /* 0x000fe200078e0207 */
[----:B------:R-:W-:Y:S02]  /*5210*/  PRMT R45, RZ, 0x7610, R45 ;  /* 0x00007610ff2d7816 */ /* 0x000fe4000000002d */
[----:B------:R-:W-:Y:S02]  /*5220*/  LEA.HI.X.SX32 R5, R8, R51, 0x1, P5 ;  /* 0x0000003308057211 */ /* 0x000fe400028f0eff */
[----:B------:R-:W-:-:S03]  /*5230*/  LOP3.LUT R8, R52, 0x60, RZ, 0xfc, !PT ;  /* 0x0000006034087812 */ /* 0x000fc600078efcff */
[----:B------:R1:W4:Y:S01]  /*5240*/  @P3 LDG.E.U16 R45, desc[UR22][R4.64] ;  /* 0x00000016042d3981 */ /* 0x000322000c1e1500 */
[----:B------:R-:W-:Y:S02]  /*5250*/  ISETP.LT.AND P4, PT, R8, R50, P0 ;  /* 0x000000320800720c */ /* 0x000fe40000781270 */
[----:B0-----:R-:W-:Y:S02]  /*5260*/  LEA R2, P2, R7, R0, 0x1 ;  /* 0x0000000007027211 */ /* 0x001fe400078408ff */
[----:B-1----:R-:W-:Y:S02]  /*5270*/  LOP3.LUT R4, R52, 0x68, RZ, 0xfc, !PT ;  /* 0x0000006834047812 */ /* 0x002fe400078efcff */
[----:B------:R-:W-:Y:S02]  /*5280*/  PRMT R43, RZ, 0x7610, R43 ;  /* 0x00007610ff2b7816 */ /* 0x000fe4000000002b */
[----:B------:R-:W-:Y:S02]  /*5290*/  ISETP.LT.AND P3, PT, R4, R50, P0 ;  /* 0x000000320400720c */ /* 0x000fe40000761270 */
[----:B------:R-:W-:-:S02]  /*52a0*/  LOP3.LUT R19, R52, 0x70, RZ, 0xfc, !PT ;  /* 0x0000007034137812 */ /* 0x000fc400078efcff */
[----:B------:R-:W-:Y:S02]  /*52b0*/  LEA.HI.X.SX32 R3, R7, R51, 0x1, P2 ;  /* 0x0000003307037211 */ /* 0x000fe400010f0eff */
[----:B------:R-:W-:Y:S02]  /*52c0*/  ISETP.LT.AND P2, PT, R19, R50, P0 ;  /* 0x000000321300720c */ /* 0x000fe40000741270 */
[----:B------:R-:W-:Y:S01]  /*52d0*/  PRMT R40, RZ, 0x7610, R40 ;  /* 0x00007610ff287816 */ /* 0x000fe20000000028 */
[----:B------:R0:W4:Y:S01]  /*52e0*/  @P4 LDG.E.U16 R43, desc[UR22][R2.64] ;  /* 0x00000016022b4981 */ /* 0x000122000c1e1500 */
[----:B------:R-:W-:-:S03]  /*52f0*/  PRMT R42, RZ, 0x7610, R42 ;  /* 0x00007610ff2a7816 */ /* 0x000fc6000000002a */
[----:B---3--:R1:W-:Y:S04]  /*5300*/  STL [R1+0xc0], R10 ;  /* 0x0000c00a01007387 */ /* 0x0083e80000100800 */
[----:B--2---:R2:W-:Y:S01]  /*5310*/  STL [R1+0xc4], R20 ;  /* 0x0000c41401007387 */ /* 0x0045e20000100800 */
[----:B-1----:R-:W-:-:S04]  /*5320*/  IMAD R10, R48, 0x2, R21 ;  /* 0x00000002300a7824 */ /* 0x002fc800078e0215 */
[----:B--2---:R-:W-:-:S04]  /*5330*/  IMAD R20, R48, 0x2, R10 ;  /* 0x0000000230147824 */ /* 0x004fc800078e020a */
[C---:B------:R-:W-:Y:S01]  /*5340*/  IMAD R5, R48.reuse, 0x2, R20 ;  /* 0x0000000230057824 */ /* 0x040fe200078e0214 */
[----:B------:R1:W-:Y:S04]  /*5350*/  STL [R1+0x70], R20 ;  /* 0x0000701401007387 */ /* 0x0003e80000100800 */
[----:B------:R2:W-:Y:S01]  /*5360*/  STL [R1+0xb8], R9 ;  /* 0x0000b80901007387 */ /* 0x0005e20000100800 */
[----:B-1----:R-:W-:Y:S01]  /*5370*/  IMAD R20, R48, 0x2, R5 ;  /* 0x0000000230147824 */ /* 0x002fe200078e0205 */
[----:B------:R-:W-:-:S03]  /*5380*/  LEA R4, P5, R5, R0, 0x1 ;  /* 0x0000000005047211 */ /* 0x000fc600078a08ff */
[----:B--2---:R-:W-:Y:S01]  /*5390*/  IMAD R9, R48, 0x2, R20 ;  /* 0x0000000230097824 */ /* 0x004fe200078e0214 */
[----:B------:R-:W-:-:S03]  /*53a0*/  LEA.HI.X.SX32 R5, R5, R51, 0x1, P5 ;  /* 0x0000003305057211 */ /* 0x000fc600028f0eff */
[----:B------:R-:W-:Y:S02]  /*53b0*/  IMAD R8, R48, 0x4, R9 ;  /* 0x0000000430087824 */ /* 0x000fe400078e0209 */
[----:B------:R1:W2:Y:S03]  /*53c0*/  @P3 LDG.E.U16 R40, desc[UR22][R4.64] ;  /* 0x0000001604283981 */ /* 0x0002a6000c1e1500 */
[----:B0-----:R-:W-:-:S04]  /*53d0*/  LEA R2, P4, R8, R0, 0x1 ;  /* 0x0000000008027211 */ /* 0x001fc800078808ff */
[----:B------:R-:W-:-:S05]  /*53e0*/  LEA.HI.X.SX32 R3, R8, R51, 0x1, P4 ;  /* 0x0000003308037211 */ /* 0x000fca00020f0eff */
[----:B------:R0:W3:Y:S01]  /*53f0*/  @P2 LDG.E.U16 R42, desc[UR22][R2.64] ;  /* 0x00000016022a2981 */ /* 0x0000e2000c1e1500 */
[----:B------:R-:W-:-:S04]  /*5400*/  IMAD R19, R48, 0x2, R8 ;  /* 0x0000000230137824 */ /* 0x000fc800078e0208 */
[----:B------:R-:W-:Y:S01]  /*5410*/  IMAD R7, R48, 0x2, R19 ;  /* 0x0000000230077824 */ /* 0x000fe200078e0213 */
[----:B----4-:R4:W-:Y:S02]  /*5420*/  STL [R1+0xbc], R45 ;  /* 0x0000bc2d01007387 */ /* 0x0109e40000100800 */
[----:B----4-:R-:W-:-:S04]  /*5430*/  LOP3.LUT R45, R52, 0x78, RZ, 0xfc, !PT ;  /* 0x00000078342d7812 */ /* 0x010fc800078efcff */
[----:B------:R-:W-:Y:S01]  /*5440*/  ISETP.LT.AND P4, PT, R45, R50, P0 ;  /* 0x000000322d00720c */ /* 0x000fe20000781270 */
[----:B------:R4:W-:Y:S02]  /*5450*/  STL [R1+0xb4], R43 ;  /* 0x0000b42b01007387 */ /* 0x0009e40000100800 */
[----:B----4-:R-:W-:-:S04]  /*5460*/  IMAD R43, R48, 0x2, R7 ;  /* 0x00000002302b7824 */ /* 0x010fc800078e0207 */
[----:B------:R-:W-:Y:S01]  /*5470*/  IMAD R8, R48, 0x2, R43 ;  /* 0x0000000230087824 */ /* 0x000fe200078e022b */
[----:B------:R-:W-:-:S04]  /*5480*/  PRMT R41, RZ, 0x7610, R41 ;  /* 0x00007610ff297816 */ /* 0x000fc80000000029 */
[-C--:B-1----:R-:W-:Y:S02]  /*5490*/  LEA R4, P2, R8, R0.reuse, 0x1 ;  /* 0x0000000008047211 */ /* 0x082fe400078408ff */
[----:B0-----:R-:W-:Y:S02]  /*54a0*/  LEA R2, P5, R26, R0, 0x1 ;  /* 0x000000001a027211 */ /* 0x001fe400078a08ff */
[-C--:B------:R-:W-:Y:S02]  /*54b0*/  LEA.HI.X.SX32 R5, R8, R51.reuse, 0x1, P2 ;  /* 0x0000003308057211 */ /* 0x080fe400010f0eff */
[----:B------:R-:W-:Y:S02]  /*54c0*/  PRMT R39, RZ, 0x7610, R39 ;  /* 0x00007610ff277816 */ /* 0x000fe40000000027 */
[----:B------:R-:W-:Y:S01]  /*54d0*/  LEA.HI.X.SX32 R3, R26, R51, 0x1, P5 ;  /* 0x000000331a037211 */ /* 0x000fe200028f0eff */
[----:B------:R0:W4:Y:S01]  /*54e0*/  @P4 LDG.E.U16 R41, desc[UR22][R4.64] ;  /* 0x0000001604294981 */ /* 0x000122000c1e1500 */
[----:B------:R-:W-:-:S02]  /*54f0*/  PRMT R28, RZ, 0x7610, R28 ;  /* 0x00007610ff1c7816 */ /* 0x000fc4000000001c */
[----:B0-----:R-:W-:-:S04]  /*5500*/  LEA R4, P5, R25, R0, 0x1 ;  /* 0x0000000019047211 */ /* 0x001fc800078a08ff */
[----:B------:R-:W-:Y:S02]  /*5510*/  LEA.HI.X.SX32 R5, R25, R51, 0x1, P5 ;  /* 0x0000003319057211 */ /* 0x000fe400028f0eff */
[----:B------:R-:W-:Y:S01]  /*5520*/  PRMT R37, RZ, 0x7610, R37 ;  /* 0x00007610ff257816 */ /* 0x000fe20000000025 */
[----:B--2---:R0:W-:Y:S04]  /*5530*/  STL [R1+0xb0], R40 ;  /* 0x0000b02801007387 */ /* 0x0041e80000100800 */
[----:B------:R-:W-:Y:S01]  /*5540*/  STL [R1+0x6c], R43 ;  /* 0x00006c2b01007387 */ /* 0x000fe20000100800 */
[----:B0-----:R-:W-:-:S03]  /*5550*/  LOP3.LUT R40, R52, 0x3a, RZ, 0xfc, !PT ;  /* 0x0000003a34287812 */ /* 0x001fc600078efcff */
[----:B---3--:R0:W-:Y:S01]  /*5560*/  STL [R1+0xac], R42 ;  /* 0x0000ac2a01007387 */ /* 0x0081e20000100800 */
[----:B------:R-:W-:Y:S02]  /*5570*/  ISETP.LT.AND P3, PT, R40, R50, P0 ;  /* 0x000000322800720c */ /* 0x000fe40000761270 */
[----:B0-----:R-:W-:-:S04]  /*5580*/  LOP3.LUT R42, R52, 0x42, RZ, 0xfc, !PT ;  /* 0x00000042342a7812 */ /* 0x001fc800078efcff */
[----:B------:R-:W-:-:S07]  /*5590*/  ISETP.LT.AND P2, PT, R42, R50, P0 ;  /* 0x000000322a00720c */ /* 0x000fce0000741270 */
[----:B------:R0:W2:Y:S01]  /*55a0*/  @P3 LDG.E.U16 R39, desc[UR22][R2.64] ;  /* 0x0000001602273981 */ /* 0x0000a2000c1e1500 */
[----:B------:R-:W-:-:S04]  /*55b0*/  LOP3.LUT R40, R52, 0x4a, RZ, 0xfc, !PT ;  /* 0x0000004a34287812 */ /* 0x000fc800078efcff */
[----:B------:R-:W-:Y:S02]  /*55c0*/  ISETP.LT.AND P4, PT, R40, R50, P0 ;  /* 0x000000322800720c */ /* 0x000fe40000781270 */
[C---:B0-----:R-:W-:Y:S01]  /*55d0*/  LEA R2, P3, R24.reuse, R0, 0x1 ;  /* 0x0000000018027211 */ /* 0x041fe200078608ff */
[----:B------:R0:W3:Y:S03]  /*55e0*/  @P2 LDG.E.U16 R28, desc[UR22][R4.64] ;  /* 0x00000016041c2981 */ /* 0x0000e6000c1e1500 */
[----:B------:R-:W-:-:S07]  /*55f0*/  LEA.HI.X.SX32 R3, R24, R51, 0x1, P3 ;  /* 0x0000003318037211 */ /* 0x000fce00018f0eff */
[----:B------:R1:W4:Y:S01]  /*5600*/  @P4 LDG.E.U16 R37, desc[UR22][R2.64] ;  /* 0x0000001602254981 */ /* 0x000322000c1e1500 */
[CC--:B0-----:R-:W-:Y:S02]  /*5610*/  LEA R4, P4, R23.reuse, R0.reuse, 0x1 ;  /* 0x0000000017047211 */ /* 0x0c1fe400078808ff */
[----:B------:R-:W-:Y:S02]  /*5620*/  PRMT R38, RZ, 0x7610, R38 ;  /* 0x00007610ff267816 */ /* 0x000fe40000000026 */
[-C--:B------:R-:W-:Y:S02]  /*5630*/  LEA.HI.X.SX32 R5, R23, R51.reuse, 0x1, P4 ;  /* 0x0000003317057211 */ /* 0x080fe400020f0eff */
[C---:B-1----:R-:W-:Y:S02]  /*5640*/  LEA R2, P5, R22.reuse, R0, 0x1 ;  /* 0x0000000016027211 */ /* 0x042fe400078a08ff */
[----:B------:R-:W-:Y:S02]  /*5650*/  PRMT R36, RZ, 0x7610, R36 ;  /* 0x00007610ff247816 */ /* 0x000fe40000000024 */
[----:B------:R-:W-:-:S02]  /*5660*/  LEA.HI.X.SX32 R3, R22, R51, 0x1, P5 ;  /* 0x0000003316037211 */ /* 0x000fc400028f0eff */
[----:B------:R-:W-:Y:S02]  /*5670*/  PRMT R32, RZ, 0x7610, R32 ;  /* 0x00007610ff207816 */ /* 0x000fe40000000020 */
[----:B------:R-:W-:Y:S01]  /*5680*/  PRMT R34, RZ, 0x7610, R34 ;  /* 0x00007610ff227816 */ /* 0x000fe20000000022 */
[----:B--2---:R0:W-:Y:S02]  /*5690*/  STL [R1+0xa8], R39 ;  /* 0x0000a82701007387 */ /* 0x0041e40000100800 */
[C---:B0-----:R-:W-:Y:S02]  /*56a0*/  LOP3.LUT R39, R52.reuse, 0x52, RZ, 0xfc, !PT ;  /* 0x0000005234277812 */ /* 0x041fe400078efcff */
[----:B---3--:R0:W-:Y:S02]  /*56b0*/  STL [R1+0x90], R28 ;  /* 0x0000901c01007387 */ /* 0x0081e40000100800 */
[----:B------:R-:W-:Y:S02]  /*56c0*/  ISETP.LT.AND P3, PT, R39, R50, P0 ;  /* 0x000000322700720c */ /* 0x000fe40000761270 */
[----:B------:R-:W-:-:S02]  /*56d0*/  LOP3.LUT R39, R52, 0x62, RZ, 0xfc, !PT ;  /* 0x0000006234277812 */ /* 0x000fc400078efcff */
[----:B0-----:R-:W-:-:S04]  /*56e0*/  LOP3.LUT R28, R52, 0x5a, RZ, 0xfc, !PT ;  /* 0x0000005a341c7812 */ /* 0x001fc800078efcff */
[----:B------:R-:W-:-:S05]  /*56f0*/  ISETP.LT.AND P2, PT, R28, R50, P0 ;  /* 0x000000321c00720c */ /* 0x000fca0000741270 */
[----:B------:R0:W2:Y:S01]  /*5700*/  @P3 LDG.E.U16 R38, desc[UR22][R4.64] ;  /* 0x0000001604263981 */ /* 0x0000a2000c1e1500 */
[----:B------:R-:W-:-:S03]  /*5710*/  ISETP.LT.AND P4, PT, R39, R50, P0 ;  /* 0x000000322700720c */ /* 0x000fc60000781270 */
[----:B------:R-:W3:Y:S04]  /*5720*/  LDL R28, [R1+0x64] ;  /* 0x00006400011c7983 */ /* 0x000ee80000100800 */
[----:B----4-:R1:W-:Y:S01]  /*5730*/  STL [R1+0x35c], R37 ;  /* 0x00035c2501007387 */ /* 0x0103e20000100800 */
[----:B0-----:R-:W-:-:S03]  /*5740*/  LEA R4, P5, R21, R0, 0x1 ;  /* 0x0000000015047211 */ /* 0x001fc600078a08ff */
[----:B------:R0:W4:Y:S01]  /*5750*/  @P2 LDG.E.U16 R36, desc[UR22][R2.64] ;  /* 0x0000001602242981 */ /* 0x000122000c1e1500 */
[----:B-1----:R-:W-:Y:S02]  /*5760*/  LOP3.LUT R37, R52, 0x6a, RZ, 0xfc, !PT ;  /* 0x0000006a34257812 */ /* 0x002fe400078efcff */
[-C--:B------:R-:W-:Y:S02]  /*5770*/  LEA.HI.X.SX32 R5, R21, R51.reuse, 0x1, P5 ;  /* 0x0000003315057211 */ /* 0x080fe400028f0eff */
[----:B------:R-:W-:Y:S02]  /*5780*/  ISETP.LT.AND P3, PT, R37, R50, P0 ;  /* 0x000000322500720c */ /* 0x000fe40000761270 */
[C---:B0-----:R-:W-:Y:S01]  /*5790*/  LEA R2, P2, R20.reuse, R0, 0x1 ;  /* 0x0000000014027211 */ /* 0x041fe200078408ff */
[----:B------:R0:W2:Y:S03]  /*57a0*/  @P4 LDG.E.U16 R32, desc[UR22][R4.64] ;  /* 0x0000001604204981 */ /* 0x0000a6000c1e1500 */
[----:B------:R-:W-:-:S07]  /*57b0*/  LEA.HI.X.SX32 R3, R20, R51, 0x1, P2 ;  /* 0x0000003314037211 */ /* 0x000fce00010f0eff */
[----:B------:R1:W3:Y:S04]  /*57c0*/  @P3 LDG.E.U16 R34, desc[UR22][R2.64] ;  /* 0x0000001602223981 */ /* 0x0002e8000c1e1500 */
[----:B------:R-:W-:Y:S01]  /*57d0*/  STL [R1+0x94], R41 ;  /* 0x0000942901007387 */ /* 0x000fe20000100800 */
[----:B------:R-:W-:Y:S01]  /*57e0*/  IMAD R8, R48, 0x2, R8 ;  /* 0x0000000230087824 */ /* 0x000fe200078e0208 */
[-C--:B0-----:R-:W-:Y:S02]  /*57f0*/  LEA R4, P3, R19, R0.reuse, 0x1 ;  /* 0x0000000013047211 */ /* 0x081fe400078608ff */
[----:B------:R-:W-:Y:S02]  /*5800*/  PRMT R33, RZ, 0x7610, R33 ;  /* 0x00007610ff217816 */ /* 0x000fe40000000021 */
[----:B-1----:R-:W-:-:S02]  /*5810*/  LEA R2, P5, R8, R0, 0x1 ;  /* 0x0000000008027211 */ /* 0x002fc400078a08ff */
[-C--:B------:R-:W-:Y:S02]  /*5820*/  LEA.HI.X.SX32 R5, R19, R51.reuse, 0x1, P3 ;  /* 0x0000003313057211 */ /* 0x080fe400018f0eff */
[----:B------:R-:W-:Y:S02]  /*5830*/  PRMT R31, RZ, 0x7610, R31 ;  /* 0x00007610ff1f7816 */ /* 0x000fe4000000001f */
[----:B------:R-:W-:Y:S02]  /*5840*/  LEA.HI.X.SX32 R3, R8, R51, 0x1, P5 ;  /* 0x0000003308037211 */ /* 0x000fe400028f0eff */
[----:B------:R-:W-:Y:S02]  /*5850*/  PRMT R24, RZ, 0x7610, R24 ;  /* 0x00007610ff187816 */ /* 0x000fe40000000018 */
[----:B------:R-:W-:Y:S01]  /*5860*/  PRMT R26, RZ, 0x7610, R26 ;  /* 0x00007610ff1a7816 */ /* 0x000fe2000000001a */
[----:B----4-:R0:W-:Y:S02]  /*5870*/  STL [R1+0x354], R36 ;  /* 0x0003542401007387 */ /* 0x0101e40000100800 */
[----:B0-----:R-:W-:-:S02]  /*5880*/  LOP3.LUT R36, R52, 0x72, RZ, 0xfc, !PT ;  /* 0x0000007234247812 */ /* 0x001fc400078efcff */
[----:B--2---:R0:W-:Y:S02]  /*5890*/  STL [R1+0x350], R32 ;  /* 0x0003502001007387 */ /* 0x0041e40000100800 */
[-C--:B------:R-:W-:Y:S02]  /*58a0*/  ISETP.LT.AND P2, PT, R36, R50.reuse, P0 ;  /* 0x000000322400720c */ /* 0x080fe40000741270 */
[----:B0-----:R-:W-:Y:S01]  /*58b0*/  LOP3.LUT R32, R52, 0x7a, RZ, 0xfc, !PT ;  /* 0x0000007a34207812 */ /* 0x001fe200078efcff */
[----:B---3--:R0:W-:Y:S03]  /*58c0*/  STL [R1+0x34c], R34 ;  /* 0x00034c2201007387 */ /* 0x0081e60000100800 */
[----:B------:R-:W-:-:S07]  /*58d0*/  ISETP.LT.AND P4, PT, R32, R50, P0 ;  /* 0x000000322000720c */ /* 0x000fce0000781270 */
[----:B------:R1:W2:Y:S01]  /*58e0*/  @P2 LDG.E.U16 R33, desc[UR22][R4.64] ;  /* 0x0000001604212981 */ /* 0x0002a2000c1e1500 */
[C---:B------:R-:W-:Y:S02]  /*58f0*/  LOP3.LUT R32, R52.reuse, 0x12, RZ, 0xfc, !PT ;  /* 0x0000001234207812 */ /* 0x040fe400078efcff */
[----:B0-----:R-:W-:-:S04]  /*5900*/  LOP3.LUT R34, R52, 0xa, RZ, 0xfc, !PT ;  /* 0x0000000a34227812 */ /* 0x001fc800078efcff */
[-C--:B------:R-:W-:Y:S02]  /*5910*/  ISETP.LT.AND P3, PT, R34, R50.reuse, P0 ;  /* 0x000000322200720c */ /* 0x080fe40000761270 */
[----:B------:R-:W-:Y:S01]  /*5920*/  ISETP.LT.AND P2, PT, R32, R50, P0 ;  /* 0x000000322000720c */ /* 0x000fe20000741270 */
[----:B------:R0:W3:Y:S01]  /*5930*/  @P4 LDG.E.U16 R31, desc[UR22][R2.64] ;  /* 0x00000016021f4981 */ /* 0x0000e2000c1e1500 */
[----:B-1----:R-:W-:-:S04]  /*5940*/  LEA R4, P5, R28, R0, 0x1 ;  /* 0x000000001c047211 */ /* 0x002fc800078a08ff */
[----:B------:R-:W-:Y:S02]  /*5950*/  LEA.HI.X.SX32 R5, R28, R51, 0x1, P5 ;  /* 0x000000331c057211 */ /* 0x000fe400028f0eff */
[----:B0-----:R-:W-:-:S03]  /*5960*/  LEA R2, P4, R30, R0, 0x1 ;  /* 0x000000001e027211 */ /* 0x001fc600078808ff */
[----:B------:R0:W4:Y:S01]  /*5970*/  @P3 LDG.E.U16 R24, desc[UR22][R4.64] ;  /* 0x0000001604183981 */ /* 0x000122000c1e1500 */
[----:B------:R-:W-:-:S05]  /*5980*/  LEA.HI.X.SX32 R3, R30, R51, 0x1, P4 ;  /* 0x000000331e037211 */ /* 0x000fca00020f0eff */
[----:B------:R1:W2:Y:S01]  /*5990*/  @P2 LDG.E.U16 R26, desc[UR22][R2.64] ;  /* 0x00000016021a2981 */ /* 0x0002a2000c1e1500 */
[----:B------:R-:W-:-:S03]  /*59a0*/  LOP3.LUT R28, R52, 0x1c, RZ, 0xfc, !PT ;  /* 0x0000001c341c7812 */ /* 0x000fc600078efcff */
[----:B------:R-:W-:Y:S01]  /*59b0*/  STL [R1+0x358], R38 ;  /* 0x0003582601007387 */ /* 0x000fe20000100800 */
[----:B------:R-:W-:Y:S02]  /*59c0*/  ISETP.LT.AND P3, PT, R28, R50, P0 ;  /* 0x000000321c00720c */ /* 0x000fe40000761270 */
[CC--:B0-----:R-:W-:Y:S02]  /*59d0*/  LEA R4, P4, R18.reuse, R0.reuse, 0x1 ;  /* 0x0000000012047211 */ /* 0x0c1fe400078808ff */
[----:B------:R-:W-:Y:S02]  /*59e0*/  PRMT R25, RZ, 0x7610, R25 ;  /* 0x00007610ff197816 */ /* 0x000fe40000000019 */
[----:B------:R-:W-:Y:S02]  /*59f0*/  LEA.HI.X.SX32 R5, R18, R51, 0x1, P4 ;  /* 0x0000003312057211 */ /* 0x000fe400020f0eff */
[----:B-1----:R-:W-:Y:S02]  /*5a00*/  LEA R2, P5, R17, R0, 0x1 ;  /* 0x0000000011027211 */ /* 0x002fe400078a08ff */
[----:B------:R-:W-:-:S02]  /*5a10*/  PRMT R23, RZ, 0x7610, R23 ;  /* 0x00007610ff177816 */ /* 0x000fc40000000017 */
[----:B------:R-:W-:Y:S01]  /*5a20*/  LEA.HI.X.SX32 R3, R17, R51, 0x1, P5 ;  /* 0x0000003311037211 */ /* 0x000fe200028f0eff */
[----:B------:R0:W3:Y:S01]  /*5a30*/  @P3 LDG.E.U16 R25, desc[UR22][R4.64] ;  /* 0x0000001604193981 */ /* 0x0000e2000c1e1500 */
[----:B------:R-:W-:Y:S02]  /*5a40*/  PRMT R20, RZ, 0x7610, R20 ;  /* 0x00007610ff147816 */ /* 0x000fe40000000014 */
[----:B0-----:R-:W-:-:S04]  /*5a50*/  LEA R4, P5, R16, R0, 0x1 ;  /* 0x0000000010047211 */ /* 0x001fc800078a08ff */
[----:B------:R-:W-:Y:S02]  /*5a60*/  LEA.HI.X.SX32 R5, R16, R51, 0x1, P5 ;  /* 0x0000003310057211 */ /* 0x000fe400028f0eff */
[----:B------:R-:W-:Y:S01]  /*5a70*/  PRMT R22, RZ, 0x7610, R22 ;  /* 0x00007610ff167816 */ /* 0x000fe20000000016 */
[----:B----4-:R0:W-:Y:S02]  /*5a80*/  STL [R1+0x340], R24 ;  /* 0x0003401801007387 */ /* 0x0101e40000100800 */
[----:B0-----:R-:W-:Y:S02]  /*5a90*/  LOP3.LUT R24, R52, 0x24, RZ, 0xfc, !PT ;  /* 0x0000002434187812 */ /* 0x001fe400078efcff */
[----:B--2---:R0:W-:Y:S02]  /*5aa0*/  STL [R1+0x33c], R26 ;  /* 0x00033c1a01007387 */ /* 0x0041e40000100800 */
[----:B------:R-:W-:Y:S02]  /*5ab0*/  ISETP.LT.AND P2, PT, R24, R50, P0 ;  /* 0x000000321800720c */ /* 0x000fe40000741270 */
[----:B0-----:R-:W-:-:S02]  /*5ac0*/  LOP3.LUT R26, R52, 0x2c, RZ, 0xfc, !PT ;  /* 0x0000002c341a7812 */ /* 0x001fc400078efcff */
[----:B------:R-:W-:Y:S02]  /*5ad0*/  LOP3.LUT R24, R52, 0x34, RZ, 0xfc, !PT ;  /* 0x0000003434187812 */ /* 0x000fe400078efcff */
[-C--:B------:R-:W-:Y:S02]  /*5ae0*/  ISETP.LT.AND P4, PT, R26, R50.reuse, P0 ;  /* 0x000000321a00720c */ /* 0x080fe40000781270 */
[----:B------:R-:W-:-:S05]  /*5af0*/  ISETP.LT.AND P3, PT, R24, R50, P0 ;  /* 0x000000321800720c */ /* 0x000fca0000761270 */
[----:B------:R0:W2:Y:S02]  /*5b00*/  @P2 LDG.E.U16 R23, desc[UR22][R2.64] ;  /* 0x0000001602172981 */ /* 0x0000a4000c1e1500 */
[----:B0-----:R-:W-:-:S04]  /*5b10*/  LEA R2, P2, R15, R0, 0x1 ;  /* 0x000000000f027211 */ /* 0x001fc800078408ff */
[----:B------:R0:W4:Y:S01]  /*5b20*/  @P4 LDG.E.U16 R20, desc[UR22][R4.64] ;  /* 0x0000001604144981 */ /* 0x000122000c1e1500 */
[----:B------:R-:W-:-:S05]  /*5b30*/  LEA.HI.X.SX32 R3, R15, R51, 0x1, P2 ;  /* 0x000000330f037211 */ /* 0x000fca00010f0eff */
[----:B------:R1:W4:Y:S04]  /*5b40*/  @P3 LDG.E.U16 R22, desc[UR22][R2.64] ;  /* 0x0000001602163981 */ /* 0x000328000c1e1500 */
[----:B------:R-:W-:Y:S04]  /*5b50*/  STL [R1+0x348], R33 ;  /* 0x0003482101007387 */ /* 0x000fe80000100800 */
[----:B---3--:R-:W-:Y:S01]  /*5b60*/  STL [R1+0x344], R31 ;  /* 0x0003441f01007387 */ /* 0x008fe20000100800 */
[----:B0-----:R-:W-:Y:S02]  /*5b70*/  LEA R4, P3, R14, R0, 0x1 ;  /* 0x000000000e047211 */ /* 0x001fe400078608ff */
[----:B------:R-:W-:-:S02]  /*5b80*/  PRMT R21, RZ, 0x7610, R21 ;  /* 0x00007610ff157816 */ /* 0x000fc40000000015 */
[C---:B-1----:R-:W-:Y:S02]  /*5b90*/  LEA R2, P5, R13.reuse, R0, 0x1 ;  /* 0x000000000d027211 */ /* 0x042fe400078a08ff */
[-C--:B------:R-:W-:Y:S02]  /*5ba0*/  LEA.HI.X.SX32 R5, R14, R51.reuse, 0x1, P3 ;  /* 0x000000330e057211 */ /* 0x080fe400018f0eff */
[----:B------:R-:W-:Y:S02]  /*5bb0*/  PRMT R19, RZ, 0x7610, R19 ;  /* 0x00007610ff137816 */ /* 0x000fe40000000013 */
[----:B------:R-:W-:Y:S02]  /*5bc0*/  LEA.HI.X.SX32 R3, R13, R51, 0x1, P5 ;  /* 0x000000330d037211 */ /* 0x000fe400028f0eff */
[----:B------:R-:W-:Y:S02]  /*5bd0*/  PRMT R17, RZ, 0x7610, R17 ;  /* 0x00007610ff117816 */ /* 0x000fe40000000011 */
[----:B------:R-:W-:Y:S01]  /*5be0*/  PRMT R18, RZ, 0x7610, R18 ;  /* 0x00007610ff127816 */ /* 0x000fe20000000012 */
[----:B--2---:R0:W-:Y:S02]  /*5bf0*/  STL [R1+0x328], R23 ;  /* 0x0003281701007387 */ /* 0x0041e40000100800 */
[----:B0-----:R-:W-:-:S02]  /*5c00*/  LOP3.LUT R23, R52, 0x3c, RZ, 0xfc, !PT ;  /* 0x0000003c34177812 */ /* 0x001fc400078efcff */
[----:B----4-:R0:W-:Y:S02]  /*5c10*/  STL [R1+0x31c], R20 ;  /* 0x00031c1401007387 */ /* 0x0101e40000100800 */
[-C--:B------:R-:W-:Y:S02]  /*5c20*/  ISETP.LT.AND P4, PT, R23, R50.reuse, P0 ;  /* 0x000000321700720c */ /* 0x080fe40000781270 */
[----:B0-----:R-:W-:Y:S01]  /*5c30*/  LOP3.LUT R20, R52, 0x44, RZ, 0xfc, !PT ;  /* 0x0000004434147812 */ /* 0x001fe200078efcff */
[----:B------:R0:W-:Y:S03]  /*5c40*/  STL [R1+0x318], R22 ;  /* 0x0003181601007387 */ /* 0x0001e60000100800 */
[----:B------:R-:W-:Y:S02]  /*5c50*/  ISETP.LT.AND P2, PT, R20, R50, P0 ;  /* 0x000000321400720c */ /* 0x000fe40000741270 */
[----:B------:R-:W-:-:S05]  /*5c60*/  LOP3.LUT R20, R52, 0x54, RZ, 0xfc, !PT ;  /* 0x0000005434147812 */ /* 0x000fca00078efcff */
[----:B------:R1:W2:Y:S01]  /*5c70*/  @P4 LDG.E.U16 R21, desc[UR22][R4.64] ;  /* 0x0000001604154981 */ /* 0x0002a2000c1e1500 */
        /* <DEDUP_REMOVED lines=9> */
[----:B------:R1:W2:Y:S04]  /*5d10*/  @P4 LDG.E.U16 R18, desc[UR22][R2.64] ;  /* 0x0000001602124981 */ /* 0x0002a8000c1e1500 */
[----:B------:R-:W-:Y:S01]  /*5d20*/  STL [R1+0x32c], R25 ;  /* 0x00032c1901007387 */ /* 0x000fe20000100800 */
[CC--:B0-----:R-:W-:Y:S02]  /*5d30*/  LEA R4, P5, R6.reuse, R0.reuse, 0x1 ;  /* 0x0000000006047211 */ /* 0x0c1fe400078a08ff */
[----:B------:R-:W-:Y:S02]  /*5d40*/  PRMT R16, RZ, 0x7610, R16 ;  /* 0x00007610ff107816 */ /* 0x000fe40000000010 */
[----:B------:R-:W-:Y:S02]  /*5d50*/  LEA.HI.X.SX32 R5, R6, R51, 0x1, P5 ;  /* 0x0000003306057211 */ /* 0x000fe400028f0eff */
[----:B-1----:R-:W-:-:S04]  /*5d60*/  LEA R2, P4, R10, R0, 0x1 ;  /* 0x000000000a027211 */ /* 0x002fc800078808ff */
[-C--:B------:R-:W-:Y:S02]  /*5d70*/  LEA.HI.X.SX32 R3, R10, R51.reuse, 0x1, P4 ;  /* 0x000000330a037211 */ /* 0x080fe400020f0eff */
[C---:B------:R-:W-:Y:S02]  /*5d80*/  LEA R6, P4, R7.reuse, R0, 0x1 ;  /* 0x0000000007067211 */ /* 0x040fe400078808ff */
[----:B------:R-:W-:Y:S02]  /*5d90*/  PRMT R14, RZ, 0x7610, R14 ;  /* 0x00007610ff0e7816 */ /* 0x000fe4000000000e */
[----:B------:R-:W-:Y:S02]  /*5da0*/  PRMT R13, RZ, 0x7610, R13 ;  /* 0x00007610ff0d7816 */ /* 0x000fe4000000000d */
[----:B------:R-:W-:Y:S01]  /*5db0*/  LEA.HI.X.SX32 R7, R7, R51, 0x1, P4 ;  /* 0x0000003307077211 */ /* 0x000fe200020f0eff */
[----:B---3--:R0:W-:Y:S02]  /*5dc0*/  STL [R1+0x308], R19 ;  /* 0x0003081301007387 */ /* 0x0081e40000100800 */
[----:B0-----:R-:W-:-:S02]  /*5dd0*/  LOP3.LUT R19, R52, 0x5c, RZ, 0xfc, !PT ;  /* 0x0000005c34137812 */ /* 0x001fc400078efcff */
[----:B----4-:R0:W-:Y:S02]  /*5de0*/  STL [R1+0x2fc], R17 ;  /* 0x0002fc1101007387 */ /* 0x0101e40000100800 */
[----:B------:R-:W-:Y:S02]  /*5df0*/  ISETP.LT.AND P2, PT, R19, R50, P0 ;  /* 0x000000321300720c */ /* 0x000fe40000741270 */
[----:B------:R-:W3:Y:S01]  /*5e00*/  LDL R28, [R1+0x38] ;  /* 0x00003800011c7983 */ /* 0x000ee20000100800 */
[----:B0-----:R-:W-:-:S03]  /*5e10*/  LOP3.LUT R17, R52, 0x64, RZ, 0xfc, !PT ;  /* 0x0000006434117812 */ /* 0x001fc600078efcff */
[----:B--2---:R0:W-:Y:S01]  /*5e20*/  STL [R1+0x2f8], R18 ;  /* 0x0002f81201007387 */ /* 0x0041e20000100800 */
[----:B------:R-:W-:Y:S02]  /*5e30*/  ISETP.LT.AND P3, PT, R17, R50, P0 ;  /* 0x000000321100720c */ /* 0x000fe40000761270 */
[----:B------:R-:W-:-:S04]  /*5e40*/  LOP3.LUT R17, R52, 0x74, RZ, 0xfc, !PT ;  /* 0x0000007434117812 */ /* 0x000fc800078efcff */
[----:B------:R1:W2:Y:S01]  /*5e50*/  @P2 LDG.E.U16 R16, desc[UR22][R4.64] ;  /* 0x0000001604102981 */ /* 0x0002a2000c1e1500 */
[----:B0-----:R-:W-:Y:S02]  /*5e60*/  LOP3.LUT R18, R52, 0x6c, RZ, 0xfc, !PT ;  /* 0x0000006c34127812 */ /* 0x001fe400078efcff */
[-C--:B------:R-:W-:Y:S02]  /*5e70*/  ISETP.LT.AND P5, PT, R17, R50.reuse, P0 ;  /* 0x000000321100720c */ /* 0x080fe400007a1270 */
[----:B------:R-:W-:Y:S02]  /*5e80*/  ISETP.LT.AND P6, PT, R18, R50, P0 ;  /* 0x000000321200720c */ /* 0x000fe400007c1270 */
[----:B-1----:R-:W-:-:S04]  /*5e90*/  LEA R4, P2, R9, R0, 0x1 ;  /* 0x0000000009047211 */ /* 0x002fc800078408ff */
[----:B------:R-:W-:-:S05]  /*5ea0*/  LEA.HI.X.SX32 R5, R9, R51, 0x1, P2 ;  /* 0x0000003309057211 */ /* 0x000fca00010f0eff */
[----:B------:R-:W4:Y:S04]  /*5eb0*/  @P5 LDG.E.U16 R13, desc[UR22][R6.64] ;  /* 0x00000016060d5981 */ /* 0x000f28000c1e1500 */
[----:B------:R-:W2:Y:S01]  /*5ec0*/  @P6 LDG.E.U16 R14, desc[UR22][R4.64] ;  /* 0x00000016040e6981 */ /* 0x000ea2000c1e1500 */
[----:B------:R-:W-:-:S06]  /*5ed0*/  PRMT R15, RZ, 0x7610, R15 ;  /* 0x00007610ff0f7816 */ /* 0x000fcc000000000f */
[----:B------:R0:W3:Y:S04]  /*5ee0*/  @P3 LDG.E.U16 R15, desc[UR22][R2.64] ;  /* 0x00000016020f3981 */ /* 0x0000e8000c1e1500 */
[----:B------:R-:W-:Y:S04]  /*5ef0*/  STL [R1+0x30c], R21 ;  /* 0x00030c1501007387 */ /* 0x000fe80000100800 */
[----:B------:R-:W-:Y:S04]  /*5f00*/  STL [R1+0x5d0], R49 ;  /* 0x0005d03101007387 */ /* 0x000fe80000100800 */
[----:B------:R-:W-:Y:S01]  /*5f10*/  STL [R1+0x8bc], R48 ;  /* 0x0008bc3001007387 */ /* 0x000fe20000100800 */
[----:B------:R-:W-:-:S02]  /*5f20*/  IMAD R8, R48, 0x2, R8 ;  /* 0x0000000230087824 */ /* 0x000fc400078e0208 */
[----:B0-----:R-:W-:Y:S01]  /*5f30*/  IMAD R3, R29, R49, RZ ;  /* 0x000000311d037224 */ /* 0x001fe200078e02ff */
[----:B------:R-:W-:Y:S02]  /*5f40*/  LOP3.LUT R9, R52, 0x14, RZ, 0xfc, !PT ;  /* 0x0000001434097812 */ /* 0x000fe400078efcff */
[----:B------:R-:W-:Y:S01]  /*5f50*/  LEA R4, P2, R8, R0, 0x1 ;  /* 0x0000000008047211 */ /* 0x000fe200078408ff */
[----:B--2---:R0:W-:Y:S04]  /*5f60*/  STL [R1+0x2dc], R14 ;  /* 0x0002dc0e01007387 */ /* 0x0041e80000100800 */
[----:B----4-:R1:W-:Y:S04]  /*5f70*/  STL [R1+0x2d8], R13 ;  /* 0x0002d80d01007387 */ /* 0x0103e80000100800 */
[----:B------:R-:W2:Y:S04]  /*5f80*/  LDL.LU R32, [R1+0x68] ;  /* 0x0000680001207983 */ /* 0x000ea80000300800 */
[----:B------:R-:W4:Y:S01]  /*5f90*/  LDL.LU R40, [R1+0x60] ;  /* 0x0000600001287983 */ /* 0x000f220000300800 */
[----:B0-----:R-:W-:-:S02]  /*5fa0*/  LOP3.LUT R14, R52, 0x7c, RZ, 0xfc, !PT ;  /* 0x0000007c340e7812 */ /* 0x001fc400078efcff */
[----:B-1----:R-:W-:Y:S02]  /*5fb0*/  LOP3.LUT R13, R52, 0xc, RZ, 0xfc, !PT ;  /* 0x0000000c340d7812 */ /* 0x002fe400078efcff */
[-C--:B------:R-:W-:Y:S02]  /*5fc0*/  ISETP.LT.AND P4, PT, R14, R50.reuse, P0 ;  /* 0x000000320e00720c */ /* 0x080fe40000781270 */
[----:B------:R-:W-:Y:S02]  /*5fd0*/  LEA R2, P5, R3, UR18, 0x1 ;  /* 0x0000001203027c11 */ /* 0x000fe4000f8a08ff */
[-C--:B------:R-:W-:Y:S02]  /*5fe0*/  ISETP.LT.AND P3, PT, R13, R50.reuse, P0 ;  /* 0x000000320d00720c */ /* 0x080fe40000761270 */
[----:B------:R-:W-:Y:S02]  /*5ff0*/  LEA.HI.X.SX32 R5, R8, R51, 0x1, P2 ;  /* 0x0000003308057211 */ /* 0x000fe400010f0eff */
[----:B------:R-:W-:-:S02]  /*6000*/  ISETP.LT.AND P2, PT, R9, R50, P0 ;  /* 0x000000320900720c */ /* 0x000fc40000741270 */
[CC--:B---3--:R-:W-:Y:S02]  /*6010*/  LEA R6, P6, R28.reuse, R0.reuse, 0x1 ;  /* 0x000000001c067211 */ /* 0x0c8fe400078c08ff */
[----:B------:R-:W-:Y:S02]  /*6020*/  LEA.HI.X.SX32 R3, R3, UR19, 0x1, P5 ;  /* 0x0000001303037c11 */ /* 0x000fe4000a8f0eff */
[----:B------:R-:W-:Y:S01]  /*6030*/  PRMT R12, RZ, 0x7610, R12 ;  /* 0x00007610ff0c7816 */ /* 0x000fe2000000000c */
[----:B------:R-:W-:Y:S01]  /*6040*/  STL [R1+0x2ec], R16 ;  /* 0x0002ec1001007387 */ /* 0x000fe20000100800 */
[----:B------:R-:W-:Y:S02]  /*6050*/  LEA R8, P5, R27, R0, 0x1 ;  /* 0x000000001b087211 */ /* 0x000fe400078a08ff */
[----:B------:R-:W-:Y:S01]  /*6060*/  PRMT R35, RZ, 0x7610, R35 ;  /* 0x00007610ff237816 */ /* 0x000fe20000000023 */
[----:B------:R-:W3:Y:S01]  /*6070*/  LDL.LU R39, [R1+0x5c] ;  /* 0x00005c0001277983 */ /* 0x000ee20000300800 */
[----:B------:R-:W-:Y:S01]  /*6080*/  PRMT R11, RZ, 0x7610, R11 ;  /* 0x00007610ff0b7816 */ /* 0x000fe2000000000b */
[----:B------:R-:W-:Y:S01]  /*6090*/  IMAD R53, R53, UR4, RZ ;  /* 0x0000000435357c24 */ /* 0x000fe2000f8e02ff */
[-C--:B------:R-:W-:Y:S01]  /*60a0*/  LEA.HI.X.SX32 R7, R28, R51.reuse, 0x1, P6 ;  /* 0x000000331c077211 */ /* 0x080fe200030f0eff */
[----:B------:R-:W-:Y:S01]  /*60b0*/  STL [R1+0x2e8], R15 ;  /* 0x0002e80f01007387 */ /* 0x000fe20000100800 */
[----:B------:R-:W-:Y:S01]  /*60c0*/  PRMT R10, RZ, 0x7610, R10 ;  /* 0x00007610ff0a7816 */ /* 0x000fe2000000000a */
[----:B------:R-:W0:Y:S01]  /*60d0*/  LDCU.64 UR18, c[0x0][0x380] ;  /* 0x00007000ff1277ac */ /* 0x000e220008000a00 */
[----:B------:R-:W-:Y:S01]  /*60e0*/  LEA.HI.X.SX32 R9, R27, R51, 0x1, P5 ;  /* 0x000000331b097211 */ /* 0x000fe200028f0eff */
[----:B------:R-:W3:Y:S04]  /*60f0*/  LDL.LU R38, [R1+0x58] ;  /* 0x0000580001267983 */ /* 0x000ee80000300800 */
[----:B------:R-:W3:Y:S04]  /*6100*/  @P4 LDG.E.U16 R12, desc[UR22][R4.64] ;  /* 0x00000016040c4981 */ /* 0x000ee8000c1e1500 */
[----:B------:R-:W3:Y:S04]  /*6110*/  LDL.LU R37, [R1+0x54] ;  /* 0x0000540001257983 */ /* 0x000ee80000300800 */
[----:B------:R-:W3:Y:S04]  /*6120*/  LDL.LU R34, [R1+0x50] ;  /* 0x0000500001227983 */ /* 0x000ee80000300800 */
[----:B------:R-:W3:Y:S04]  /*6130*/  LDL.LU R36, [R1+0x4c] ;  /* 0x00004c0001247983 */ /* 0x000ee80000300800 */
[----:B------:R1:W3:Y:S04]  /*6140*/  @P3 LDG.E.U16 R11, desc[UR22][R6.64] ;  /* 0x00000016060b3981 */ /* 0x0002e8000c1e1500 */
[----:B------:R-:W3:Y:S04]  /*6150*/  LDL.LU R31, [R1+0x48] ;  /* 0x00004800011f7983 */ /* 0x000ee80000300800 */
[----:B------:R0:W3:Y:S04]  /*6160*/  @P2 LDG.E.U16 R10, desc[UR22][R8.64] ;  /* 0x00000016080a2981 */ /* 0x0000e8000c1e1500 */
[----:B------:R-:W3:Y:S04]  /*6170*/  LDL.LU R30, [R1+0x44] ;  /* 0x00004400011e7983 */ /* 0x000ee80000300800 */
[----:B------:R-:W3:Y:S04]  /*6180*/  LDL.LU R29, [R1+0x40] ;  /* 0x00004000011d7983 */ /* 0x000ee80000300800 */
[----:B------:R-:W3:Y:S04]  /*6190*/  LDL.LU R27, [R1+0x3c] ;  /* 0x00003c00011b7983 */ /* 0x000ee80000300800 */
[----:B------:R-:W3:Y:S04]  /*61a0*/  LDL.LU R28, [R1+0x24] ;  /* 0x00002400011c7983 */ /* 0x000ee80000300800 */
[----:B------:R-:W-:Y:S04]  /*61b0*/  STL [R1+0x8c0], R50 ;  /* 0x0008c03201007387 */ /* 0x000fe80000100800 */
[----:B------:R-:W3:Y:S01]  /*61c0*/  LDL.LU R33, [R1+0x20] ;  /* 0x0000200001217983 */ /* 0x000ee20000300800 */
[----:B--2---:R-:W-:-:S03]  /*61d0*/  IMAD R14, R32, UR4, RZ ;  /* 0x00000004200e7c24 */ /* 0x004fc6000f8e02ff */
[----:B------:R-:W2:Y:S01]  /*61e0*/  LDL.LU R32, [R1+0x14] ;  /* 0x0000140001207983 */ /* 0x000ea20000300800 */
[----:B----4-:R-:W-:-:S03]  /*61f0*/  IMAD R13, R40, UR4, RZ ;  /* 0x00000004280d7c24 */ /* 0x010fc6000f8e02ff */
[----:B------:R-:W4:Y:S01]  /*6200*/  LDL.LU R40, [R1+0x190] ;  /* 0x0001900001287983 */ /* 0x000f220000300800 */
[C---:B-1----:R-:W-:Y:S02]  /*6210*/  LOP3.LUT R6, R52.reuse, 0x36, RZ, 0xfc, !PT ;  /* 0x0000003634067812 */ /* 0x042fe400078efcff */
[C---:B------:R-:W-:Y:S02]  /*6220*/  LOP3.LUT R5, R52.reuse, 0x16, RZ, 0xfc, !PT ;  /* 0x0000001634057812 */ /* 0x040fe400078efcff */
[----:B------:R-:W-:Y:S02]  /*6230*/  LOP3.LUT R4, R52, 0x26, RZ, 0xfc, !PT ;  /* 0x0000002634047812 */ /* 0x000fe400078efcff */
[-C--:B------:R-:W-:Y:S02]  /*6240*/  ISETP.LT.AND P4, PT, R5, R50.reuse, P0 ;  /* 0x000000320500720c */ /* 0x080fe40000781270 */
[-C--:B------:R-:W-:Y:S02]  /*6250*/  ISETP.LT.AND P3, PT, R4, R50.reuse, P0 ;  /* 0x000000320400720c */ /* 0x080fe40000761270 */
[----:B------:R-:W-:Y:S01]  /*6260*/  ISETP.LT.AND P2, PT, R52, R50, P0 ;  /* 0x000000323400720c */ /* 0x000fe20000741270 */
[----:B---3--:R1:W-:Y:S04]  /*6270*/  STL [R1+0x2bc], R12 ;  /* 0x0002bc0c01007387 */ /* 0x0083e80000100800 */
[----:B------:R-:W3:Y:S04]  /*6280*/  LDL.LU R45, [R1+0x10] ;  /* 0x00001000012d7983 */ /* 0x000ee80000300800 */
[----:B------:R-:W3:Y:S01]  /*6290*/  LDL.LU R43, [R1+0xc] ;  /* 0x00000c00012b7983 */ /* 0x000ee20000300800 */
[----:B0-----:R-:W-:-:S02]  /*62a0*/  IMAD R9, R34, UR4, RZ ;  /* 0x0000000422097c24 */ /* 0x001fc4000f8e02ff */
[----:B------:R-:W-:Y:S01]  /*62b0*/  IMAD R8, R36, UR4, RZ ;  /* 0x0000000424087c24 */ /* 0x000fe2000f8e02ff */
[----:B------:R0:W-:Y:S01]  /*62c0*/  STL [R1+0x2cc], R11 ;  /* 0x0002cc0b01007387 */ /* 0x0001e20000100800 */
[----:B-1----:R-:W-:Y:S02]  /*62d0*/  IMAD R12, R39, UR4, RZ ;  /* 0x00000004270c7c24 */ /* 0x002fe4000f8e02ff */
[----:B------:R-:W-:Y:S01]  /*62e0*/  IMAD R7, R31, UR4, RZ ;  /* 0x000000041f077c24 */ /* 0x000fe2000f8e02ff */
[----:B------:R1:W-:Y:S04]  /*62f0*/  STL [R1+0x2c8], R10 ;  /* 0x0002c80a01007387 */ /* 0x0003e80000100800 */
[----:B------:R-:W3:Y:S01]  /*6300*/  LDL.LU R42, [R1+0x178] ;  /* 0x00017800012a7983 */ /* 0x000ee20000300800 */
[----:B------:R-:W-:-:S03]  /*6310*/  IMAD R6, R30, UR4, RZ ;  /* 0x000000041e067c24 */ /* 0x000fc6000f8e02ff */
[----:B------:R-:W3:Y:S01]  /*6320*/  LDL.LU R34, [R1+0x174] ;  /* 0x0001740001227983 */ /* 0x000ee20000300800 */
[----:B0-----:R-:W-:-:S03]  /*6330*/  IMAD R11, R38, UR4, RZ ;  /* 0x00000004260b7c24 */ /* 0x001fc6000f8e02ff */
[----:B------:R-:W3:Y:S01]  /*6340*/  LDL.LU R41, [R1+0x170] ;  /* 0x0001700001297983 */ /* 0x000ee20000300800 */
[----:B------:R-:W-:-:S03]  /*6350*/  IMAD R5, R29, UR4, RZ ;  /* 0x000000041d057c24 */ /* 0x000fc6000f8e02ff */
[----:B------:R-:W-:Y:S01]  /*6360*/  STL.64 [R1+0x910], R8 ;  /* 0x0009100801007387 */ /* 0x000fe20000100a00 */
[----:B------:R-:W-:-:S03]  /*6370*/  IMAD R4, R27, UR4, RZ ;  /* 0x000000041b047c24 */ /* 0x000fc6000f8e02ff */
[----:B------:R-:W3:Y:S01]  /*6380*/  LDL.LU R39, [R1+0x16c] ;  /* 0x00016c0001277983 */ /* 0x000ee20000300800 */
[----:B-1----:R-:W-:-:S03]  /*6390*/  IMAD R10, R37, UR4, RZ ;  /* 0x00000004250a7c24 */ /* 0x002fc6000f8e02ff */
[----:B------:R-:W-:Y:S04]  /*63a0*/  STL.64 [R1+0x900], R6 ;  /* 0x0009000601007387 */ /* 0x000fe80000100a00 */
[----:B------:R-:W3:Y:S04]  /*63b0*/  LDL.LU R38, [R1+0x168] ;  /* 0x0001680001267983 */ /* 0x000ee80000300800 */
[----:B------:R-:W3:Y:S04]  /*63c0*/  LDL.LU R37, [R1+0x164] ;  /* 0x0001640001257983 */ /* 0x000ee80000300800 */
[----:B------:R-:W3:Y:S04]  /*63d0*/  LDL.LU R36, [R1+0x160] ;  /* 0x0001600001247983 */ /* 0x000ee80000300800 */
[----:B------:R-:W3:Y:S04]  /*63e0*/  LDL.LU R27, [R1+0x15c] ;  /* 0x00015c00011b7983 */ /* 0x000ee80000300800 */
[----:B------:R4:W-:Y:S02]  /*63f0*/  STL.64 [R1+0x8f8], R4 ;  /* 0x0008f80401007387 */ /* 0x0009e40000100a00 */
[----:B----4-:R-:W-:-:S04]  /*6400*/  LEA R4, P5, R40, R0, 0x1 ;  /* 0x0000000028047211 */ /* 0x010fc800078a08ff */
[----:B------:R-:W-:-:S05]  /*6410*/  LEA.HI.X.SX32 R5, R40, R51, 0x1, P5 ;  /* 0x0000003328057211 */ /* 0x000fca00028f0eff */
[----:B------:R-:W4:Y:S01]  /*6420*/  @P2 LDG.E.U16 R35, desc[UR22][R4.64] ;  /* 0x0000001604232981 */ /* 0x000f22000c1e1500 */
[----:B------:R-:W-:Y:S02]  /*6430*/  IMAD R15, R28, UR4, RZ ;  /* 0x000000041c0f7c24 */ /* 0x000fe4000f8e02ff */
[----:B------:R-:W-:Y:S01]  /*6440*/  IMAD R16, R33, UR4, RZ ;  /* 0x0000000421107c24 */ /* 0x000fe2000f8e02ff */
[----:B------:R-:W4:Y:S01]  /*6450*/  LDL.LU R28, [R1+0x158] ;  /* 0x00015800011c7983 */ /* 0x000f220000300800 */
[----:B--2---:R-:W-:-:S03]  /*6460*/  IMAD R17, R32, UR4, RZ ;  /* 0x0000000420117c24 */ /* 0x004fc6000f8e02ff */
[----:B------:R-:W2:Y:S04]  /*6470*/  LDL.LU R29, [R1+0x154] ;  /* 0x00015400011d7983 */ /* 0x000ea80000300800 */
[----:B------:R-:W2:Y:S04]  /*6480*/  LDL.LU R30, [R1+0x150] ;  /* 0x00015000011e7983 */ /* 0x000ea80000300800 */
[----:B------:R-:W2:Y:S04]  /*6490*/  LDL.LU R31, [R1+0x148] ;  /* 0x00014800011f7983 */ /* 0x000ea80000300800 */
[----:B------:R-:W2:Y:S04]  /*64a0*/  LDL.LU R32, [R1+0x144] ;  /* 0x0001440001207983 */ /* 0x000ea80000300800 */
[----:B------:R-:W2:Y:S01]  /*64b0*/  LDL.LU R33, [R1+0x140] ;  /* 0x0001400001217983 */ /* 0x000ea20000300800 */
[----:B---3--:R-:W-:-:S02]  /*64c0*/  IMAD R18, R45, UR4, RZ ;  /* 0x000000042d127c24 */ /* 0x008fc4000f8e02ff */
[----:B------:R-:W-:Y:S01]  /*64d0*/  IMAD R19, R43, UR4, RZ ;  /* 0x000000042b137c24 */ /* 0x000fe2000f8e02ff */
[----:B------:R-:W-:Y:S04]  /*64e0*/  STL.64 [R1+0x8e8], R16 ;  /* 0x0008e81001007387 */ /* 0x000fe80000100a00 */
[----:B------:R-:W-:Y:S04]  /*64f0*/  STL.64 [R1+0x8d8], R18 ;  /* 0x0008d81201007387 */ /* 0x000fe80000100a00 */
[----:B------:R-:W-:Y:S01]  /*6500*/  STL [R1+0x8c8], R0 ;  /* 0x0008c80001007387 */ /* 0x000fe20000100800 */
[----:B------:R-:W-:-:S02]  /*6510*/  IMAD R20, R42, UR4, RZ ;  /* 0x000000042a147c24 */ /* 0x000fc4000f8e02ff */
[----:B------:R-:W-:Y:S02]  /*6520*/  IMAD R21, R34, UR4, RZ ;  /* 0x0000000422157c24 */ /* 0x000fe4000f8e02ff */
[----:B------:R-:W3:Y:S01]  /*6530*/  LDL.LU R34, [R1+0x13c] ;  /* 0x00013c0001227983 */ /* 0x000ee20000300800 */
[----:B------:R-:W-:-:S03]  /*6540*/  IMAD R22, R41, UR4, RZ ;  /* 0x0000000429167c24 */ /* 0x000fc6000f8e02ff */
[----:B------:R-:W-:Y:S01]  /*6550*/  STL.64 [R1+0x8d0], R20 ;  /* 0x0008d01401007387 */ /* 0x000fe20000100a00 */
[----:B------:R-:W-:-:S03]  /*6560*/  IMAD R23, R39, UR4, RZ ;  /* 0x0000000427177c24 */ /* 0x000fc6000f8e02ff */
[----:B------:R-:W-:Y:S04]  /*6570*/  STL [R1+0x8c4], R51 ;  /* 0x0008c43301007387 */ /* 0x000fe80000100800 */
[----:B------:R-:W-:Y:S01]  /*6580*/  STL.64 [R1+0x8e0], R22 ;  /* 0x0008e01601007387 */ /* 0x000fe20000100a00 */
[----:B------:R-:W-:Y:S02]  /*6590*/  IMAD R24, R38, UR4, RZ ;  /* 0x0000000426187c24 */ /* 0x000fe4000f8e02ff */
[----:B------:R-:W-:Y:S01]  /*65a0*/  IMAD R25, R37, UR4, RZ ;  /* 0x0000000425197c24 */ /* 0x000fe2000f8e02ff */
[----:B------:R-:W-:Y:S01]  /*65b0*/  STL.64 [R1+0x330], R4 ;  /* 0x0003300401007387 */ /* 0x000fe20000100a00 */
[----:B------:R-:W-:-:S03]  /*65c0*/  IMAD R26, R36, UR4, RZ ;  /* 0x00000004241a7c24 */ /* 0x000fc6000f8e02ff */
[----:B------:R-:W-:Y:S01]  /*65d0*/  STL.64 [R1+0x8f0], R24 ;  /* 0x0008f01801007387 */ /* 0x000fe20000100a00 */
[----:B------:R-:W-:-:S03]  /*65e0*/  IMAD R27, R27, UR4, RZ ;  /* 0x000000041b1b7c24 */ /* 0x000fc6000f8e02ff */
[----:B------:R-:W-:Y:S04]  /*65f0*/  STL [R1+0x908], R25 ;  /* 0x0009081901007387 */ /* 0x000fe80000100800 */
[----:B------:R-:W-:Y:S04]  /*6600*/  STL.64 [R1+0x918], R26 ;  /* 0x0009181a01007387 */ /* 0x000fe80000100a00 */
[----:B----4-:R0:W-:Y:S04]  /*6610*/  STL [R1+0x88], R35 ;  /* 0x0000882301007387 */ /* 0x0101e80000100800 */
[----:B0-----:R-:W4:Y:S04]  /*6620*/  LDL.LU R35, [R1+0x134] ;  /* 0x0001340001237983 */ /* 0x001f280000300800 */
        /* <DEDUP_REMOVED lines=10> */
[----:B------:R-:W2:Y:S04]  /*66d0*/  LDL.LU R5, [R1] ;  /* 0x0000000001057983 */ /* 0x000ea80000300800 */
        /* <DEDUP_REMOVED lines=9> */
[----:B------:R-:W3:Y:S04]  /*6770*/  LDL.LU R51, [R1+0xd8] ;  /* 0x0000d80001337983 */ /* 0x000ee80000300800 */
[----:B------:R-:W4:Y:S04]  /*6780*/  LDL.LU R0, [R1+0xd4] ;  /* 0x0000d40001007983 */ /* 0x000f280000300800 */
[----:B------:R-:W4:Y:S04]  /*6790*/  LDL.LU R17, [R1+0xd0] ;  /* 0x0000d00001117983 */ /* 0x000f280000300800 */
[----:B------:R-:W4:Y:S04]  /*67a0*/  LDL.LU R8, [R1+0xa4] ;  /* 0x0000a40001087983 */ /* 0x000f280000300800 */
[----:B------:R-:W4:Y:S04]  /*67b0*/  LDL.LU R49, [R1+0xa0] ;  /* 0x0000a00001317983 */ /* 0x000f280000300800 */
[----:B------:R-:W4:Y:S04]  /*67c0*/  LDL.LU R9, [R1+0x9c] ;  /* 0x00009c0001097983 */ /* 0x000f280000300800 */
[----:B------:R-:W4:Y:S04]  /*67d0*/  LDL.LU R50, [R1+0x98] ;  /* 0x0000980001327983 */ /* 0x000f280000300800 */
[----:B------:R-:W4:Y:S04]  /*67e0*/  LDL.LU R48, [R1+0x184] ;  /* 0x0001840001307983 */ /* 0x000f280000300800 */
[----:B------:R-:W4:Y:S01]  /*67f0*/  LDL.LU R52, [R1+0x180] ;  /* 0x0001800001347983 */ /* 0x000f220000300800 */
[----:B--2---:R-:W-:-:S02]  /*6800*/  IMAD R26, R24, UR4, RZ ;  /* 0x00000004181a7c24 */ /* 0x004fc4000f8e02ff */
[----:B---3--:R-:W-:-:S03]  /*6810*/  IMAD R25, R51, UR4, RZ ;  /* 0x0000000433197c24 */ /* 0x008fc6000f8e02ff */
[----:B------:R-:W-:Y:S01]  /*6820*/  STL [R1+0x30], R26 ;  /* 0x0000301a01007387 */ /* 0x000fe20000100800 */
[----:B----4-:R-:W-:-:S03]  /*6830*/  IMAD R24, R0, UR4, RZ ;  /* 0x0000000400187c24 */ /* 0x010fc6000f8e02ff */
[----:B------:R-:W-:Y:S01]  /*6840*/  STL [R1+0x3c], R25 ;  /* 0x00003c1901007387 */ /* 0x000fe20000100800 */
[----:B------:R-:W-:-:S03]  /*6850*/  IMAD R0, R17, UR4, RZ ;  /* 0x0000000411007c24 */ /* 0x000fc6000f8e02ff */
[----:B------:R-:W-:Y:S01]  /*6860*/  STL [R1+0x40], R24 ;  /* 0x0000401801007387 */ /* 0x000fe20000100800 */
[----:B------:R-:W-:-:S03]  /*6870*/  IMAD R8, R8, UR4, RZ ;  /* 0x0000000408087c24 */ /* 0x000fc6000f8e02ff */
[----:B------:R-:W-:Y:S04]  /*6880*/  STL [R1+0x44], R0 ;  /* 0x0000440001007387 */ /* 0x000fe80000100800 */
[----:B------:R0:W-:Y:S02]  /*6890*/  STL [R1+0x48], R8 ;  /* 0x0000480801007387 */ /* 0x0001e40000100800 */
[----:B0-----:R-:W-:-:S05]  /*68a0*/  IMAD R8, R50, UR4, RZ ;  /* 0x0000000432087c24 */ /* 0x001fca000f8e02ff */
[----:B------:R0:W-:Y:S01]  /*68b0*/  STL [R1+0x54], R8 ;  /* 0x0000540801007387 */ /* 0x0001e20000100800 */
[----:B------:R-:W-:Y:S01]  /*68c0*/  IMAD R0, R9, UR4, RZ ;  /* 0x0000000409007c24 */ /* 0x000fe2000f8e02ff */
[-C--:B------:R-:W-:Y:S02]  /*68d0*/  LEA R26, P2, R13, R2.reuse, 0x1 ;  /* 0x000000020d1a7211 */ /* 0x080fe400078408ff */
[----:B0-----:R-:W-:-:S04]  /*68e0*/  LEA R8, P5, R14, R2, 0x1 ;  /* 0x000000020e087211 */ /* 0x001fc800078a08ff */
[-C--:B------:R-:W-:Y:S02]  /*68f0*/  LEA.HI.X.SX32 R9, R14, R3.reuse, 0x1, P5 ;  /* 0x000000030e097211 */ /* 0x080fe400028f0eff */
[----:B------:R-:W-:-:S03]  /*6900*/  LEA.HI.X.SX32 R27, R13, R3, 0x1, P2 ;  /* 0x000000030d1b7211 */ /* 0x000fc600010f0eff */
[----:B------:R0:W-:Y:S04]  /*6910*/  STL.64 [R1+0x320], R8 ;  /* 0x0003200801007387 */ /* 0x0001e80000100a00 */
[----:B------:R1:W-:Y:S01]  /*6920*/  STL.64 [R1+0x310], R26 ;  /* 0x0003101a01007387 */ /* 0x0003e20000100a00 */
[----:B0-----:R-:W-:-:S04]  /*6930*/  LEA R8, P6, R12, R2, 0x1 ;  /* 0x000000020c087211 */ /* 0x001fc800078c08ff */
[----:B------:R-:W-:Y:S01]  /*6940*/  LEA.HI.X.SX32 R9, R12, R3, 0x1, P6 ;  /* 0x000000030c097211 */ /* 0x000fe200030f0eff */
[----:B-1----:R-:W2:Y:S04]  /*6950*/  LDL.LU.64 R26, [R1+0x918] ;  /* 0x00091800011a7983 */ /* 0x002ea80000300a00 */
[----:B------:R0:W-:Y:S04]  /*6960*/  STL.64 [R1+0x300], R8 ;  /* 0x0003000801007387 */ /* 0x0001e80000100a00 */
[----:B0-----:R-:W3:Y:S01]  /*6970*/  LDL.LU.64 R8, [R1+0x910] ;  /* 0x0009100001087983 */ /* 0x001ee20000300a00 */
[----:B------:R-:W-:Y:S01]  /*6980*/  IMAD R6, R6, UR4, RZ ;  /* 0x0000000406067c24 */ /* 0x000fe2000f8e02ff */
[----:B------:R-:W-:Y:S01]  /*6990*/  LEA R24, P5, R11, R2, 0x1 ;  /* 0x000000020b187211 */ /* 0x000fe200078a08ff */
[----:B------:R-:W-:-:S02]  /*69a0*/  IMAD R16, R16, UR4, RZ ;  /* 0x0000000410107c24 */ /* 0x000fc4000f8e02ff */
[----:B------:R-:W-:Y:S02]  /*69b0*/  IMAD R4, R4, UR4, RZ ;  /* 0x0000000404047c24 */ /* 0x000fe4000f8e02ff */
[----:B------:R-:W-:Y:S02]  /*69c0*/  IMAD R7, R7, UR4, RZ ;  /* 0x0000000407077c24 */ /* 0x000fe4000f8e02ff */
[----:B------:R-:W-:Y:S01]  /*69d0*/  IMAD.MOV.U32 R13, RZ, RZ, R6 ;  /* 0x000000ffff0d7224 */ /* 0x000fe200078e0006 */
[----:B------:R-:W-:Y:S01]  /*69e0*/  LEA R6, P2, R10, R2, 0x1 ;  /* 0x000000020a067211 */ /* 0x000fe200078408ff */
[----:B------:R-:W-:Y:S01]  /*69f0*/  IMAD R50, R44, UR4, RZ ;  /* 0x000000042c327c24 */ /* 0x000fe2000f8e02ff */
[----:B------:R-:W-:Y:S01]  /*6a00*/  LEA.HI.X.SX32 R25, R11, R3, 0x1, P5 ;  /* 0x000000030b197211 */ /* 0x000fe200028f0eff */
[----:B------:R-:W-:Y:S02]  /*6a10*/  IMAD.MOV.U32 R12, RZ, RZ, R16 ;  /* 0x000000ffff0c7224 */ /* 0x000fe400078e0010 */
[----:B------:R-:W-:-:S02]  /*6a20*/  IMAD R5, R5, UR4, RZ ;  /* 0x0000000405057c24 */ /* 0x000fc4000f8e02ff */
[----:B------:R-:W-:Y:S02]  /*6a30*/  IMAD.MOV.U32 R44, RZ, RZ, R4 ;  /* 0x000000ffff2c7224 */ /* 0x000fe400078e0004 */
[----:B------:R-:W-:Y:S01]  /*6a40*/  IMAD.MOV.U32 R14, RZ, RZ, R7 ;  /* 0x000000ffff0e7224 */ /* 0x000fe200078e0007 */
[----:B------:R-:W-:Y:S01]  /*6a50*/  LEA.HI.X.SX32 R7, R10, R3, 0x1, P2 ;  /* 0x000000030a077211 */ /* 0x000fe200010f0eff */
[----:B------:R-:W-:Y:S01]  /*6a60*/  IMAD.MOV.U32 R11, RZ, RZ, R5 ;  /* 0x000000ffff0b7224 */ /* 0x000fe200078e0005 */
[----:B------:R0:W-:Y:S04]  /*6a70*/  STL.64 [R1+0x2f0], R24 ;  /* 0x0002f01801007387 */ /* 0x0001e80000100a00 */
[----:B0-----:R-:W4:Y:S04]  /*6a80*/  LDL.LU R25, [R1+0x908] ;  /* 0x0009080001197983 */ /* 0x001f280000300800 */
[----:B------:R0:W-:Y:S04]  /*6a90*/  STL.64 [R1+0x2e0], R6 ;  /* 0x0002e00601007387 */ /* 0x0001e80000100a00 */
[----:B0-----:R-:W2:Y:S01]  /*6aa0*/  LDL.LU.64 R6, [R1+0x900] ;  /* 0x0009000001067983 */ /* 0x001ea20000300a00 */
[----:B---3--:R-:W-:-:S02]  /*6ab0*/  LEA R16, P6, R9, R2, 0x1 ;  /* 0x0000000209107211 */ /* 0x008fc400078c08ff */
[C---:B------:R-:W-:Y:S02]  /*6ac0*/  LEA R4, P5, R8.reuse, R2, 0x1 ;  /* 0x0000000208047211 */ /* 0x040fe400078a08ff */
[-C--:B------:R-:W-:Y:S02]  /*6ad0*/  LEA.HI.X.SX32 R17, R9, R3.reuse, 0x1, P6 ;  /* 0x0000000309117211 */ /* 0x080fe400030f0eff */
[----:B------:R-:W-:-:S03]  /*6ae0*/  LEA.HI.X.SX32 R5, R8, R3, 0x1, P5 ;  /* 0x0000000308057211 */ /* 0x000fc600028f0eff */
[----:B------:R-:W-:Y:S04]  /*6af0*/  STL.64 [R1+0x2d0], R16 ;  /* 0x0002d01001007387 */ /* 0x000fe80000100a00 */
[----:B------:R0:W-:Y:S04]  /*6b00*/  STL.64 [R1+0x2c0], R4 ;  /* 0x0002c00401007387 */ /* 0x0001e80000100a00 */
[----:B0-----:R-:W3:Y:S01]  /*6b10*/  LDL.LU.64 R4, [R1+0x8f8] ;  /* 0x0008f80001047983 */ /* 0x001ee20000300a00 */
[----:B------:R-:W-:Y:S02]  /*6b20*/  IMAD R22, R22, UR4, RZ ;  /* 0x0000000416167c24 */ /* 0x000fe4000f8e02ff */
[----:B------:R-:W-:-:S02]  /*6b30*/  IMAD R51, R46, UR4, RZ ;  /* 0x000000042e337c24 */ /* 0x000fc4000f8e02ff */
[----:B------:R-:W-:Y:S02]  /*6b40*/  IMAD.MOV.U32 R46, RZ, RZ, R22 ;  /* 0x000000ffff2e7224 */ /* 0x000fe400078e0016 */
[----:B----4-:R-:W-:Y:S01]  /*6b50*/  IMAD.MOV.U32 R9, RZ, RZ, R25 ;  /* 0x000000ffff097224 */ /* 0x010fe200078e0019 */
[CC--:B--2---:R-:W-:Y:S02]  /*6b60*/  LEA R24, P2, R7.reuse, R2.reuse, 0x1 ;  /* 0x0000000207187211 */ /* 0x0c4fe400078408ff */
[C---:B------:R-:W-:Y:S02]  /*6b70*/  LEA R16, P6, R6.reuse, R2, 0x1 ;  /* 0x0000000206107211 */ /* 0x040fe400078c08ff */
[-C--:B------:R-:W-:Y:S01]  /*6b80*/  LEA.HI.X.SX32 R9, R7, R3.reuse, 0x1, P2 ;  /* 0x0000000307097211 */ /* 0x080fe200010f0eff */
[----:B------:R0:W-:Y:S01]  /*6b90*/  STL [R1+0x2b0], R24 ;  /* 0x0002b01801007387 */ /* 0x0001e20000100800 */
[----:B------:R-:W-:Y:S01]  /*6ba0*/  LEA.HI.X.SX32 R17, R6, R3, 0x1, P6 ;  /* 0x0000000306117211 */ /* 0x000fe200030f0eff */
[----:B------:R-:W-:-:S02]  /*6bb0*/  IMAD.MOV.U32 R8, RZ, RZ, R24 ;  /* 0x000000ffff087224 */ /* 0x000fc400078e0018 */
[----:B0-----:R-:W2:Y:S01]  /*6bc0*/  LDL.LU.64 R24, [R1+0x8f0] ;  /* 0x0008f00001187983 */ /* 0x001ea20000300a00 */
[----:B---3--:R-:W-:-:S05]  /*6bd0*/  LEA R22, P5, R5, R2, 0x1 ;  /* 0x0000000205167211 */ /* 0x008fca00078a08ff */
[----:B------:R-:W-:Y:S04]  /*6be0*/  STL [R1+0x2a0], R22 ;  /* 0x0002a01601007387 */ /* 0x000fe80000100800 */
[----:B------:R-:W-:Y:S04]  /*6bf0*/  STL [R1+0x2b4], R9 ;  /* 0x0002b40901007387 */ /* 0x000fe80000100800 */
[----:B------:R0:W-:Y:S04]  /*6c00*/  STL.64 [R1+0x2a8], R16 ;  /* 0x0002a81001007387 */ /* 0x0001e80000100a00 */
[----:B0-----:R-:W3:Y:S01]  /*6c10*/  LDL.LU.64 R16, [R1+0x8e8] ;  /* 0x0008e80001107983 */ /* 0x001ee20000300a00 */
[----:B------:R-:W-:-:S02]  /*6c20*/  IMAD R20, R20, UR4, RZ ;  /* 0x0000000414147c24 */ /* 0x000fc4000f8e02ff */
[----:B------:R-:W-:Y:S02]  /*6c30*/  IMAD R18, R18, UR4, RZ ;  /* 0x0000000412127c24 */ /* 0x000fe4000f8e02ff */
[----:B------:R-:W-:Y:S02]  /*6c40*/  IMAD.MOV.U32 R10, RZ, RZ, R11 ;  /* 0x000000ffff0a7224 */ /* 0x000fe400078e000b */
[----:B------:R-:W-:Y:S01]  /*6c50*/  IMAD.MOV.U32 R7, RZ, RZ, R23 ;  /* 0x000000ffff077224 */ /* 0x000fe200078e0017 */
[----:B------:R-:W-:Y:S01]  /*6c60*/  LEA.HI.X.SX32 R7, R5, R3, 0x1, P5 ;  /* 0x0000000305077211 */ /* 0x000fe200028f0eff */
[----:B------:R-:W-:Y:S02]  /*6c70*/  IMAD R19, R19, UR4, RZ ;  /* 0x0000000413137c24 */ /* 0x000fe4000f8e02ff */
[----:B------:R-:W-:Y:S01]  /*6c80*/  IMAD.MOV.U32 R11, RZ, RZ, R20 ;  /* 0x000000ffff0b7224 */ /* 0x000fe200078e0014 */
[-C--:B------:R-:W-:Y:S01]  /*6c90*/  LEA R20, P6, R15, R2.reuse, 0x1 ;  /* 0x000000020f147211 */ /* 0x080fe200078c08ff */
[----:B------:R-:W-:Y:S01]  /*6ca0*/  IMAD.MOV.U32 R9, RZ, RZ, R18 ;  /* 0x000000ffff097224 */ /* 0x000fe200078e0012 */
[----:B------:R-:W-:Y:S01]  /*6cb0*/  LEA R18, P2, R4, R2, 0x1 ;  /* 0x0000000204127211 */ /* 0x000fe200078408ff */
[----:B------:R-:W-:-:S02]  /*6cc0*/  IMAD.MOV.U32 R6, RZ, RZ, R22 ;  /* 0x000000ffff067224 */ /* 0x000fc400078e0016 */
[----:B------:R-:W-:Y:S01]  /*6cd0*/  IMAD.MOV.U32 R8, RZ, RZ, R19 ;  /* 0x000000ffff087224 */ /* 0x000fe200078e0013 */
[----:B------:R-:W4:Y:S01]  /*6ce0*/  LDL.LU.64 R22, [R1+0x8e0] ;  /* 0x0008e00001167983 */ /* 0x000f220000300a00 */
[----:B------:R-:W-:Y:S01]  /*6cf0*/  LEA.HI.X.SX32 R19, R4, R3, 0x1, P2 ;  /* 0x0000000304137211 */ /* 0x000fe200010f0eff */
[----:B------:R-:W-:Y:S02]  /*6d00*/  IMAD.MOV.U32 R4, RZ, RZ, R20 ;  /* 0x000000ffff047224 */ /* 0x000fe400078e0014 */
[----:B------:R-:W-:Y:S01]  /*6d10*/  STL [R1+0x2a4], R7 ;  /* 0x0002a40701007387 */ /* 0x000fe20000100800 */
[----:B------:R-:W-:-:S03]  /*6d20*/  IMAD.MOV.U32 R5, RZ, RZ, R21 ;  /* 0x000000ffff057224 */ /* 0x000fc600078e0015 */
[----:B------:R-:W-:Y:S01]  /*6d30*/  STL [R1+0x290], R20 ;  /* 0x0002901401007387 */ /* 0x000fe20000100800 */
[----:B------:R-:W-:-:S03]  /*6d40*/  LEA.HI.X.SX32 R5, R15, R3, 0x1, P6 ;  /* 0x000000030f057211 */ /* 0x000fc600030f0eff */
[----:B------:R0:W-:Y:S04]  /*6d50*/  STL.64 [R1+0x298], R18 ;  /* 0x0002981201007387 */ /* 0x0001e80000100a00 */
[----:B0-----:R-:W2:Y:S04]  /*6d60*/  LDL.LU.64 R18, [R1+0x8d8] ;  /* 0x0008d80001127983 */ /* 0x001ea80000300a00 */
[----:B------:R-:W-:Y:S01]  /*6d70*/  STL [R1+0x294], R5 ;  /* 0x0002940501007387 */ /* 0x000fe20000100800 */
[-C--:B---3--:R-:W-:Y:S02]  /*6d80*/  LEA R6, P5, R16, R2.reuse, 0x1 ;  /* 0x0000000210067211 */ /* 0x088fe400078a08ff */
[----:B------:R-:W-:-:S02]  /*6d90*/  LEA R20, P2, R17, R2, 0x1 ;  /* 0x0000000211147211 */ /* 0x000fc400078408ff */
[-C--:B------:R-:W-:Y:S02]  /*6da0*/  LEA.HI.X.SX32 R7, R16, R3.reuse, 0x1, P5 ;  /* 0x0000000310077211 */ /* 0x080fe400028f0eff */
[----:B------:R-:W-:-:S03]  /*6db0*/  LEA.HI.X.SX32 R21, R17, R3, 0x1, P2 ;  /* 0x0000000311157211 */ /* 0x000fc600010f0eff */
[----:B------:R-:W-:Y:S04]  /*6dc0*/  STL.64 [R1+0x288], R6 ;  /* 0x0002880601007387 */ /* 0x000fe80000100a00 */
[----:B------:R0:W-:Y:S04]  /*6dd0*/  STL.64 [R1+0x280], R20 ;  /* 0x0002801401007387 */ /* 0x0001e80000100a00 */
[----:B0-----:R-:W3:Y:S01]  /*6de0*/  LDL.LU.64 R20, [R1+0x8d0] ;  /* 0x0008d00001147983 */ /* 0x001ee20000300a00 */
[-C--:B--2---:R-:W-:Y:S02]  /*6df0*/  LEA R4, P6, R18, R2.reuse, 0x1 ;  /* 0x0000000212047211 */ /* 0x084fe400078c08ff */
[----:B------:R-:W-:-:S02]  /*6e00*/  LEA R6, P5, R19, R2, 0x1 ;  /* 0x0000000213067211 */ /* 0x000fc400078a08ff */
[-C--:B------:R-:W-:Y:S02]  /*6e10*/  LEA.HI.X.SX32 R5, R18, R3.reuse, 0x1, P6 ;  /* 0x0000000312057211 */ /* 0x080fe400030f0eff */
[----:B------:R-:W-:-:S03]  /*6e20*/  LEA.HI.X.SX32 R7, R19, R3, 0x1, P5 ;  /* 0x0000000313077211 */ /* 0x000fc600028f0eff */
[----:B------:R-:W-:Y:S04]  /*6e30*/  STL.64 [R1+0x278], R4 ;  /* 0x0002780401007387 */ /* 0x000fe80000100a00 */
[----:B------:R4:W-:Y:S02]  /*6e40*/  STL.64 [R1+0x270], R6 ;  /* 0x0002700601007387 */ /* 0x0009e40000100a00 */
[----:B----4-:R-:W-:-:S04]  /*6e50*/  LEA R6, P5, R22, R2, 0x1 ;  /* 0x0000000216067211 */ /* 0x010fc800078a08ff */
[----:B------:R-:W-:Y:S01]  /*6e60*/  LEA.HI.X.SX32 R7, R22, R3, 0x1, P5 ;  /* 0x0000000316077211 */ /* 0x000fe200028f0eff */
[----:B------:R-:W-:Y:S02]  /*6e70*/  IMAD R29, R29, UR4, RZ ;  /* 0x000000041d1d7c24 */ /* 0x000fe4000f8e02ff */
[----:B------:R-:W-:Y:S02]  /*6e80*/  IMAD R28, R28, UR4, RZ ;  /* 0x000000041c1c7c24 */ /* 0x000fe4000f8e02ff */
[----:B------:R-:W-:Y:S02]  /*6e90*/  IMAD R30, R30, UR4, RZ ;  /* 0x000000041e1e7c24 */ /* 0x000fe4000f8e02ff */
[----:B------:R-:W-:Y:S02]  /*6ea0*/  IMAD R32, R32, UR4, RZ ;  /* 0x0000000420207c24 */ /* 0x000fe4000f8e02ff */
[----:B------:R-:W-:Y:S02]  /*6eb0*/  IMAD R31, R31, UR4, RZ ;  /* 0x000000041f1f7c24 */ /* 0x000fe4000f8e02ff */
[----:B------:R-:W-:-:S02]  /*6ec0*/  IMAD R33, R33, UR4, RZ ;  /* 0x0000000421217c24 */ /* 0x000fc4000f8e02ff */
        /* <DEDUP_REMOVED lines=11> */
[----:B------:R-:W-:Y:S01]  /*6f80*/  IMAD R47, R47, UR4, RZ ;  /* 0x000000042f2f7c24 */ /* 0x000fe2000f8e02ff */
[----:B---3--:R-:W-:-:S04]  /*6f90*/  LEA R16, P2, R20, R2, 0x1 ;  /* 0x0000000214107211 */ /* 0x008fc800078408ff */
[----:B------:R-:W-:Y:S02]  /*6fa0*/  LEA.HI.X.SX32 R17, R20, R3, 0x1, P2 ;  /* 0x0000000314117211 */ /* 0x000fe400010f0eff */
[----:B------:R-:W-:-:S03]  /*6fb0*/  LEA R4, P6, R21, R2, 0x1 ;  /* 0x0000000215047211 */ /* 0x000fc600078c08ff */
[----:B------:R0:W-:Y:S01]  /*6fc0*/  STL.64 [R1+0x268], R16 ;  /* 0x0002681001007387 */ /* 0x0001e20000100a00 */
[----:B------:R-:W-:Y:S02]  /*6fd0*/  LEA.HI.X.SX32 R5, R21, R3, 0x1, P6 ;  /* 0x0000000315057211 */ /* 0x000fe400030f0eff */
[----:B0-----:R-:W-:-:S03]  /*6fe0*/  LEA R16, P2, R23, R2, 0x1 ;  /* 0x0000000217107211 */ /* 0x001fc600078408ff */
[----:B------:R0:W-:Y:S01]  /*6ff0*/  STL.64 [R1+0x260], R4 ;  /* 0x0002600401007387 */ /* 0x0001e20000100a00 */
[----:B------:R-:W-:-:S03]  /*7000*/  LEA.HI.X.SX32 R17, R23, R3, 0x1, P2 ;  /* 0x0000000317117211 */ /* 0x000fc600010f0eff */
[----:B------:R1:W-:Y:S04]  /*7010*/  STL.64 [R1+0x258], R6 ;  /* 0x0002580601007387 */ /* 0x0003e80000100a00 */
[----:B------:R2:W-:Y:S01]  /*7020*/  STL.64 [R1+0x250], R16 ;  /* 0x0002501001007387 */ /* 0x0005e20000100a00 */
[CC--:B0-----:R-:W-:Y:S02]  /*7030*/  LEA R4, P6, R24.reuse, R2.reuse, 0x1 ;  /* 0x0000000218047211 */ /* 0x0c1fe400078c08ff */
[-C--:B-1----:R-:W-:Y:S02]  /*7040*/  LEA R6, P5, R25, R2.reuse, 0x1 ;  /* 0x0000000219067211 */ /* 0x082fe400078a08ff */
[----:B------:R-:W-:Y:S02]  /*7050*/  LEA.HI.X.SX32 R5, R24, R3, 0x1, P6 ;  /* 0x0000000318057211 */ /* 0x000fe400030f0eff */
[----:B--2---:R-:W-:-:S02]  /*7060*/  LEA R16, P2, R26, R2, 0x1 ;  /* 0x000000021a107211 */ /* 0x004fc400078408ff */
[-C--:B------:R-:W-:Y:S02]  /*7070*/  LEA.HI.X.SX32 R7, R25, R3.reuse, 0x1, P5 ;  /* 0x0000000319077211 */ /* 0x080fe400028f0eff */
[----:B------:R-:W-:Y:S01]  /*7080*/  LEA.HI.X.SX32 R17, R26, R3, 0x1, P2 ;  /* 0x000000031a117211 */ /* 0x000fe200010f0eff */
[----:B------:R0:W-:Y:S04]  /*7090*/  STL.64 [R1+0x248], R4 ;  /* 0x0002480401007387 */ /* 0x0001e80000100a00 */
[----:B------:R-:W-:Y:S04]  /*70a0*/  STL.64 [R1+0x240], R6 ;  /* 0x0002400601007387 */ /* 0x000fe80000100a00 */
[----:B------:R1:W-:Y:S01]  /*70b0*/  STL.64 [R1+0x238], R16 ;  /* 0x0002381001007387 */ /* 0x0003e20000100a00 */
[----:B0-----:R-:W-:-:S04]  /*70c0*/  LEA R4, P6, R27, R2, 0x1 ;  /* 0x000000021b047211 */ /* 0x001fc800078c08ff */
[----:B------:R-:W-:Y:S02]  /*70d0*/  LEA.HI.X.SX32 R5, R27, R3, 0x1, P6 ;  /* 0x000000031b057211 */ /* 0x000fe400030f0eff */
[----:B-1----:R-:W-:-:S03]  /*70e0*/  LEA R16, P2, R29, R2, 0x1 ;  /* 0x000000021d107211 */ /* 0x002fc600078408ff */
[----:B------:R0:W-:Y:S01]  /*70f0*/  STL.64 [R1+0x230], R4 ;  /* 0x0002300401007387 */ /* 0x0001e20000100a00 */
[----:B------:R-:W-:Y:S02]  /*7100*/  LEA.HI.X.SX32 R17, R29, R3, 0x1, P2 ;  /* 0x000000031d117211 */ /* 0x000fe400010f0eff */
[----:B------:R-:W-:-:S03]  /*7110*/  LEA R6, P5, R28, R2, 0x1 ;  /* 0x000000021c067211 */ /* 0x000fc600078a08ff */
[----:B------:R1:W-:Y:S01]  /*7120*/  STL.64 [R1+0x220], R16 ;  /* 0x0002201001007387 */ /* 0x0003e20000100a00 */
[-C--:B------:R-:W-:Y:S02]  /*7130*/  LEA.HI.X.SX32 R7, R28, R3.reuse, 0x1, P5 ;  /* 0x000000031c077211 */ /* 0x080fe400028f0eff */
[CC--:B0-----:R-:W-:Y:S02]  /*7140*/  LEA R4, P6, R30.reuse, R2.reuse, 0x1 ;  /* 0x000000021e047211 */ /* 0x0c1fe400078c08ff */
[CC--:B------:R-:W-:Y:S02]  /*7150*/  LEA R18, P5, R31.reuse, R2.reuse, 0x1 ;  /* 0x000000021f127211 */ /* 0x0c0fe400078a08ff */
[-C--:B------:R-:W-:Y:S02]  /*7160*/  LEA.HI.X.SX32 R5, R30, R3.reuse, 0x1, P6 ;  /* 0x000000031e057211 */ /* 0x080fe400030f0eff */
[C---:B-1----:R-:W-:Y:S01]  /*7170*/  LEA R16, P2, R32.reuse, R2, 0x1 ;  /* 0x0000000220107211 */ /* 0x042fe200078408ff */
[----:B------:R-:W-:Y:S03]  /*7180*/  STL.64 [R1+0x228], R6 ;  /* 0x0002280601007387 */ /* 0x000fe60000100a00 */
[-C--:B------:R-:W-:Y:S01]  /*7190*/  LEA.HI.X.SX32 R17, R32, R3.reuse, 0x1, P2 ;  /* 0x0000000320117211 */ /* 0x080fe200010f0eff */
[----:B------:R0:W-:Y:S01]  /*71a0*/  STL.64 [R1+0x218], R4 ;  /* 0x0002180401007387 */ /* 0x0001e20000100a00 */
[----:B------:R-:W-:-:S02]  /*71b0*/  LEA.HI.X.SX32 R19, R31, R3, 0x1, P5 ;  /* 0x000000031f137211 */ /* 0x000fc400028f0eff */
[CC--:B------:R-:W-:Y:S01]  /*71c0*/  LEA R20, P5, R34.reuse, R2.reuse, 0x1 ;  /* 0x0000000222147211 */ /* 0x0c0fe200078a08ff */
[----:B------:R1:W-:Y:S03]  /*71d0*/  STL.64 [R1+0x208], R16 ;  /* 0x0002081001007387 */ /* 0x0003e60000100a00 */
[-C--:B------:R-:W-:Y:S02]  /*71e0*/  LEA.HI.X.SX32 R21, R34, R3.reuse, 0x1, P5 ;  /* 0x0000000322157211 */ /* 0x080fe400028f0eff */
[-C--:B0-----:R-:W-:Y:S02]  /*71f0*/  LEA R4, P6, R33, R2.reuse, 0x1 ;  /* 0x0000000221047211 */ /* 0x081fe400078c08ff */
[----:B-1----:R-:W-:Y:S02]  /*7200*/  LEA R16, P2, R35, R2, 0x1 ;  /* 0x0000000223107211 */ /* 0x002fe400078408ff */
[----:B------:R-:W-:-:S02]  /*7210*/  LEA.HI.X.SX32 R5, R33, R3, 0x1, P6 ;  /* 0x0000000321057211 */ /* 0x000fc400030f0eff */
[----:B------:R-:W-:Y:S01]  /*7220*/  LEA.HI.X.SX32 R17, R35, R3, 0x1, P2 ;  /* 0x0000000323117211 */ /* 0x000fe200010f0eff */
[----:B------:R0:W-:Y:S04]  /*7230*/  STL.64 [R1+0x210], R18 ;  /* 0x0002101201007387 */ /* 0x0001e80000100a00 */
[----:B------:R-:W-:Y:S04]  /*7240*/  STL.64 [R1+0x200], R4 ;  /* 0x0002000401007387 */ /* 0x000fe80000100a00 */
[----:B------:R1:W-:Y:S01]  /*7250*/  STL.64 [R1+0x1f8], R20 ;  /* 0x0001f81401007387 */ /* 0x0003e20000100a00 */
[----:B0-----:R-:W-:-:S03]  /*7260*/  LEA R18, P6, R36, R2, 0x1 ;  /* 0x0000000224127211 */ /* 0x001fc600078c08ff */
[----:B------:R0:W-:Y:S01]  /*7270*/  STL.64 [R1+0x1f0], R16 ;  /* 0x0001f01001007387 */ /* 0x0001e20000100a00 */
[-C--:B------:R-:W-:Y:S02]  /*7280*/  LEA.HI.X.SX32 R19, R36, R3.reuse, 0x1, P6 ;  /* 0x0000000324137211 */ /* 0x080fe400030f0eff */
[CC--:B-1----:R-:W-:Y:S02]  /*7290*/  LEA R20, P5, R37.reuse, R2.reuse, 0x1 ;  /* 0x0000000225147211 */ /* 0x0c2fe400078a08ff */
[CC--:B0-----:R-:W-:Y:S02]  /*72a0*/  LEA R16, P2, R38.reuse, R2.reuse, 0x1 ;  /* 0x0000000226107211 */ /* 0x0c1fe400078408ff */
[-C--:B------:R-:W-:Y:S01]  /*72b0*/  LEA.HI.X.SX32 R21, R37, R3.reuse, 0x1, P5 ;  /* 0x0000000325157211 */ /* 0x080fe200028f0eff */
[----:B------:R-:W-:Y:S01]  /*72c0*/  IMAD.MOV.U32 R4, RZ, RZ, R10 ;  /* 0x000000ffff047224 */ /* 0x000fe200078e000a */
[----:B------:R-:W-:Y:S01]  /*72d0*/  LEA.HI.X.SX32 R17, R38, R3, 0x1, P2 ;  /* 0x0000000326117211 */ /* 0x000fe200010f0eff */
[----:B------:R-:W-:Y:S01]  /*72e0*/  IMAD.MOV.U32 R10, RZ, RZ, R12 ;  /* 0x000000ffff0a7224 */ /* 0x000fe200078e000c */
[----:B------:R0:W-:Y:S01]  /*72f0*/  STL.64 [R1+0x1e8], R18 ;  /* 0x0001e81201007387 */ /* 0x0001e20000100a00 */
[----:B------:R-:W-:Y:S01]  /*7300*/  IMAD.MOV.U32 R12, RZ, RZ, R14 ;  /* 0x000000ffff0c7224 */ /* 0x000fe200078e000e */
[----:B------:R-:W-:-:S02]  /*7310*/  LEA R14, P5, R40, R2, 0x1 ;  /* 0x00000002280e7211 */ /* 0x000fc400078a08ff */
[----:B------:R-:W-:Y:S04]  /*7320*/  STL.64 [R1+0x1e0], R20 ;  /* 0x0001e01401007387 */ /* 0x000fe80000100a00 */
[----:B------:R1:W-:Y:S01]  /*7330*/  STL.64 [R1+0x1d8], R16 ;  /* 0x0001d81001007387 */ /* 0x0003e20000100a00 */
[----:B------:R-:W-:Y:S02]  /*7340*/  LEA.HI.X.SX32 R15, R40, R3, 0x1, P5 ;  /* 0x00000003280f7211 */ /* 0x000fe400028f0eff */
[----:B0-----:R-:W-:-:S04]  /*7350*/  LEA R18, P6, R39, R2, 0x1 ;  /* 0x0000000227127211 */ /* 0x001fc800078c08ff */
[-C--:B------:R-:W-:Y:S02]  /*7360*/  LEA.HI.X.SX32 R19, R39, R3.reuse, 0x1, P6 ;  /* 0x0000000327137211 */ /* 0x080fe400030f0eff */
[CC--:B-1----:R-:W-:Y:S01]  /*7370*/  LEA R16, P2, R41.reuse, R2.reuse, 0x1 ;  /* 0x0000000229107211 */ /* 0x0c2fe200078408ff */
[----:B------:R-:W-:Y:S03]  /*7380*/  STL.64 [R1+0x1c8], R14 ;  /* 0x0001c80e01007387 */ /* 0x000fe60000100a00 */
[-C--:B------:R-:W-:Y:S01]  /*7390*/  LEA.HI.X.SX32 R17, R41, R3.reuse, 0x1, P2 ;  /* 0x0000000329117211 */ /* 0x080fe200010f0eff */
[----:B------:R0:W-:Y:S01]  /*73a0*/  STL.64 [R1+0x1d0], R18 ;  /* 0x0001d01201007387 */ /* 0x0001e20000100a00 */
[CC--:B------:R-:W-:Y:S01]  /*73b0*/  LEA R20, P6, R42.reuse, R2.reuse, 0x1 ;  /* 0x000000022a147211 */ /* 0x0c0fe200078c08ff */
[----:B------:R-:W-:Y:S02]  /*73c0*/  IMAD.MOV.U32 R5, RZ, RZ, R9 ;  /* 0x000000ffff057224 */ /* 0x000fe400078e0009 */
[----:B------:R1:W-:Y:S01]  /*73d0*/  STL.64 [R1+0x1c0], R16 ;  /* 0x0001c01001007387 */ /* 0x0003e20000100a00 */
[----:B------:R-:W-:Y:S01]  /*73e0*/  IMAD.MOV.U32 R9, RZ, RZ, R13 ;  /* 0x000000ffff097224 */ /* 0x000fe200078e000d */
[----:B------:R-:W-:Y:S01]  /*73f0*/  LEA.HI.X.SX32 R21, R42, R3, 0x1, P6 ;  /* 0x000000032a157211 */ /* 0x000fe200030f0eff */
[----:B------:R-:W-:Y:S01]  /*7400*/  IMAD.MOV.U32 R13, RZ, RZ, R46 ;  /* 0x000000ffff0d7224 */ /* 0x000fe200078e002e */
[----:B------:R-:W-:-:S02]  /*7410*/  LEA R46, P6, R47, R2, 0x1 ;  /* 0x000000022f2e7211 */ /* 0x000fc400078c08ff */
[-C--:B0-----:R-:W-:Y:S02]  /*7420*/  LEA R18, P5, R43, R2.reuse, 0x1 ;  /* 0x000000022b127211 */ /* 0x081fe400078a08ff */
[-C--:B-1----:R-:W-:Y:S01]  /*7430*/  LEA R16, P2, R45, R2.reuse, 0x1 ;  /* 0x000000022d107211 */ /* 0x082fe200078408ff */
[----:B------:R-:W-:Y:S01]  /*7440*/  IMAD.MOV.U32 R14, RZ, RZ, R44 ;  /* 0x000000ffff0e7224 */ /* 0x000fe200078e002c */
[-C--:B------:R-:W-:Y:S02]  /*7450*/  LEA.HI.X.SX32 R19, R43, R3.reuse, 0x1, P5 ;  /* 0x000000032b137211 */ /* 0x080fe400028f0eff */
[-C--:B------:R-:W-:Y:S02]  /*7460*/  LEA.HI.X.SX32 R17, R45, R3.reuse, 0x1, P2 ;  /* 0x000000032d117211 */ /* 0x080fe400010f0eff */
[----:B------:R-:W-:Y:S01]  /*7470*/  LEA R44, P5, R53, R2, 0x1 ;  /* 0x00000002352c7211 */ /* 0x000fe200078a08ff */
[----:B------:R-:W-:Y:S01]  /*7480*/  STL.64 [R1+0x1b8], R20 ;  /* 0x0001b81401007387 */ /* 0x000fe20000100a00 */
[----:B------:R-:W-:-:S02]  /*7490*/  LEA.HI.X.SX32 R47, R47, R3, 0x1, P6 ;  /* 0x000000032f2f7211 */ /* 0x000fc400030f0eff */
[----:B------:R-:W-:Y:S01]  /*74a0*/  LEA R42, P2, R4, R2, 0x1 ;  /* 0x00000002042a7211 */ /* 0x000fe200078408ff */
[----:B------:R-:W-:Y:S01]  /*74b0*/  STL.64 [R1+0x1b0], R18 ;  /* 0x0001b01201007387 */ /* 0x000fe20000100a00 */
[----:B------:R-:W-:-:S03]  /*74c0*/  LEA.HI.X.SX32 R45, R53, R3, 0x1, P5 ;  /* 0x00000003352d7211 */ /* 0x000fc600028f0eff */
[----:B------:R-:W-:Y:S01]  /*74d0*/  STL.64 [R1+0x98], R16 ;  /* 0x0000981001007387 */ /* 0x000fe20000100a00 */
[----:B------:R-:W-:-:S03]  /*74e0*/  LEA R40, P6, R10, R2, 0x1 ;  /* 0x000000020a287211 */ /* 0x000fc600078c08ff */
[----:B------:R-:W-:Y:S01]  /*74f0*/  STL [R1+0x7c8], R46 ;  /* 0x0007c82e01007387 */ /* 0x000fe20000100800 */
[----:B------:R-:W-:-:S03]  /*7500*/  LEA.HI.X.SX32 R43, R4, R3, 0x1, P2 ;  /* 0x00000003042b7211 */ /* 0x000fc600010f0eff */
[----:B------:R0:W-:Y:S01]  /*7510*/  STL [R1+0x828], R46 ;  /* 0x0008282e01007387 */ /* 0x0001e20000100800 */
[----:B------:R-:W-:-:S03]  /*7520*/  LEA R38, P5, R12, R2, 0x1 ;  /* 0x000000020c267211 */ /* 0x000fc600078a08ff */
[----:B------:R-:W-:Y:S04]  /*7530*/  STL [R1+0x7b8], R47 ;  /* 0x0007b82f01007387 */ /* 0x000fe80000100800 */
[----:B------:R1:W-:Y:S01]  /*7540*/  STL [R1+0x82c], R47 ;  /* 0x00082c2f01007387 */ /* 0x0003e20000100800 */
[----:B------:R-:W-:-:S03]  /*7550*/  LEA.HI.X.SX32 R41, R10, R3, 0x1, P6 ;  /* 0x000000030a297211 */ /* 0x000fc600030f0eff */
[----:B------:R-:W-:Y:S04]  /*7560*/  STL.64 [R1+0x750], R44 ;  /* 0x0007502c01007387 */ /* 0x000fe80000100a00 */
[----:B------:R-:W-:Y:S01]  /*7570*/  STL [R1+0x834], R44 ;  /* 0x0008342c01007387 */ /* 0x000fe20000100800 */
[----:B------:R-:W-:-:S03]  /*7580*/  LEA R36, P2, R14, R2, 0x1 ;  /* 0x000000020e247211 */ /* 0x000fc600078408ff */
[----:B------:R-:W-:Y:S01]  /*7590*/  STL [R1+0x830], R45 ;  /* 0x0008302d01007387 */ /* 0x000fe20000100800 */
[----:B------:R-:W-:-:S03]  /*75a0*/  LEA.HI.X.SX32 R39, R12, R3, 0x1, P5 ;  /* 0x000000030c277211 */ /* 0x000fc600028f0eff */
[----:B------:R2:W-:Y:S04]  /*75b0*/  STL [R1+0x8b8], R45 ;  /* 0x0008b82d01007387 */ /* 0x0005e80000100800 */
[----:B------:R-:W-:Y:S04]  /*75c0*/  STL.64 [R1+0x738], R42 ;  /* 0x0007382a01007387 */ /* 0x000fe80000100a00 */
[----:B------:R-:W-:Y:S01]  /*75d0*/  STL [R1+0x83c], R42 ;  /* 0x00083c2a01007387 */ /* 0x000fe20000100800 */
[----:B------:R-:W-:-:S03]  /*75e0*/  LEA.HI.X.SX32 R37, R14, R3, 0x1, P2 ;  /* 0x000000030e257211 */ /* 0x000fc600010f0eff */
[----:B------:R-:W-:Y:S04]  /*75f0*/  STL [R1+0x838], R43 ;  /* 0x0008382b01007387 */ /* 0x000fe80000100800 */
[----:B------:R-:W3:Y:S04]  /*7600*/  LDL.LU R10, [R1+0x30] ;  /* 0x00003000010a7983 */ /* 0x000ee80000300800 */
[----:B------:R-:W-:Y:S01]  /*7610*/  STL.64 [R1+0x700], R40 ;  /* 0x0007002801007387 */ /* 0x000fe20000100a00 */
[----:B------:R-:W-:-:S03]  /*7620*/  LEA R34, P6, R13, R2, 0x1 ;  /* 0x000000020d227211 */ /* 0x000fc600078c08ff */
[----:B------:R-:W4:Y:S04]  /*7630*/  LDL.LU R12, [R1+0x3c] ;  /* 0x00003c00010c7983 */ /* 0x000f280000300800 */
[----:B------:R-:W-:Y:S04]  /*7640*/  STL.64 [R1+0x6d8], R38 ;  /* 0x0006d82601007387 */ /* 0x000fe80000100a00 */
[----:B------:R-:W-:Y:S04]  /*7650*/  STL [R1+0x844], R38 ;  /* 0x0008442601007387 */ /* 0x000fe80000100800 */
[----:B------:R-:W-:Y:S01]  /*7660*/  STL [R1+0x840], R39 ;  /* 0x0008402701007387 */ /* 0x000fe20000100800 */
[----:B------:R-:W-:-:S03]  /*7670*/  LEA.HI.X.SX32 R35, R13, R3, 0x1, P6 ;  /* 0x000000030d237211 */ /* 0x000fc600030f0eff */
[----:B------:R-:W2:Y:S04]  /*7680*/  LDL.LU R14, [R1+0x40] ;  /* 0x00004000010e7983 */ /* 0x000ea80000300800 */
[----:B------:R-:W-:Y:S01]  /*7690*/  STL.64 [R1+0x6d0], R36 ;  /* 0x0006d02401007387 */ /* 0x000fe20000100a00 */
[----:B------:R-:W-:-:S03]  /*76a0*/  LEA R32, P5, R11, R2, 0x1 ;  /* 0x000000020b207211 */ /* 0x000fc600078a08ff */
[----:B------:R-:W-:Y:S04]  /*76b0*/  STL [R1+0x84c], R36 ;  /* 0x00084c2401007387 */ /* 0x000fe80000100800 */
[----:B------:R-:W-:Y:S04]  /*76c0*/  STL [R1+0x8a8], R36 ;  /* 0x0008a82401007387 */ /* 0x000fe80000100800 */
[----:B------:R-:W-:Y:S04]  /*76d0*/  STL [R1+0x848], R37 ;  /* 0x0008482501007387 */ /* 0x000fe80000100800 */
[----:B------:R-:W2:Y:S01]  /*76e0*/  LDL.LU R13, [R1+0x44] ;  /* 0x00004400010d7983 */ /* 0x000ea20000300800 */
[----:B------:R-:W-:-:S03]  /*76f0*/  LEA R30, P2, R5, R2, 0x1 ;  /* 0x00000002051e7211 */ /* 0x000fc600078408ff */
[----:B------:R-:W-:Y:S01]  /*7700*/  STL [R1+0x6f0], R34 ;  /* 0x0006f02201007387 */ /* 0x000fe20000100800 */
[----:B------:R-:W-:-:S03]  /*7710*/  LEA.HI.X.SX32 R33, R11, R3, 0x1, P5 ;  /* 0x000000030b217211 */ /* 0x000fc600028f0eff */
[----:B------:R-:W-:Y:S04]  /*7720*/  STL [R1+0x850], R34 ;  /* 0x0008502201007387 */ /* 0x000fe80000100800 */
[----:B------:R-:W-:Y:S04]  /*7730*/  STL [R1+0x6e0], R35 ;  /* 0x0006e02301007387 */ /* 0x000fe80000100800 */
[----:B------:R-:W-:Y:S01]  /*7740*/  STL [R1+0x854], R35 ;  /* 0x0008542301007387 */ /* 0x000fe20000100800 */
[----:B------:R-:W-:-:S03]  /*7750*/  LEA.HI.X.SX32 R31, R5, R3, 0x1, P2 ;  /* 0x00000003051f7211 */ /* 0x000fc600010f0eff */
[----:B------:R-:W2:Y:S04]  /*7760*/  LDL.LU R11, [R1+0x48] ;  /* 0x00004800010b7983 */ /* 0x000ea80000300800 */
[----:B------:R-:W-:Y:S04]  /*7770*/  STL [R1+0x808], R32 ;  /* 0x0008082001007387 */ /* 0x000fe80000100800 */
[----:B------:R-:W-:Y:S04]  /*7780*/  STL [R1+0x858], R32 ;  /* 0x0008582001007387 */ /* 0x000fe80000100800 */
[----:B------:R-:W-:Y:S04]  /*7790*/  STL [R1+0x7f8], R33 ;  /* 0x0007f82101007387 */ /* 0x000fe80000100800 */
[----:B------:R-:W-:Y:S04]  /*77a0*/  STL [R1+0x85c], R33 ;  /* 0x00085c2101007387 */ /* 0x000fe80000100800 */
[----:B------:R-:W-:Y:S04]  /*77b0*/  STL.64 [R1+0x7c0], R30 ;  /* 0x0007c01e01007387 */ /* 0x000fe80000100a00 */
[----:B------:R-:W2:Y:S01]  /*77c0*/  LDL.LU R5, [R1+0x54] ;  /* 0x0000540001057983 */ /* 0x000ea20000300800 */
[----:B------:R-:W-:-:S02]  /*77d0*/  LEA R28, P6, R8, R2, 0x1 ;  /* 0x00000002081c7211 */ /* 0x000fc400078c08ff */
[C---:B------:R-:W-:Y:S02]  /*77e0*/  LEA R26, P5, R9.reuse, R2, 0x1 ;  /* 0x00000002091a7211 */ /* 0x040fe400078a08ff */
[-C--:B------:R-:W-:Y:S01]  /*77f0*/  LEA.HI.X.SX32 R29, R8, R3.reuse, 0x1, P6 ;  /* 0x00000003081d7211 */ /* 0x080fe200030f0eff */
[----:B------:R-:W-:Y:S01]  /*7800*/  STL [R1+0x768], R28 ;  /* 0x0007681c01007387 */ /* 0x000fe20000100800 */
[----:B------:R-:W-:-:S03]  /*7810*/  LEA.HI.X.SX32 R27, R9, R3, 0x1, P5 ;  /* 0x00000003091b7211 */ /* 0x000fc600028f0eff */
[----:B------:R-:W-:Y:S04]  /*7820*/  STL [R1+0x860], R28 ;  /* 0x0008601c01007387 */ /* 0x000fe80000100800 */
[----:B------:R-:W-:Y:S04]  /*7830*/  STL [R1+0x758], R29 ;  /* 0x0007581d01007387 */ /* 0x000fe80000100800 */
[----:B------:R-:W-:Y:S04]  /*7840*/  STL [R1+0x864], R29 ;  /* 0x0008641d01007387 */ /* 0x000fe80000100800 */
[----:B------:R-:W-:Y:S01]  /*7850*/  STL [R1+0x744], R26 ;  /* 0x0007441a01007387 */ /* 0x000fe20000100800 */
[----:B------:R-:W-:-:S03]  /*7860*/  IMAD R49, R49, UR4, RZ ;  /* 0x0000000431317c24 */ /* 0x000fc6000f8e02ff */
[----:B------:R-:W-:Y:S04]  /*7870*/  STL [R1+0x868], R26 ;  /* 0x0008681a01007387 */ /* 0x000fe80000100800 */
[----:B------:R-:W-:Y:S04]  /*7880*/  STL [R1+0x740], R27 ;  /* 0x0007401b01007387 */ /* 0x000fe80000100800 */
[----:B------:R-:W-:Y:S01]  /*7890*/  STL [R1+0x86c], R27 ;  /* 0x00086c1b01007387 */ /* 0x000fe20000100800 */
[----:B0-----:R-:W-:Y:S02]  /*78a0*/  IMAD.MOV.U32 R46, RZ, RZ, R6 ;  /* 0x000000ffff2e7224 */ /* 0x001fe400078e0006 */
[----:B-1----:R-:W-:Y:S01]  /*78b0*/  IMAD.MOV.U32 R47, RZ, RZ, R7 ;  /* 0x000000ffff2f7224 */ /* 0x002fe200078e0007 */
[----:B---3--:R-:W-:-:S04]  /*78c0*/  LEA R24, P2, R10, R2, 0x1 ;  /* 0x000000020a187211 */ /* 0x008fc800078408ff */
[-C--:B------:R-:W-:Y:S02]  /*78d0*/  LEA.HI.X.SX32 R25, R10, R3.reuse, 0x1, P2 ;  /* 0x000000030a197211 */ /* 0x080fe400010f0eff */
[CC--:B----4-:R-:W-:Y:S01]  /*78e0*/  LEA R22, P6, R12.reuse, R2.reuse, 0x1 ;  /* 0x000000020c167211 */ /* 0x0d0fe200078c08ff */
[----:B------:R-:W-:Y:S03]  /*78f0*/  STL [R1+0x718], R24 ;  /* 0x0007181801007387 */ /* 0x000fe60000100800 */
[----:B------:R-:W-:Y:S01]  /*7900*/  LEA.HI.X.SX32 R23, R12, R3, 0x1, P6 ;  /* 0x000000030c177211 */ /* 0x000fe200030f0eff */
[----:B------:R-:W-:Y:S04]  /*7910*/  STL [R1+0x870], R24 ;  /* 0x0008701801007387 */ /* 0x000fe80000100800 */
[----:B------:R-:W-:Y:S01]  /*7920*/  STL [R1+0x708], R25 ;  /* 0x0007081901007387 */ /* 0x000fe20000100800 */
[----:B--2---:R-:W-:-:S03]  /*7930*/  LEA R20, P5, R14, R2, 0x1 ;  /* 0x000000020e147211 */ /* 0x004fc600078a08ff */
[----:B------:R-:W-:Y:S01]  /*7940*/  STL [R1+0x880], R25 ;  /* 0x0008801901007387 */ /* 0x000fe20000100800 */
[----:B------:R-:W-:-:S03]  /*7950*/  LEA.HI.X.SX32 R21, R14, R3, 0x1, P5 ;  /* 0x000000030e157211 */ /* 0x000fc600028f0eff */
[----:B------:R-:W-:Y:S01]  /*7960*/  STL.64 [R1+0x6e8], R22 ;  /* 0x0006e81601007387 */ /* 0x000fe20000100a00 */
[----:B------:R-:W-:-:S03]  /*7970*/  LEA R14, P5, R49, R2, 0x1 ;  /* 0x00000002310e7211 */ /* 0x000fc600078a08ff */
[----:B------:R-:W-:Y:S01]  /*7980*/  STL.64 [R1+0x878], R22 ;  /* 0x0008781601007387 */ /* 0x000fe20000100a00 */
[----:B------:R-:W-:-:S03]  /*7990*/  LEA.HI.X.SX32 R15, R49, R3, 0x1, P5 ;  /* 0x00000003310f7211 */ /* 0x000fc600028f0eff */
[----:B------:R-:W2:Y:S01]  /*79a0*/  LDL.LU R45, [R1+0x78] ;  /* 0x00007800012d7983 */ /* 0x000ea20000300800 */
[----:B------:R-:W-:-:S03]  /*79b0*/  LEA R18, P2, R13, R2, 0x1 ;  /* 0x000000020d127211 */ /* 0x000fc600078408ff */
[----:B------:R-:W-:Y:S01]  /*79c0*/  STL [R1+0x6f8], R20 ;  /* 0x0006f81401007387 */ /* 0x000fe20000100800 */
[----:B------:R-:W-:-:S03]  /*79d0*/  LEA.HI.X.SX32 R19, R13, R3, 0x1, P2 ;  /* 0x000000030d137211 */ /* 0x000fc600010f0eff */
[----:B------:R-:W-:Y:S01]  /*79e0*/  STL [R1+0x6f4], R21 ;  /* 0x0006f41501007387 */ /* 0x000fe20000100800 */
[----:B------:R-:W-:-:S03]  /*79f0*/  LEA R12, P2, R0, R2, 0x1 ;  /* 0x00000002000c7211 */ /* 0x000fc600078408ff */
[----:B------:R-:W-:Y:S01]  /*7a00*/  STL.64 [R1+0x888], R20 ;  /* 0x0008881401007387 */ /* 0x000fe20000100a00 */
[----:B------:R-:W-:-:S03]  /*7a10*/  LEA.HI.X.SX32 R13, R0, R3, 0x1, P2 ;  /* 0x00000003000d7211 */ /* 0x000fc600010f0eff */
[----:B------:R-:W3:Y:S01]  /*7a20*/  LDL.LU R53, [R1+0x80] ;  /* 0x0000800001357983 */ /* 0x000ee20000300800 */
[----:B------:R-:W-:-:S04]  /*7a30*/  LEA R16, P6, R11, R2, 0x1 ;  /* 0x000000020b107211 */ /* 0x000fc800078c08ff */
[----:B------:R-:W-:Y:S01]  /*7a40*/  LEA.HI.X.SX32 R17, R11, R3, 0x1, P6 ;  /* 0x000000030b117211 */ /* 0x000fe200030f0eff */
[----:B------:R-:W-:Y:S01]  /*7a50*/  STL.64 [R1+0x710], R18 ;  /* 0x0007101201007387 */ /* 0x000fe20000100a00 */
[----:B------:R-:W-:-:S03]  /*7a60*/  LEA R8, P5, R51, R2, 0x1 ;  /* 0x0000000233087211 */ /* 0x000fc600078a08ff */
[----:B------:R-:W-:Y:S04]  /*7a70*/  STL.64 [R1+0x800], R16 ;  /* 0x0008001001007387 */ /* 0x000fe80000100a00 */
[----:B------:R-:W4:Y:S04]  /*7a80*/  LDL.LU R49, [R1+0x74] ;  /* 0x0000740001317983 */ /* 0x000f280000300800 */
[----:B------:R-:W-:Y:S04]  /*7a90*/  STL.64 [R1+0x7d0], R14 ;  /* 0x0007d00e01007387 */ /* 0x000fe80000100a00 */
[----:B------:R-:W-:Y:S01]  /*7aa0*/  STL.64 [R1+0x890], R14 ;  /* 0x0008900e01007387 */ /* 0x000fe20000100a00 */
[----:B------:R-:W-:-:S03]  /*7ab0*/  LEA R10, P6, R5, R2, 0x1 ;  /* 0x00000002050a7211 */ /* 0x000fc600078c08ff */
[----:B------:R-:W2:Y:S01]  /*7ac0*/  LDL.LU R0, [R1+0x8c8] ;  /* 0x0008c80001007983 */ /* 0x000ea20000300800 */
[----:B------:R-:W-:-:S03]  /*7ad0*/  LEA.HI.X.SX32 R11, R5, R3, 0x1, P6 ;  /* 0x00000003050b7211 */ /* 0x000fc600030f0eff */
[----:B------:R-:W-:Y:S01]  /*7ae0*/  STL [R1+0x76c], R12 ;  /* 0x00076c0c01007387 */ /* 0x000fe20000100800 */
[----:B------:R-:W-:-:S03]  /*7af0*/  LEA.HI.X.SX32 R9, R51, R3, 0x1, P5 ;  /* 0x0000000333097211 */ /* 0x000fc600028f0eff */
[----:B------:R-:W-:Y:S01]  /*7b00*/  STL [R1+0x74c], R13 ;  /* 0x00074c0d01007387 */ /* 0x000fe20000100800 */
[----:B------:R-:W-:-:S03]  /*7b10*/  LEA R6, P2, R50, R2, 0x1 ;  /* 0x0000000232067211 */ /* 0x000fc600078408ff */
[----:B------:R0:W-:Y:S04]  /*7b20*/  STL.64 [R1+0x898], R12 ;  /* 0x0008980c01007387 */ /* 0x0001e80000100a00 */
[----:B------:R-:W-:Y:S04]  /*7b30*/  STL [R1+0x748], R10 ;  /* 0x0007480a01007387 */ /* 0x000fe80000100800 */
[----:B------:R-:W-:Y:S01]  /*7b40*/  STL [R1+0x734], R11 ;  /* 0x0007340b01007387 */ /* 0x000fe20000100800 */
[----:B------:R-:W-:-:S03]  /*7b50*/  LEA.HI.X.SX32 R7, R50, R3, 0x1, P2 ;  /* 0x0000000332077211 */ /* 0x000fc600010f0eff */
[----:B------:R-:W-:Y:S04]  /*7b60*/  STL.64 [R1+0x8a0], R10 ;  /* 0x0008a00a01007387 */ /* 0x000fe80000100a00 */
[----:B------:R-:W4:Y:S04]  /*7b70*/  LDL.LU R51, [R1+0x8c4] ;  /* 0x0008c40001337983 */ /* 0x000f280000300800 */
[----:B------:R-:W-:Y:S04]  /*7b80*/  STL.64 [R1+0x720], R8 ;  /* 0x0007200801007387 */ /* 0x000fe80000100a00 */
[----:B------:R-:W-:Y:S04]  /*7b90*/  STL.64 [R1+0x8b0], R8 ;  /* 0x0008b00801007387 */ /* 0x000fe80000100a00 */
[----:B------:R-:W4:Y:S01]  /*7ba0*/  LDL.LU R50, [R1+0x8c0] ;  /* 0x0008c00001327983 */ /* 0x000f220000300800 */
[----:B------:R-:W1:Y:S01]  /*7bb0*/  S2R R44, SR_TID.X ;  /* 0x00000000002c7919 */ /* 0x000e620000002100 */
[----:B------:R-:W-:-:S02]  /*7bc0*/  IMAD R48, R48, UR4, RZ ;  /* 0x0000000430307c24 */ /* 0x000fc4000f8e02ff */
[----:B------:R-:W-:-:S03]  /*7bd0*/  IMAD R52, R52, UR4, RZ ;  /* 0x0000000434347c24 */ /* 0x000fc6000f8e02ff */
[-C--:B------:R-:W-:Y:S02]  /*7be0*/  LEA R4, P6, R48, R2.reuse, 0x1 ;  /* 0x0000000230047211 */ /* 0x080fe400078c08ff */
[----:B------:R-:W-:Y:S01]  /*7bf0*/  LEA R2, P2, R52, R2, 0x1 ;  /* 0x0000000234027211 */ /* 0x000fe200078408ff */
[----:B------:R-:W-:Y:S01]  /*7c00*/  STL [R1+0x72c], R6 ;  /* 0x00072c0601007387 */ /* 0x000fe20000100800 */
[-C--:B------:R-:W-:Y:S02]  /*7c10*/  LEA.HI.X.SX32 R5, R48, R3.reuse, 0x1, P6 ;  /* 0x0000000330057211 */ /* 0x080fe400030f0eff */
[----:B------:R-:W-:Y:S01]  /*7c20*/  LEA.HI.X.SX32 R3, R52, R3, 0x1, P2 ;  /* 0x0000000334037211 */ /* 0x000fe200010f0eff */
[----:B------:R-:W-:Y:S04]  /*7c30*/  STL [R1+0x728], R7 ;  /* 0x0007280701007387 */ /* 0x000fe80000100800 */
[----:B------:R-:W4:Y:S04]  /*7c40*/  LDL.LU R48, [R1+0x8bc] ;  /* 0x0008bc0001307983 */ /* 0x000f280000300800 */
[----:B------:R-:W-:Y:S01]  /*7c50*/  STL [R1+0x778], R4 ;  /* 0x0007780401007387 */ /* 0x000fe20000100800 */
[----:B-1----:R-:W-:-:S04]  /*7c60*/  SHF.R.U32.HI R44, RZ, 0x6, R44 ;  /* 0x00000006ff2c7819 */ /* 0x002fc8000001162c */
[----:B------:R-:W-:-:S04]  /*7c70*/  SGXT.U32 R44, R44, 0x1 ;  /* 0x000000012c2c781a */ /* 0x000fc80000000000 */
[----:B------:R-:W-:Y:S01]  /*7c80*/  LOP3.LUT R44, R44, 0x36, RZ, 0xfc, !PT ;  /* 0x000000362c2c7812 */ /* 0x000fe200078efcff */
[----:B------:R-:W-:Y:S04]  /*7c90*/  STL [R1+0x730], R5 ;  /* 0x0007300501007387 */ /* 0x000fe80000100800 */
[----:B------:R1:W-:Y:S01]  /*7ca0*/  STL.64 [R1+0x760], R2 ;  /* 0x0007600201007387 */ /* 0x0003e20000100a00 */
[----:B0-----:R-:W-:-:S03]  /*7cb0*/  PRMT R12, RZ, 0x7610, R12 ;  /* 0x00007610ff0c7816 */ /* 0x001fc6000000000c */
[----:B------:R-:W4:Y:S04]  /*7cc0*/  LDL.LU R22, [R1+0x18c] ;  /* 0x00018c0001167983 */ /* 0x000f280000300800 */
[----:B------:R-:W4:Y:S01]  /*7cd0*/  LDL.LU R23, [R1+0x188] ;  /* 0x0001880001177983 */ /* 0x000f220000300800 */
[----:B-1----:R-:W-:-:S03]  /*7ce0*/  PRMT R3, RZ, 0x7610, R3 ;  /* 0x00007610ff037816 */ /* 0x002fc60000000003 */
[----:B------:R-:W4:Y:S01]  /*7cf0*/  LDL.LU R29, [R1+0x84] ;  /* 0x00008400011d7983 */ /* 0x000f220000300800 */
[----:B------:R-:W-:-:S03]  /*7d00*/  PRMT R2, RZ, 0x7610, R2 ;  /* 0x00007610ff027816 */ /* 0x000fc60000000002 */
[----:B------:R-:W4:Y:S04]  /*7d10*/  LDL.LU R33, [R1+0x7c] ;  /* 0x00007c0001217983 */ /* 0x000f280000300800 */
[----:B------:R-:W4:Y:S04]  /*7d20*/  LDL.LU R32, [R1+0x70] ;  /* 0x0000700001207983 */ /* 0x000f280000300800 */
[----:B------:R-:W4:Y:S04]  /*7d30*/  LDL.LU R28, [R1+0x6c] ;  /* 0x00006c00011c7983 */ /* 0x000f280000300800 */
[----:B------:R-:W4:Y:S01]  /*7d40*/  LDL.LU R41, [R1+0x8c] ;  /* 0x00008c0001297983 */ /* 0x000f220000300800 */
[----:B--2---:R-:W-:-:S02]  /*7d50*/  LEA R14, P5, R45, R0, 0x1 ;  /* 0x000000002d0e7211 */ /* 0x004fc400078a08ff */
[-C--:B---3--:R-:W-:Y:S02]  /*7d60*/  LEA R10, P6, R53, R0.reuse, 0x1 ;  /* 0x00000000350a7211 */ /* 0x088fe400078c08ff */
[----:B----4-:R-:W-:Y:S02]  /*7d70*/  LEA R8, P2, R49, R0, 0x1 ;  /* 0x0000000031087211 */ /* 0x010fe400078408ff */
[-C--:B------:R-:W-:Y:S02]  /*7d80*/  LEA.HI.X.SX32 R15, R45, R51.reuse, 0x1, P5 ;  /* 0x000000332d0f7211 */ /* 0x080fe400028f0eff */
[-C--:B------:R-:W-:Y:S02]  /*7d90*/  LEA.HI.X.SX32 R11, R53, R51.reuse, 0x1, P6 ;  /* 0x00000033350b7211 */ /* 0x080fe400030f0eff */
[----:B------:R-:W-:Y:S01]  /*7da0*/  LEA.HI.X.SX32 R9, R49, R51, 0x1, P2 ;  /* 0x0000003331097211 */ /* 0x000fe200010f0eff */
[----:B------:R-:W2:Y:S04]  /*7db0*/  @P4 LDG.E.U16 R12, desc[UR22][R14.64] ;  /* 0x000000160e0c4981 */ /* 0x000ea8000c1e1500 */
[----:B------:R0:W3:Y:S01]  /*7dc0*/  @P3 LDG.E.U16 R3, desc[UR22][R10.64] ;  /* 0x000000160a033981 */ /* 0x0000e2000c1e1500 */
[----:B------:R-:W-:-:S13]  /*7dd0*/  ISETP.LT.AND P5, PT, R44, R50, P0 ;  /* 0x000000322c00720c */ /* 0x000fda00007a1270 */
[----:B------:R1:W4:Y:S01]  /*7de0*/  @P5 LDG.E.U16 R2, desc[UR22][R8.64] ;  /* 0x0000001608025981 */ /* 0x000322000c1e1500 */
[----:B------:R-:W0:Y:S01]  /*7df0*/  S2R R49, SR_TID.X ;  /* 0x0000000000317919 */ /* 0x000e220000002100 */
[----:B------:R-:W1:Y:S01]  /*7e00*/  S2R R52, SR_TID.X ;  /* 0x0000000000347919 */ /* 0x000e620000002100 */
[----:B0-----:R-:W-:Y:S02]  /*7e10*/  LEA.HI R30, R49, 0x4e, RZ, 0x1a ;  /* 0x0000004e311e7811 */ /* 0x001fe400078fd0ff */
[----:B-1----:R-:W-:-:S04]  /*7e20*/  SHF.R.U32.HI R52, RZ, 0x6, R52 ;  /* 0x00000006ff347819 */ /* 0x002fc80000011634 */
[----:B------:R-:W-:-:S04]  /*7e30*/  SGXT.U32 R52, R52, 0x1 ;  /* 0x000000013434781a */ /* 0x000fc80000000000 */
[C---:B------:R-:W-:Y:S02]  /*7e40*/  LOP3.LUT R10, R52.reuse, 0x46, RZ, 0xfc, !PT ;  /* 0x00000046340a7812 */ /* 0x040fe400078efcff */
[C---:B------:R-:W-:Y:S02]  /*7e50*/  LOP3.LUT R9, R52.reuse, 0x56, RZ, 0xfc, !PT ;  /* 0x0000005634097812 */ /* 0x040fe400078efcff */
[----:B------:R-:W-:Y:S02]  /*7e60*/  LOP3.LUT R11, R52, 0x76, RZ, 0xfc, !PT ;  /* 0x00000076340b7812 */ /* 0x000fe400078efcff */
[-C--:B------:R-:W-:Y:S02]  /*7e70*/  LEA R42, P4, R22, R0.reuse, 0x1 ;  /* 0x00000000162a7211 */ /* 0x080fe400078808ff */
[----:B------:R-:W-:Y:S02]  /*7e80*/  LEA.HI R44, R49, 0xe, RZ, 0x1a ;  /* 0x0000000e312c7811 */ /* 0x000fe400078fd0ff */
[----:B------:R-:W-:-:S02]  /*7e90*/  LEA R38, P5, R23, R0, 0x1 ;  /* 0x0000000017267211 */ /* 0x000fc400078a08ff */
[----:B------:R-:W-:Y:S02]  /*7ea0*/  LEA.HI R37, R49, 0x1e, RZ, 0x1a ;  /* 0x0000001e31257811 */ /* 0x000fe400078fd0ff */
[-C--:B------:R-:W-:Y:S01]  /*7eb0*/  LEA.HI.X.SX32 R43, R22, R51.reuse, 0x1, P4 ;  /* 0x00000033162b7211 */ /* 0x080fe200020f0eff */
[----:B------:R-:W-:Y:S01]  /*7ec0*/  IMAD R53, R44, R48, RZ ;  /* 0x000000302c357224 */ /* 0x000fe200078e02ff */
[----:B------:R-:W-:Y:S02]  /*7ed0*/  LEA.HI.X.SX32 R39, R23, R51, 0x1, P5 ;  /* 0x0000003317277211 */ /* 0x000fe400028f0eff */
[----:B------:R-:W-:Y:S01]  /*7ee0*/  LEA R14, P4, R32, R0, 0x1 ;  /* 0x00000000200e7211 */ /* 0x000fe200078808ff */
[----:B------:R-:W-:Y:S01]  /*7ef0*/  IMAD R8, R37, R48, RZ ;  /* 0x0000003025087224 */ /* 0x000fe200078e02ff */
[----:B------:R-:W-:Y:S02]  /*7f00*/  LEA R20, P5, R28, R0, 0x1 ;  /* 0x000000001c147211 */ /* 0x000fe400078a08ff */
[----:B------:R-:W-:-:S02]  /*7f10*/  LEA.HI R34, R49, 0x3e, RZ, 0x1a ;  /* 0x0000003e31227811 */ /* 0x000fc400078fd0ff */
[----:B------:R-:W-:Y:S02]  /*7f20*/  ISETP.LT.AND P3, PT, R10, R50, P0 ;  /* 0x000000320a00720c */ /* 0x000fe40000761270 */
[-C--:B------:R-:W-:Y:S02]  /*7f30*/  LEA.HI.X.SX32 R15, R32, R51.reuse, 0x1, P4 ;  /* 0x00000033200f7211 */ /* 0x080fe400020f0eff */
[-C--:B------:R-:W-:Y:S02]  /*7f40*/  LEA R10, P2, R29, R0.reuse, 0x1 ;  /* 0x000000001d0a7211 */ /* 0x080fe400078408ff */
[----:B------:R-:W-:Y:S02]  /*7f50*/  LEA R32, P4, R41, R0, 0x1 ;  /* 0x0000000029207211 */ /* 0x000fe400078808ff */
[----:B------:R-:W-:Y:S01]  /*7f60*/  LEA.HI.X.SX32 R21, R28, R51, 0x1, P5 ;  /* 0x000000331c157211 */ /* 0x000fe200028f0eff */
[----:B------:R-:W-:Y:S01]  /*7f70*/  IMAD R45, R34, R48, RZ ;  /* 0x00000030222d7224 */ /* 0x000fe200078e02ff */
[----:B------:R-:W-:-:S02]  /*7f80*/  LEA R28, P5, R53, R0, 0x1 ;  /* 0x00000000351c7211 */ /* 0x000fc400078a08ff */
[-C--:B------:R-:W-:Y:S02]  /*7f90*/  LEA.HI.X.SX32 R11, R29, R51.reuse, 0x1, P2 ;  /* 0x000000331d0b7211 */ /* 0x080fe400010f0eff */
[----:B------:R-:W-:Y:S02]  /*7fa0*/  LEA.HI.X.SX32 R29, R53, R51, 0x1, P5 ;  /* 0x00000033351d7211 */ /* 0x000fe400028f0eff */
[----:B------:R-:W-:-:S04]  /*7fb0*/  LEA R18, P5, R45, R0, 0x1 ;  /* 0x000000002d127211 */ /* 0x000fc800078a08ff */
[----:B------:R-:W-:Y:S01]  /*7fc0*/  LEA.HI.X.SX32 R19, R45, R51, 0x1, P5 ;  /* 0x000000332d137211 */ /* 0x000fe200028f0eff */
[----:B---3--:R0:W-:Y:S02]  /*7fd0*/  STL [R1+0x1ac], R3 ;  /* 0x0001ac0301007387 */ /* 0x0081e40000100800 */
[----:B0-----:R-:W-:Y:S02]  /*7fe0*/  IMAD R3, R30, R48, RZ ;  /* 0x000000301e037224 */ /* 0x001fe400078e02ff */
[----:B----4-:R-:W-:Y:S04]  /*7ff0*/  STL [R1+0x1a8], R2 ;  /* 0x0001a80201007387 */ /* 0x010fe80000100800 */
[----:B------:R0:W-:Y:S04]  /*8000*/  STL [R1+0x44], R3 ;  /* 0x0000440301007387 */ /* 0x0001e80000100800 */
[----:B--2---:R1:W-:Y:S01]  /*8010*/  STL [R1+0x2b8], R12 ;  /* 0x0002b80c01007387 */ /* 0x0043e20000100800 */
[----:B0-----:R-:W-:-:S03]  /*8020*/  LOP3.LUT R3, R52, 0x66, RZ, 0xfc, !PT ;  /* 0x0000006634037812 */ /* 0x001fc600078efcff */
[----:B------:R-:W2:Y:S01]  /*8030*/  LDL.LU R52, [R1+0x44] ;  /* 0x0000440001347983 */ /* 0x000ea20000300800 */
[----:B-1----:R-:W-:-:S04]  /*8040*/  LEA R12, P6, R33, R0, 0x1 ;  /* 0x00000000210c7211 */ /* 0x002fc800078c08ff */
[-C--:B------:R-:W-:Y:S02]  /*8050*/  LEA.HI.X.SX32 R13, R33, R51.reuse, 0x1, P6 ;  /* 0x00000033210d7211 */ /* 0x080fe400030f0eff */
[C---:B------:R-:W-:Y:S02]  /*8060*/  LEA R16, P6, R8.reuse, R0, 0x1 ;  /* 0x0000000008107211 */ /* 0x040fe400078c08ff */
[-C--:B------:R-:W-:Y:S01]  /*8070*/  LEA.HI.X.SX32 R33, R41, R51.reuse, 0x1, P4 ;  /* 0x0000003329217211 */ /* 0x080fe200020f0eff */
[----:B------:R-:W-:Y:S01]  /*8080*/  STL.64 [R1+0x1a0], R42 ;  /* 0x0001a02a01007387 */ /* 0x000fe20000100a00 */
[----:B------:R-:W-:-:S03]  /*8090*/  LEA.HI.X.SX32 R17, R8, R51, 0x1, P6 ;  /* 0x0000003308117211 */ /* 0x000fc600030f0eff */
[----:B------:R-:W-:Y:S04]  /*80a0*/  STL.64 [R1+0x190], R38 ;  /* 0x0001902601007387 */ /* 0x000fe80000100a00 */
[----:B------:R-:W-:Y:S04]  /*80b0*/  STL.64 [R1+0x180], R32 ;  /* 0x0001802001007387 */ /* 0x000fe80000100a00 */
[----:B------:R-:W-:Y:S04]  /*80c0*/  STL.64 [R1+0x170], R28 ;  /* 0x0001701c01007387 */ /* 0x000fe80000100a00 */
[----:B------:R-:W-:Y:S04]  /*80d0*/  STL.64 [R1+0x160], R16 ;  /* 0x0001601001007387 */ /* 0x000fe80000100a00 */
[----:B------:R-:W3:Y:S01]  /*80e0*/  LDL.LU R45, [R1+0x8b8] ;  /* 0x0008b800012d7983 */ /* 0x000ee20000300800 */
[----:B------:R-:W-:-:S02]  /*80f0*/  ISETP.LT.AND P2, PT, R9, R50, P0 ;  /* 0x000000320900720c */ /* 0x000fc40000741270 */
[C---:B------:R-:W-:Y:S02]  /*8100*/  LEA.HI R35, R49.reuse, 0x2e, RZ, 0x1a ;  /* 0x0000002e31237811 */ /* 0x040fe400078fd0ff */
[C---:B------:R-:W-:Y:S02]  /*8110*/  LEA.HI R25, R49.reuse, 0x6e, RZ, 0x1a ;  /* 0x0000006e31197811 */ /* 0x040fe400078fd0ff */
[----:B------:R-:W-:Y:S01]  /*8120*/  LEA.HI R27, R49, 0x5e, RZ, 0x1a ;  /* 0x0000005e311b7811 */ /* 0x000fe200078fd0ff */
[-C--:B------:R-:W-:Y:S02]  /*8130*/  IMAD R40, R35, R48.reuse, RZ ;  /* 0x0000003023287224 */ /* 0x080fe400078e02ff */
[-C--:B------:R-:W-:Y:S02]  /*8140*/  IMAD R36, R25, R48.reuse, RZ ;  /* 0x0000003019247224 */ /* 0x080fe400078e02ff */
[----:B------:R-:W-:Y:S01]  /*8150*/  IMAD R2, R27, R48, RZ ;  /* 0x000000301b027224 */ /* 0x000fe200078e02ff */
[C---:B------:R-:W-:Y:S01]  /*8160*/  LEA R22, P4, R40.reuse, R0, 0x1 ;  /* 0x0000000028167211 */ /* 0x040fe200078808ff */
[----:B------:R0:W-:Y:S03]  /*8170*/  STL.64 [R1+0x140], R18 ;  /* 0x0001401201007387 */ /* 0x0001e60000100a00 */
[----:B------:R-:W-:-:S02]  /*8180*/  LEA.HI.X.SX32 R23, R40, R51, 0x1, P4 ;  /* 0x0000003328177211 */ /* 0x000fc400020f0eff */
[-C--:B------:R-:W-:Y:S02]  /*8190*/  LEA R40, P4, R2, R0.reuse, 0x1 ;  /* 0x0000000002287211 */ /* 0x080fe400078808ff */
[----:B0-----:R-:W-:Y:S01]  /*81a0*/  LEA R18, P5, R36, R0, 0x1 ;  /* 0x0000000024127211 */ /* 0x001fe200078a08ff */
[----:B------:R-:W-:Y:S01]  /*81b0*/  STL.64 [R1+0x150], R22 ;  /* 0x0001501601007387 */ /* 0x000fe20000100a00 */
[-C--:B------:R-:W-:Y:S02]  /*81c0*/  LEA.HI.X.SX32 R41, R2, R51.reuse, 0x1, P4 ;  /* 0x0000003302297211 */ /* 0x080fe400020f0eff */
[----:B------:R-:W-:Y:S02]  /*81d0*/  LEA.HI.X.SX32 R19, R36, R51, 0x1, P5 ;  /* 0x0000003324137211 */ /* 0x000fe400028f0eff */
[----:B------:R-:W-:-:S06]  /*81e0*/  PRMT R53, RZ, 0x7610, R53 ;  /* 0x00007610ff357816 */ /* 0x000fcc0000000035 */
[----:B------:R-:W4:Y:S01]  /*81f0*/  @P3 LDG.E.U16 R53, desc[UR22][R10.64] ;  /* 0x000000160a353981 */ /* 0x000f22000c1e1500 */
[----:B------:R-:W-:-:S05]  /*8200*/  LEA.HI R26, R49, 0x7e, RZ, 0x1a ;  /* 0x0000007e311a7811 */ /* 0x000fca00078fd0ff */
[----:B------:R-:W-:-:S05]  /*8210*/  IMAD R48, R26, R48, RZ ;  /* 0x000000301a307224 */ /* 0x000fca00078e02ff */
[-C--:B------:R-:W-:Y:S02]  /*8220*/  LEA R2, P4, R48, R0.reuse, 0x1 ;  /* 0x0000000030027211 */ /* 0x080fe400078808ff */
[----:B--2---:R-:W-:-:S04]  /*8230*/  LEA R8, P6, R52, R0, 0x1 ;  /* 0x0000000034087211 */ /* 0x004fc800078c08ff */
[----:B------:R-:W-:Y:S02]  /*8240*/  LEA.HI.X.SX32 R9, R52, R51, 0x1, P6 ;  /* 0x0000003334097211 */ /* 0x000fe400030f0eff */
[----:B------:R-:W0:Y:S01]  /*8250*/  S2R R52, SR_TID.X ;  /* 0x0000000000347919 */ /* 0x000e220000002100 */
[----:B------:R-:W-:Y:S02]  /*8260*/  ISETP.LT.AND P6, PT, R3, R50, P0 ;  /* 0x000000320300720c */ /* 0x000fe400007c1270 */
[----:B------:R1:W-:Y:S04]  /*8270*/  STL.64 [R1+0x130], R8 ;  /* 0x0001300801007387 */ /* 0x0003e80000100a00 */
[----:B-1----:R-:W2:Y:S04]  /*8280*/  LDL.LU.64 R8, [R1+0x8b0] ;  /* 0x0008b00001087983 */ /* 0x002ea80000300a00 */
[----:B------:R-:W2:Y:S01]  /*8290*/  LDL.LU R36, [R1+0x8a8] ;  /* 0x0008a80001247983 */ /* 0x000ea20000300800 */
[----:B0-----:R-:W-:-:S04]  /*82a0*/  SHF.R.U32.HI R52, RZ, 0x6, R52 ;  /* 0x00000006ff347819 */ /* 0x001fc80000011634 */
[----:B------:R-:W-:-:S04]  /*82b0*/  SGXT.U32 R52, R52, 0x1 ;  /* 0x000000013434781a */ /* 0x000fc80000000000 */
[----:B------:R-:W-:-:S04]  /*82c0*/  LOP3.LUT R3, R52, 0x76, RZ, 0xfc, !PT ;  /* 0x0000007634037812 */ /* 0x000fc800078efcff */
[----:B------:R-:W-:Y:S01]  /*82d0*/  ISETP.LT.AND P5, PT, R3, R50, P0 ;  /* 0x000000320300720c */ /* 0x000fe200007a1270 */
[----:B------:R-:W-:Y:S01]  /*82e0*/  STL.64 [R1+0x120], R40 ;  /* 0x0001202801007387 */ /* 0x000fe20000100a00 */
[----:B---3--:R-:W-:-:S03]  /*82f0*/  PRMT R45, RZ, 0x7610, R45 ;  /* 0x00007610ff2d7816 */ /* 0x008fc6000000002d */
[----:B------:R0:W-:Y:S04]  /*8300*/  STL.64 [R1+0x770], R40 ;  /* 0x0007702801007387 */ /* 0x0001e80000100a00 */
[----:B------:R-:W3:Y:S01]  /*8310*/  @P2 LDG.E.U16 R45, desc[UR22][R12.64] ;  /* 0x000000160c2d2981 */ /* 0x000ee2000c1e1500 */
[----:B0-----:R-:W-:-:S06]  /*8320*/  PRMT R40, RZ, 0x7610, R40 ;  /* 0x00007610ff287816 */ /* 0x001fcc0000000028 */
[----:B------:R-:W2:Y:S01]  /*8330*/  @P5 LDG.E.U16 R40, desc[UR22][R20.64] ;  /* 0x0000001614285981 */ /* 0x000ea2000c1e1500 */
[----:B------:R-:W-:-:S06]  /*8340*/  PRMT R41, RZ, 0x7610, R41 ;  /* 0x00007610ff297816 */ /* 0x000fcc0000000029 */
[----:B------:R-:W2:Y:S01]  /*8350*/  @P6 LDG.E.U16 R41, desc[UR22][R14.64] ;  /* 0x000000160e296981 */ /* 0x000ea2000c1e1500 */
[----:B------:R-:W-:-:S03]  /*8360*/  LEA.HI.X.SX32 R3, R48, R51, 0x1, P4 ;  /* 0x0000003330037211 */ /* 0x000fc600020f0eff */
[----:B------:R-:W-:Y:S04]  /*8370*/  STL.64 [R1+0x118], R18 ;  /* 0x0001181201007387 */ /* 0x000fe80000100a00 */
[----:B------:R-:W-:Y:S04]  /*8380*/  STL.64 [R1+0x780], R18 ;  /* 0x0007801201007387 */ /* 0x000fe80000100a00 */
[----:B------:R-:W2:Y:S04]  /*8390*/  LDL.LU.64 R10, [R1+0x8a0] ;  /* 0x0008a000010a7983 */ /* 0x000ea80000300a00 */
[----:B------:R-:W-:Y:S04]  /*83a0*/  STL.64 [R1+0xa0], R2 ;  /* 0x0000a00201007387 */ /* 0x000fe80000100a00 */
[----:B------:R-:W-:Y:S04]  /*83b0*/  STL [R1+0x798], R2 ;  /* 0x0007980201007387 */ /* 0x000fe80000100800 */
[----:B------:R-:W-:Y:S04]  /*83c0*/  STL [R1+0x788], R3 ;  /* 0x0007880301007387 */ /* 0x000fe80000100800 */
[----:B------:R-:W2:Y:S04]  /*83d0*/  LDL.LU.64 R12, [R1+0x898] ;  /* 0x00089800010c7983 */ /* 0x000ea80000300a00 */
[----:B------:R-:W2:Y:S04]  /*83e0*/  LDL.LU.64 R14, [R1+0x890] ;  /* 0x00089000010e7983 */ /* 0x000ea80000300a00 */
[----:B------:R-:W2:Y:S04]  /*83f0*/  LDL.LU.64 R20, [R1+0x888] ;  /* 0x0008880001147983 */ /* 0x000ea80000300a00 */
[----:B----4-:R-:W-:Y:S01]  /*8400*/  STL [R1+0x19c], R53 ;  /* 0x00019c3501007387 */ /* 0x010fe20000100800 */
[----:B------:R-:W-:-:S02]  /*8410*/  PRMT R0, RZ, 0x7610, R0 ;  /* 0x00007610ff007816 */ /* 0x000fc40000000000 */
[----:B------:R-:W-:Y:S02]  /*8420*/  PRMT R31, RZ, 0x7610, R31 ;  /* 0x00007610ff1f7816 */ /* 0x000fe4000000001f */
[-C--:B------:R-:W-:Y:S02]  /*8430*/  ISETP.LT.AND P4, PT, R44, R50.reuse, P0 ;  /* 0x000000322c00720c */ /* 0x080fe40000781270 */
[----:B------:R-:W-:Y:S01]  /*8440*/  ISETP.LT.AND P3, PT, R37, R50, P0 ;  /* 0x000000322500720c */ /* 0x000fe20000761270 */
[----:B---3--:R-:W-:Y:S04]  /*8450*/  STL [R1+0x198], R45 ;  /* 0x0001982d01007387 */ /* 0x008fe80000100800 */
[----:B--2---:R0:W-:Y:S02]  /*8460*/  STL [R1+0x188], R40 ;  /* 0x0001882801007387 */ /* 0x0041e40000100800 */
[----:B0-----:R-:W0:Y:S01]  /*8470*/  S2R R40, SR_TID.X ;  /* 0x0000000000287919 */ /* 0x001e220000002100 */
[----:B------:R-:W-:-:S04]  /*8480*/  LOP3.LUT R45, R52, 0x2, RZ, 0xfc, !PT ;  /* 0x00000002342d7812 */ /* 0x000fc800078efcff */
[----:B------:R-:W-:Y:S01]  /*8490*/  ISETP.LT.AND P2, PT, R45, R50, P0 ;  /* 0x000000322d00720c */ /* 0x000fe20000741270 */
[----:B------:R1:W-:Y:S02]  /*84a0*/  STL [R1+0x18c], R41 ;  /* 0x00018c2901007387 */ /* 0x0003e40000100800 */
[----:B-1----:R-:W-:-:S10]  /*84b0*/  LOP3.LUT R41, R52, 0x4, RZ, 0xfc, !PT ;  /* 0x0000000434297812 */ /* 0x002fd400078efcff */
[----:B------:R-:W2:Y:S01]  /*84c0*/  @P2 LDG.E.U16 R0, desc[UR22][R42.64] ;  /* 0x000000162a002981 */ /* 0x000ea2000c1e1500 */
[----:B------:R-:W-:Y:S02]  /*84d0*/  ISETP.LT.AND P6, PT, R41, R50, P0 ;  /* 0x000000322900720c */ /* 0x000fe400007c1270 */
[----:B0-----:R-:W-:Y:S02]  /*84e0*/  LOP3.LUT R45, R40, 0x3f, RZ, 0xc0, !PT ;  /* 0x0000003f282d7812 */ /* 0x001fe400078ec0ff */
[----:B------:R-:W-:-:S04]  /*84f0*/  LOP3.LUT R40, R52, 0x6, RZ, 0xfc, !PT ;  /* 0x0000000634287812 */ /* 0x000fc800078efcff */
[----:B------:R-:W-:Y:S02]  /*8500*/  ISETP.LT.AND P5, PT, R40, R50, P0 ;  /* 0x000000322800720c */ /* 0x000fe400007a1270 */
[----:B------:R-:W-:Y:S02]  /*8510*/  PRMT R36, RZ, 0x7610, R36 ;  /* 0x00007610ff247816 */ /* 0x000fe40000000024 */
[----:B------:R-:W-:-:S04]  /*8520*/  PRMT R14, RZ, 0x7610, R14 ;  /* 0x00007610ff0e7816 */ /* 0x000fc8000000000e */
[----:B------:R-:W3:Y:S01]  /*8530*/  @P6 LDG.E.U16 R36, desc[UR22][R38.64] ;  /* 0x0000001626246981 */ /* 0x000ee2000c1e1500 */
[----:B------:R-:W-:-:S03]  /*8540*/  PRMT R15, RZ, 0x7610, R15 ;  /* 0x00007610ff0f7816 */ /* 0x000fc6000000000f */
[----:B------:R-:W4:Y:S04]  /*8550*/  @P4 LDG.E.U16 R14, desc[UR22][R28.64] ;  /* 0x000000161c0e4981 */ /* 0x000f28000c1e1500 */
[----:B------:R-:W3:Y:S04]  /*8560*/  @P5 LDG.E.U16 R31, desc[UR22][R32.64] ;  /* 0x00000016201f5981 */ /* 0x000ee8000c1e1500 */
[----:B------:R-:W4:Y:S01]  /*8570*/  @P3 LDG.E.U16 R15, desc[UR22][R16.64] ;  /* 0x00000016100f3981 */ /* 0x000f22000c1e1500 */
[----:B------:R-:W-:Y:S02]  /*8580*/  ISETP.LT.AND P2, PT, R35, R50, P0 ;  /* 0x000000322300720c */ /* 0x000fe40000741270 */
[----:B------:R-:W-:-:S02]  /*8590*/  PRMT R24, RZ, 0x7610, R24 ;  /* 0x00007610ff187816 */ /* 0x000fc40000000018 */
[----:B------:R-:W-:-:S09]  /*85a0*/  ISETP.LT.AND P6, PT, R34, R50, P0 ;  /* 0x000000322200720c */ /* 0x000fd200007c1270 */
[----:B------:R-:W4:Y:S01]  /*85b0*/  @P2 LDG.E.U16 R24, desc[UR22][R22.64] ;  /* 0x0000001616182981 */ /* 0x000f22000c1e1500 */
[----:B------:R-:W-:Y:S01]  /*85c0*/  IMAD.SHL.U32 R52, R45, 0x2, RZ ;  /* 0x000000022d347824 */ /* 0x000fe200078e00ff */
[----:B------:R-:W-:Y:S01]  /*85d0*/  ISETP.LT.AND P5, PT, R30, R50, P0 ;  /* 0x000000321e00720c */ /* 0x000fe200007a1270 */
[----:B------:R-:W-:Y:S01]  /*85e0*/  IMAD.MOV.U32 R30, RZ, RZ, R46 ;  /* 0x000000ffff1e7224 */ /* 0x000fe200078e002e */
[----:B--2---:R-:W-:Y:S04]  /*85f0*/  STL [R1+0x7a8], R0 ;  /* 0x0007a80001007387 */ /* 0x004fe80000100800 */
[----:B------:R-:W2:Y:S04]  /*8600*/  LDL.LU R29, [R1+0x14c] ;  /* 0x00014c00011d7983 */ /* 0x000ea80000300800 */
[----:B------:R-:W2:Y:S04]  /*8610*/  LDL.LU R28, [R1+0x138] ;  /* 0x00013800011c7983 */ /* 0x000ea80000300800 */
[----:B------:R-:W2:Y:S04]  /*8620*/  LDL.LU R33, [R1+0x12c] ;  /* 0x00012c0001217983 */ /* 0x000ea80000300800 */
[----:B------:R-:W2:Y:S04]  /*8630*/  LDL.LU R32, [R1+0x128] ;  /* 0x0001280001207983 */ /* 0x000ea80000300800 */
[----:B------:R-:W2:Y:S04]  /*8640*/  LDL.LU R35, [R1+0xf8] ;  /* 0x0000f80001237983 */ /* 0x000ea80000300800 */
[----:B---3--:R-:W-:Y:S04]  /*8650*/  STL [R1+0x178], R31 ;  /* 0x0001781f01007387 */ /* 0x008fe80000100800 */
[----:B------:R-:W3:Y:S04]  /*8660*/  LDL.LU R34, [R1+0xe0] ;  /* 0x0000e00001227983 */ /* 0x000ee80000300800 */
[----:B------:R0:W-:Y:S04]  /*8670*/  STL [R1+0x10c], R36 ;  /* 0x00010c2401007387 */ /* 0x0001e80000100800 */
[----:B0-----:R-:W3:Y:S04]  /*8680*/  LDL.LU R36, [R1+0x88] ;  /* 0x0000880001247983 */ /* 0x001ee80000300800 */
[----:B------:R-:W3:Y:S04]  /*8690*/  LDL.LU R37, [R1+0xc8] ;  /* 0x0000c80001257983 */ /* 0x000ee80000300800 */
[----:B------:R-:W3:Y:S04]  /*86a0*/  LDL.LU R38, [R1+0xc4] ;  /* 0x0000c40001267983 */ /* 0x000ee80000300800 */
[----:B------:R-:W3:Y:S04]  /*86b0*/  LDL.LU R39, [R1+0xc0] ;  /* 0x0000c00001277983 */ /* 0x000ee80000300800 */
[----:B------:R-:W3:Y:S04]  /*86c0*/  LDL.LU R42, [R1+0xbc] ;  /* 0x0000bc00012a7983 */ /* 0x000ee80000300800 */
[----:B----4-:R0:W-:Y:S01]  /*86d0*/  STL [R1+0x108], R14 ;  /* 0x0001080e01007387 */ /* 0x0101e20000100800 */
[----:B------:R-:W-:-:S03]  /*86e0*/  IMAD.MOV.U32 R31, RZ, RZ, R47 ;  /* 0x000000ffff1f7224 */ /* 0x000fc600078e002f */
[----:B0-----:R-:W4:Y:S04]  /*86f0*/  LDL.LU R14, [R1+0xb8] ;  /* 0x0000b800010e7983 */ /* 0x001f280000300800 */
[----:B------:R-:W4:Y:S04]  /*8700*/  LDL.LU R43, [R1+0xb4] ;  /* 0x0000b400012b7983 */ /* 0x000f280000300800 */
[----:B------:R-:W4:Y:S04]  /*8710*/  LDL.LU R44, [R1+0xb0] ;  /* 0x0000b000012c7983 */ /* 0x000f280000300800 */
[----:B------:R-:W4:Y:S04]  /*8720*/  LDL.LU R45, [R1+0xac] ;  /* 0x0000ac00012d7983 */ /* 0x000f280000300800 */
[----:B------:R-:W4:Y:S04]  /*8730*/  LDL.LU R47, [R1+0x94] ;  /* 0x00009400012f7983 */ /* 0x000f280000300800 */
[----:B------:R-:W4:Y:S04]  /*8740*/  LDL.LU R46, [R1+0x110] ;  /* 0x00011000012e7983 */ /* 0x000f280000300800 */
[----:B------:R-:W4:Y:S04]  /*8750*/  LDL.LU R40, [R1+0xfc] ;  /* 0x0000fc0001287983 */ /* 0x000f280000300800 */
[----:B------:R-:W4:Y:S04]  /*8760*/  LDL.LU R41, [R1+0xe4] ;  /* 0x0000e40001297983 */ /* 0x000f280000300800 */
[----:B------:R0:W-:Y:S04]  /*8770*/  STL [R1+0x104], R15 ;  /* 0x0001040f01007387 */ /* 0x0001e80000100800 */
[----:B0-----:R-:W4:Y:S04]  /*8780*/  LDL.LU R15, [R1+0xcc] ;  /* 0x0000cc00010f7983 */ /* 0x001f280000300800 */
[----:B------:R-:W4:Y:S04]  /*8790*/  LDL.LU R16, [R1+0xa8] ;  /* 0x0000a80001107983 */ /* 0x000f280000300800 */
[----:B------:R-:W4:Y:S01]  /*87a0*/  LDL.LU R17, [R1+0x90] ;  /* 0x0000900001117983 */ /* 0x000f220000300800 */
[----:B------:R-:W-:-:S02]  /*87b0*/  ISETP.LT.AND P4, PT, R27, R50, P0 ;  /* 0x000000321b00720c */ /* 0x000fc40000781270 */
[----:B------:R-:W0:Y:S01]  /*87c0*/  S2R R27, SR_TID.X ;  /* 0x00000000001b7919 */ /* 0x000e220000002100 */
[----:B------:R-:W-:Y:S01]  /*87d0*/  SHF.R.S32.HI R53, RZ, 0x6, R49 ;  /* 0x00000006ff357819 */ /* 0x000fe20000011431 */
[----:B------:R-:W-:-:S04]  /*87e0*/  @!UP1 UIADD3 UR4, UPT, UPT, -UR7, 0x100000, URZ ;  /* 0x0010000007049890 */ /* 0x000fc8000fffe1ff */
[----:B------:R-:W-:Y:S02]  /*87f0*/  @!UP1 USHF.L.U32 UR5, UR4, 0xb, URZ ;  /* 0x0000000b04059899 */ /* 0x000fe400080006ff */
[----:B------:R-:W-:Y:S01]  /*8800*/  @!UP1 USHF.L.U32 UR4, UR4, 0x1, URZ ;  /* 0x0000000104049899 */ /* 0x000fe200080006ff */
[----:B------:R-:W-:Y:S01]  /*8810*/  SGXT R53, R53, 0x1 ;  /* 0x000000013535781a */ /* 0x000fe20000000200 */
[----:B------:R-:W-:Y:S01]  /*8820*/  VOTEU.ALL UP1, P1 ;  /* 0x0000000000ff7886 */ /* 0x000fe20000820000 */
[----:B------:R-:W-:Y:S02]  /*8830*/  ISETP.LT.AND P3, PT, R25, R50, P0 ;  /* 0x000000321900720c */ /* 0x000fe40000761270 */
[----:B------:R-:W-:Y:S01]  /*8840*/  LOP3.LUT R53, R52, 0x90, R53, 0x78, !PT ;  /* 0x0000009034357812 */ /* 0x000fe200078e7835 */
[----:B------:R-:W4:Y:S04]  /*8850*/  LDL.LU R25, [R1+0x880] ;  /* 0x0008800001197983 */ /* 0x000f280000300800 */
[----:B------:R-:W4:Y:S02]  /*8860*/  LDL.LU.64 R22, [R1+0x878] ;  /* 0x0008780001167983 */ /* 0x000f240000300a00 */
[----:B------:R1:W1:Y:S02]  /*8870*/  @!UP1 SYNCS.EXCH.64 URZ, [UR9+0x10008], UR4 ;  /* 0x0100080409ff95b2 */ /* 0x0002640008000100 */
[----:B------:R0:W-:Y:S04]  /*8880*/  STL [R1+0x100], R24 ;  /* 0x0001001801007387 */ /* 0x0001e80000100800 */
[----:B0-----:R-:W4:Y:S01]  /*8890*/  LDL.LU R24, [R1+0x870] ;  /* 0x0008700001187983 */ /* 0x001f220000300800 */
[----:B------:R-:W-:-:S04]  /*88a0*/  LOP3.LUT R27, R27, 0x7f, RZ, 0xc0, !PT ;  /* 0x0000007f1b1b7812 */ /* 0x000fc800078ec0ff */
[-C--:B------:R-:W-:Y:S02]  /*88b0*/  ISETP.LT.AND P2, PT, R27, R50.reuse, P0 ;  /* 0x000000321b00720c */ /* 0x080fe40000741270 */
[----:B------:R-:W4:Y:S01]  /*88c0*/  LDL.LU R27, [R1+0x86c] ;  /* 0x00086c00011b7983 */ /* 0x000f220000300800 */
[----:B------:R-:W-:-:S03]  /*88d0*/  ISETP.LT.AND P0, PT, R26, R50, P0 ;  /* 0x000000321a00720c */ /* 0x000fc60000701270 */
[----:B------:R-:W4:Y:S04]  /*88e0*/  LDL.LU R26, [R1+0x868] ;  /* 0x00086800011a7983 */ /* 0x000f280000300800 */
[----:B--2---:R0:W-:Y:S04]  /*88f0*/  STS.U16 [R53+UR9+0x400], R29 ;  /* 0x0004001d35007988 */ /* 0x0041e80008000409 */
[----:B------:R2:W-:Y:S04]  /*8900*/  STS.U16 [R53+UR9+0x800], R28 ;  /* 0x0008001c35007988 */ /* 0x0005e80008000409 */
[----:B------:R1:W-:Y:S04]  /*8910*/  STS.U16 [R53+UR9+0xc00], R33 ;  /* 0x000c002135007988 */ /* 0x0003e80008000409 */
[----:B0-----:R-:W4:Y:S04]  /*8920*/  LDL.LU R29, [R1+0x864] ;  /* 0x00086400011d7983 */ /* 0x001f280000300800 */
[----:B--2---:R-:W2:Y:S04]  /*8930*/  LDL.LU R28, [R1+0x860] ;  /* 0x00086000011c7983 */ /* 0x004ea80000300800 */
[----:B-1----:R-:W2:Y:S04]  /*8940*/  LDL.LU R33, [R1+0x85c] ;  /* 0x00085c0001217983 */ /* 0x002ea80000300800 */
[----:B------:R0:W-:Y:S04]  /*8950*/  STS.U16 [R53+UR9+0x1000], R32 ;  /* 0x0010002035007988 */ /* 0x0001e80008000409 */
[----:B------:R1:W-:Y:S04]  /*8960*/  STS.U16 [R53+UR9+0x1400], R35 ;  /* 0x0014002335007988 */ /* 0x0003e80008000409 */
[----:B0-----:R-:W2:Y:S04]  /*8970*/  LDL.LU R32, [R1+0x858] ;  /* 0x0008580001207983 */ /* 0x001ea80000300800 */
[----:B-1----:R-:W2:Y:S04]  /*8980*/  LDL.LU R35, [R1+0x854] ;  /* 0x0008540001237983 */ /* 0x002ea80000300800 */
[----:B---3--:R0:W-:Y:S04]  /*8990*/  STS.U16 [R53+UR9+0x1800], R34 ;  /* 0x0018002235007988 */ /* 0x0081e80008000409 */
[----:B------:R1:W-:Y:S04]  /*89a0*/  STS.U16 [R53+UR9], R36 ;  /* 0x0000002435007988 */ /* 0x0003e80008000409 */
[----:B0-----:R-:W3:Y:S04]  /*89b0*/  LDL.LU R34, [R1+0x850] ;  /* 0x0008500001227983 */ /* 0x001ee80000300800 */
[----:B------:R0:W-:Y:S04]  /*89c0*/  STS.U16 [R53+UR9+0x1c00], R37 ;  /* 0x001c002535007988 */ /* 0x0001e80008000409 */
[----:B-1----:R-:W2:Y:S04]  /*89d0*/  LDL.LU R36, [R1+0x84c] ;  /* 0x00084c0001247983 */ /* 0x002ea80000300800 */
[----:B------:R1:W-:Y:S04]  /*89e0*/  STS.U16 [R53+UR9+0x2000], R38 ;  /* 0x0020002635007988 */ /* 0x0003e80008000409 */
[----:B0-----:R-:W2:Y:S04]  /*89f0*/  LDL.LU R37, [R1+0x848] ;  /* 0x0008480001257983 */ /* 0x001ea80000300800 */
[----:B------:R0:W-:Y:S04]  /*8a00*/  STS.U16 [R53+UR9+0x2400], R39 ;  /* 0x0024002735007988 */ /* 0x0001e80008000409 */
[----:B-1----:R-:W2:Y:S04]  /*8a10*/  LDL.LU R38, [R1+0x844] ;  /* 0x0008440001267983 */ /* 0x002ea80000300800 */
[----:B----4-:R1:W-:Y:S04]  /*8a20*/  STS.U16 [R53+UR9+0x2c00], R14 ;  /* 0x002c000e35007988 */ /* 0x0103e80008000409 */
[----:B0-----:R-:W4:Y:S04]  /*8a30*/  LDL.LU R39, [R1+0x840] ;  /* 0x0008400001277983 */ /* 0x001f280000300800 */
[----:B------:R0:W-:Y:S01]  /*8a40*/  STS.U16 [R53+UR9+0x2800], R42 ;  /* 0x0028002a35007988 */ /* 0x0001e20008000409 */
[----:B-1----:R-:W-:-:S03]  /*8a50*/  LOP3.LUT R14, R53, 0x20, RZ, 0x3c, !PT ;  /* 0x00000020350e7812 */ /* 0x002fc600078e3cff */
[----:B------:R1:W-:Y:S04]  /*8a60*/  STS.U16 [R53+UR9+0x3000], R43 ;  /* 0x0030002b35007988 */ /* 0x0003e80008000409 */
[----:B------:R1:W-:Y:S04]  /*8a70*/  STS.U16 [R53+UR9+0x3400], R44 ;  /* 0x0034002c35007988 */ /* 0x0003e80008000409 */
[----:B0-----:R-:W2:Y:S04]  /*8a80*/  LDL.LU R42, [R1+0x83c] ;  /* 0x00083c00012a7983 */ /* 0x001ea80000300800 */
[----:B-1----:R-:W2:Y:S04]  /*8a90*/  LDL.LU R43, [R1+0x838] ;  /* 0x00083800012b7983 */ /* 0x002ea80000300800 */
[----:B------:R0:W-:Y:S04]  /*8aa0*/  STS.U16 [R53+UR9+0x3800], R45 ;  /* 0x0038002d35007988 */ /* 0x0001e80008000409 */
[----:B------:R1:W-:Y:S04]  /*8ab0*/  STS.U16 [R53+UR9+0x3c00], R47 ;  /* 0x003c002f35007988 */ /* 0x0003e80008000409 */
[----:B------:R-:W2:Y:S04]  /*8ac0*/  LDL.LU R44, [R1+0x834] ;  /* 0x00083400012c7983 */ /* 0x000ea80000300800 */
[----:B------:R1:W-:Y:S04]  /*8ad0*/  STS.U16 [R14+UR9+0xd00], R46 ;  /* 0x000d002e0e007988 */ /* 0x0003e80008000409 */
[----:B0-----:R-:W2:Y:S04]  /*8ae0*/  LDL.LU R45, [R1+0x830] ;  /* 0x00083000012d7983 */ /* 0x001ea80000300800 */
[----:B------:R-:W-:Y:S04]  /*8af0*/  STS.U16 [R14+UR9+0x1100], R40 ;  /* 0x001100280e007988 */ /* 0x000fe80008000409 */
[----:B------:R-:W-:Y:S04]  /*8b00*/  STL [R1+0x54c], R14 ;  /* 0x00054c0e01007387 */ /* 0x000fe80000100800 */
[----:B------:R-:W-:Y:S04]  /*8b10*/  STS.U16 [R14+UR9+0x1500], R41 ;  /* 0x001500290e007988 */ /* 0x000fe80008000409 */
[----:B-1----:R-:W2:Y:S04]  /*8b20*/  LDL.LU R47, [R1+0x82c] ;  /* 0x00082c00012f7983 */ /* 0x002ea80000300800 */
[----:B------:R-:W-:Y:S04]  /*8b30*/  STS.U16 [R14+UR9+0x1900], R15 ;  /* 0x0019000f0e007988 */ /* 0x000fe80008000409 */
[----:B------:R-:W-:Y:S04]  /*8b40*/  STL [R1+0x7d8], R53 ;  /* 0x0007d83501007387 */ /* 0x000fe80000100800 */
[----:B------:R-:W-:Y:S04]  /*8b50*/  STS.U16 [R14+UR9+0x1d00], R16 ;  /* 0x001d00100e007988 */ /* 0x000fe80008000409 */
[----:B------:R-:W2:Y:S04]  /*8b60*/  LDL.LU R46, [R1+0x828] ;  /* 0x00082800012e7983 */ /* 0x000ea80000300800 */
[----:B------:R0:W-:Y:S04]  /*8b70*/  STS.U16 [R14+UR9+0x2100], R17 ;  /* 0x002100110e007988 */ /* 0x0001e80008000409 */
[----:B0-----:R-:W2:Y:S04]  /*8b80*/  LDL.64 R16, [R1+0x98] ;  /* 0x0000980001107983 */ /* 0x001ea80000100a00 */
[----:B--2---:R0:W-:Y:S04]  /*8b90*/  STL.64 [R1+0x810], R16 ;  /* 0x0008101001007387 */ /* 0x0041e80000100a00 */
[----:B0-----:R-:W2:Y:S04]  /*8ba0*/  LDL.64 R16, [R1+0x1e8] ;  /* 0x0001e80001107983 */ /* 0x001ea80000100a00 */
[----:B--2---:R-:W-:Y:S04]  /*8bb0*/  STL [R1+0x818], R17 ;  /* 0x0008181101007387 */ /* 0x004fe80000100800 */
[----:B------:R-:W-:Y:S04]  /*8bc0*/  STL [R1+0x7e8], R49 ;  /* 0x0007e83101007387 */ /* 0x000fe80000100800 */
[----:B------:R-:W2:Y:S04]  /*8bd0*/  LDL.64 R14, [R1+0x260] ;  /* 0x00026000010e7983 */ /* 0x000ea80000100a00 */
[----:B--2---:R0:W-:Y:S04]  /*8be0*/  STL.64 [R1+0x7e0], R14 ;  /* 0x0007e00e01007387 */ /* 0x0041e80000100a00 */
[----:B0-----:R-:W2:Y:S01]  /*8bf0*/  LDL.64 R14, [R1+0x2a0] ;  /* 0x0002a000010e7983 */ /* 0x001ea20000100a00 */
[----:B------:R-:W-:-:S03]  /*8c00*/  PRMT R9, RZ, 0x7610, R9 ;  /* 0x00007610ff097816 */ /* 0x000fc60000000009 */
[----:B--2---:R0:W-:Y:S04]  /*8c10*/  STL.64 [R1+0x7f0], R14 ;  /* 0x0007f00e01007387 */ /* 0x0041e80000100a00 */
[----:B0-----:R-:W2:Y:S01]  /*8c20*/  LDL.64 R14, [R1+0x310] ;  /* 0x00031000010e7983 */ /* 0x001ea20000100a00 */
[----:B------:R-:W-:Y:S02]  /*8c30*/  PRMT R8, RZ, 0x7610, R8 ;  /* 0x00007610ff087816 */ /* 0x000fe40000000008 */
[----:B------:R-:W-:Y:S02]  /*8c40*/  PRMT R28, RZ, 0x7610, R28 ;  /* 0x00007610ff1c7816 */ /* 0x000fe4000000001c */
[----:B------:R-:W-:Y:S02]  /*8c50*/  PRMT R29, RZ, 0x7610, R29 ;  /* 0x00007610ff1d7816 */ /* 0x000fe4000000001d */
[----:B------:R-:W-:-:S02]  /*8c60*/  PRMT R2, RZ, 0x7610, R2 ;  /* 0x00007610ff027816 */ /* 0x000fc40000000002 */
[----:B------:R-:W-:Y:S01]  /*8c70*/  PRMT R3, RZ, 0x7610, R3 ;  /* 0x00007610ff037816 */ /* 0x000fe20000000003 */
[----:B--2---:R0:W-:Y:S04]  /*8c80*/  STL.64 [R1+0x820], R14 ;  /* 0x0008200e01007387 */ /* 0x0041e80000100a00 */
[----:B------:R-:W2:Y:S01]  /*8c90*/  LDL.64 R40, [R1+0x268] ;  /* 0x0002680001287983 */ /* 0x000ea20000100a00 */
[----:B0-----:R-:W-:Y:S02]  /*8ca0*/  IMAD.MOV.U32 R14, RZ, RZ, R30 ;  /* 0x000000ffff0e7224 */ /* 0x001fe400078e001e */
[----:B------:R-:W-:Y:S02]  /*8cb0*/  IMAD.MOV.U32 R15, RZ, RZ, R31 ;  /* 0x000000ffff0f7224 */ /* 0x000fe400078e001f */
[----:B------:R-:W3:Y:S04]  /*8cc0*/  LDL.64 R30, [R1+0x220] ;  /* 0x00022000011e7983 */ /* 0x000ee80000100a00 */
[----:B------:R0:W-:Y:S04]  /*8cd0*/  STL.64 [R1+0x790], R8 ;  /* 0x0007900801007387 */ /* 0x0001e80000100a00 */
[----:B0-----:R-:W3:Y:S04]  /*8ce0*/  LDL.64 R8, [R1+0x2a8] ;  /* 0x0002a80001087983 */ /* 0x001ee80000100a00 */
[----:B------:R-:W-:Y:S04]  /*8cf0*/  STL.64 [R1+0x7a0], R28 ;  /* 0x0007a01c01007387 */ /* 0x000fe80000100a00 */
[----:B------:R0:W-:Y:S04]  /*8d00*/  STL.64 [R1+0x7b0], R2 ;  /* 0x0007b00201007387 */ /* 0x0001e80000100a00 */
[----:B0-----:R-:W4:Y:S01]  /*8d10*/  LDL.64 R2, [R1+0x320] ;  /* 0x0003200001027983 */ /* 0x001f220000100a00 */
[----:B------:R-:W-:-:S02]  /*8d20*/  PRMT R29, RZ, 0x7610, R29 ;  /* 0x00007610ff1d7816 */ /* 0x000fc4000000001d */
[----:B------:R-:W-:Y:S02]  /*8d30*/  PRMT R18, RZ, 0x7610, R18 ;  /* 0x00007610ff127816 */ /* 0x000fe40000000012 */
[----:B------:R-:W-:Y:S02]  /*8d40*/  PRMT R19, RZ, 0x7610, R19 ;  /* 0x00007610ff137816 */ /* 0x000fe40000000013 */
[----:B------:R-:W-:-:S06]  /*8d50*/  PRMT R17, RZ, 0x7610, R17 ;  /* 0x00007610ff117816 */ /* 0x000fcc0000000011 */
[----:B------:R-:W4:Y:S04]  /*8d60*/  @P2 LDG.E.U16 R17, desc[UR22][R14.64] ;  /* 0x000000160e112981 */ /* 0x000f28000c1e1500 */
[----:B--2---:R-:W2:Y:S04]  /*8d70*/  @P2 LDG.E.U16 R18, desc[UR22][R40.64] ;  /* 0x0000001628122981 */ /* 0x004ea8000c1e1500 */
[----:B---3--:R-:W3:Y:S04]  /*8d80*/  @P2 LDG.E.U16 R19, desc[UR22][R8.64] ;  /* 0x0000001608132981 */ /* 0x008ee8000c1e1500 */
[----:B----4-:R-:W4:Y:S04]  /*8d90*/  @P2 LDG.E.U16 R29, desc[UR22][R2.64] ;  /* 0x00000016021d2981 */ /* 0x010f28000c1e1500 */
[----:B------:R-:W2:Y:S04]  /*8da0*/  LDL.64 R2, [R1+0x300] ;  /* 0x0003000001027983 */ /* 0x000ea80000100a00 */
[----:B----4-:R0:W-:Y:S04]  /*8db0*/  STL [R1+0xc8], R29 ;  /* 0x0000c81d01007387 */ /* 0x0101e80000100800 */
[----:B------:R-:W4:Y:S04]  /*8dc0*/  LDL.64 R8, [R1+0x258] ;  /* 0x0002580001087983 */ /* 0x000f280000100a00 */
[----:B0-----:R-:W4:Y:S04]  /*8dd0*/  LDL.64 R28, [R1+0x298] ;  /* 0x00029800011c7983 */ /* 0x001f280000100a00 */
[----:B--2---:R-:W-:Y:S04]  /*8de0*/  STL [R1+0x88], R18 ;  /* 0x0000881201007387 */ /* 0x004fe80000100800 */
[----:B---3--:R0:W-:Y:S04]  /*8df0*/  STL [R1+0xb0], R19 ;  /* 0x0000b01301007387 */ /* 0x0081e80000100800 */
[----:B------:R-:W2:Y:S04]  /*8e00*/  LDL.64 R40, [R1+0x140] ;  /* 0x0001400001287983 */ /* 0x000ea80000100a00 */
[----:B0-----:R-:W3:Y:S04]  /*8e10*/  LDL.64 R18, [R1+0x218] ;  /* 0x0002180001127983 */ /* 0x001ee80000100a00 */
[----:B------:R-:W2:Y:S04]  /*8e20*/  LDL.LU.64 R14, [R1+0x820] ;  /* 0x00082000010e7983 */ /* 0x000ea80000300a00 */
[----:B------:R0:W-:Y:S04]  /*8e30*/  STL [R1+0x70], R17 ;  /* 0x0000701101007387 */ /* 0x0001e80000100800 */
[----:B0-----:R-:W2:Y:S01]  /*8e40*/  LDL.LU R17, [R1+0x818] ;  /* 0x0008180001117983 */ /* 0x001ea20000300800 */
[----:B------:R-:W-:-:S02]  /*8e50*/  PRMT R32, RZ, 0x7610, R32 ;  /* 0x00007610ff207816 */ /* 0x000fc40000000020 */
[----:B------:R-:W-:-:S04]  /*8e60*/  PRMT R33, RZ, 0x7610, R33 ;  /* 0x00007610ff217816 */ /* 0x000fc80000000021 */
[----:B--2---:R-:W2:Y:S04]  /*8e70*/  @P2 LDG.E.U16 R32, desc[UR22][R16.64] ;  /* 0x0000001610202981 */ /* 0x004ea8000c1e1500 */
[----:B------:R-:W2:Y:S04]  /*8e80*/  LDL.LU.64 R16, [R1+0x810] ;  /* 0x0008100001107983 */ /* 0x000ea80000300a00 */
[----:B--2---:R-:W2:Y:S04]  /*8e90*/  @P2 LDG.E.U16 R33, desc[UR22][R16.64] ;  /* 0x0000001610212981 */ /* 0x004ea8000c1e1500 */
[----:B------:R0:W-:Y:S04]  /*8ea0*/  STL [R1+0x54], R32 ;  /* 0x0000542001007387 */ /* 0x0001e80000100800 */
[----:B0-----:R-:W3:Y:S04]  /*8eb0*/  LDL.LU R32, [R1+0x808] ;  /* 0x0008080001207983 */ /* 0x001ee80000300800 */
[----:B------:R-:W3:Y:S04]  /*8ec0*/  LDL.LU.64 R16, [R1+0x800] ;  /* 0x0008000001107983 */ /* 0x000ee80000300a00 */
[----:B--2---:R0:W-:Y:S04]  /*8ed0*/  STL [R1+0x40], R33 ;  /* 0x0000402101007387 */ /* 0x0041e80000100800 */
[----:B0-----:R-:W2:Y:S01]  /*8ee0*/  LDL.LU R33, [R1+0x7f8] ;  /* 0x0007f80001217983 */ /* 0x001ea20000300800 */
[----:B------:R-:W-:-:S02]  /*8ef0*/  PRMT R44, RZ, 0x7610, R44 ;  /* 0x00007610ff2c7816 */ /* 0x000fc4000000002c */
[----:B------:R-:W-:-:S04]  /*8f00*/  PRMT R45, RZ, 0x7610, R45 ;  /* 0x00007610ff2d7816 */ /* 0x000fc8000000002d */
[----:B---3--:R-:W3:Y:S04]  /*8f10*/  @P2 LDG.E.U16 R44, desc[UR22][R16.64] ;  /* 0x00000016102c2981 */ /* 0x008ee8000c1e1500 */
[----:B--2---:R-:W2:Y:S01]  /*8f20*/  @P2 LDG.E.U16 R45, desc[UR22][R32.64] ;  /* 0x00000016202d2981 */ /* 0x004ea2000c1e1500 */
[----:B------:R-:W-:-:S03]  /*8f30*/  PRMT R49, RZ, 0x7610, R49 ;  /* 0x00007610ff317816 */ /* 0x000fc60000000031 */
[----:B------:R-:W-:Y:S04]  /*8f40*/  STL [R1+0x574], R32 ;  /* 0x0005742001007387 */ /* 0x000fe80000100800 */
[----:B------:R0:W-:Y:S04]  /*8f50*/  STL [R1+0x570], R33 ;  /* 0x0005702101007387 */ /* 0x0001e80000100800 */
[----:B------:R-:W4:Y:S04]  /*8f60*/  @P2 LDG.E.U16 R49, desc[UR22][R14.64] ;  /* 0x000000160e312981 */ /* 0x000f28000c1e1500 */
[----:B0-----:R-:W4:Y:S04]  /*8f70*/  LDL.64 R32, [R1+0x1e0] ;  /* 0x0001e00001207983 */ /* 0x001f280000100a00 */
[----:B---3--:R-:W-:Y:S04]  /*8f80*/  STL [R1+0x4], R44 ;  /* 0x0000042c01007387 */ /* 0x008fe80000100800 */
[----:B--2---:R0:W-:Y:S04]  /*8f90*/  STL [R1+0x20], R45 ;  /* 0x0000202d01007387 */ /* 0x0041e80000100800 */
[----:B0-----:R-:W2:Y:S04]  /*8fa0*/  LDL.64 R44, [R1+0x1d8] ;  /* 0x0001d800012c7983 */ /* 0x001ea80000100a00 */
[----:B------:R0:W-:Y:S04]  /*8fb0*/  STL.64 [R1+0x578], R16 ;  /* 0x0005781001007387 */ /* 0x0001e80000100a00 */
[----:B0-----:R-:W3:Y:S04]  /*8fc0*/  LDL.64 R16, [R1+0x130] ;  /* 0x0001300001107983 */ /* 0x001ee80000100a00 */
[----:B------:R-:W2:Y:S01]  /*8fd0*/  LDL.LU.64 R14, [R1+0x7f0] ;  /* 0x0007f000010e7983 */ /* 0x000ea20000300a00 */
[----:B------:R-:W-:-:S03]  /*8fe0*/  PRMT R53, RZ, 0x7610, R53 ;  /* 0x00007610ff357816 */ /* 0x000fc60000000035 */
[----:B----4-:R0:W-:Y:S04]  /*8ff0*/  STL [R1+0xc4], R49 ;  /* 0x0000c43101007387 */ /* 0x0101e80000100800 */
[----:B0-----:R-:W4:Y:S04]  /*9000*/  LDL.LU R49, [R1+0x7e8] ;  /* 0x0007e80001317983 */ /* 0x001f280000300800 */
[----:B--2---:R-:W2:Y:S04]  /*9010*/  @P2 LDG.E.U16 R53, desc[UR22][R14.64] ;  /* 0x000000160e352981 */ /* 0x004ea8000c1e1500 */
[----:B------:R-:W2:Y:S01]  /*9020*/  LDL.LU.64 R14, [R1+0x7e0] ;  /* 0x0007e000010e7983 */ /* 0x000ea20000300a00 */
[----:B------:R-:W-:-:S02]  /*9030*/  PRMT R46, RZ, 0x7610, R46 ;  /* 0x00007610ff2e7816 */ /* 0x000fc4000000002e */
[----:B------:R-:W-:-:S06]  /*9040*/  PRMT R47, RZ, 0x7610, R47 ;  /* 0x00007610ff2f7816 */ /* 0x000fcc000000002f */
[----:B------:R-:W3:Y:S04]  /*9050*/  @P2 LDG.E.U16 R47, desc[UR22][R30.64] ;  /* 0x000000161e2f2981 */ /* 0x000ee8000c1e1500 */
[----:B--2---:R-:W2:Y:S04]  /*9060*/  @P2 LDG.E.U16 R46, desc[UR22][R14.64] ;  /* 0x000000160e2e2981 */ /* 0x004ea8000c1e1500 */
[----:B------:R0:W-:Y:S04]  /*9070*/  STL [R1+0xac], R53 ;  /* 0x0000ac3501007387 */ /* 0x0001e80000100800 */
[----:B0-----:R-:W3:Y:S04]  /*9080*/  LDL.LU R53, [R1+0x7d8] ;  /* 0x0007d80001357983 */ /* 0x001ee80000300800 */
[----:B------:R-:W3:Y:S04]  /*9090*/  LDL.LU.64 R14, [R1+0x7d0] ;  /* 0x0007d000010e7983 */ /* 0x000ee80000300a00 */
[----:B--2---:R0:W-:Y:S04]  /*90a0*/  STL [R1+0x84], R46 ;  /* 0x0000842e01007387 */ /* 0x0041e80000100800 */
[----:B0-----:R-:W2:Y:S04]  /*90b0*/  LDL.LU R46, [R1+0x7c8] ;  /* 0x0007c800012e7983 */ /* 0x001ea80000300800 */
[----:B------:R-:W2:Y:S04]  /*90c0*/  LDL.LU.64 R30, [R1+0x7c0] ;  /* 0x0007c000011e7983 */ /* 0x000ea80000300a00 */
[----:B---3--:R0:W-:Y:S04]  /*90d0*/  STL [R1+0x6c], R47 ;  /* 0x00006c2f01007387 */ /* 0x0081e80000100800 */
[----:B0-----:R-:W3:Y:S01]  /*90e0*/  LDL.LU R47, [R1+0x7b8] ;  /* 0x0007b800012f7983 */ /* 0x001ee20000300800 */
[----:B------:R-:W-:-:S02]  /*90f0*/  PRMT R38, RZ, 0x7610, R38 ;  /* 0x00007610ff267816 */ /* 0x000fc40000000026 */
[----:B------:R-:W-:Y:S02]  /*9100*/  PRMT R39, RZ, 0x7610, R39 ;  /* 0x00007610ff277816 */ /* 0x000fe40000000027 */
[----:B------:R-:W-:Y:S02]  /*9110*/  PRMT R42, RZ, 0x7610, R42 ;  /* 0x00007610ff2a7816 */ /* 0x000fe4000000002a */
[----:B------:R-:W-:Y:S02]  /*9120*/  PRMT R43, RZ, 0x7610, R43 ;  /* 0x00007610ff2b7816 */ /* 0x000fe4000000002b */
[----:B------:R-:W4:Y:S04]  /*9130*/  @P2 LDG.E.U16 R39, desc[UR22][R32.64] ;  /* 0x0000001620272981 */ /* 0x000f28000c1e1500 */
[----:B------:R-:W4:Y:S04]  /*9140*/  @P2 LDG.E.U16 R42, desc[UR22][R14.64] ;  /* 0x000000160e2a2981 */ /* 0x000f28000c1e1500 */
[----:B--2---:R-:W2:Y:S04]  /*9150*/  @P2 LDG.E.U16 R43, desc[UR22][R30.64] ;  /* 0x000000161e2b2981 */ /* 0x004ea8000c1e1500 */
[----:B---3--:R-:W3:Y:S01]  /*9160*/  @P2 LDG.E.U16 R38, desc[UR22][R46.64] ;  /* 0x000000162e262981 */ /* 0x008ee2000c1e1500 */
[----:B------:R-:W-:-:S06]  /*9170*/  PRMT R0, RZ, 0x7610, R0 ;  /* 0x00007610ff007816 */ /* 0x000fcc0000000000 */
[----:B------:R-:W2:Y:S04]  /*9180*/  @P2 LDG.E.U16 R0, desc[UR22][R2.64] ;  /* 0x0000001602002981 */ /* 0x000ea8000c1e1500 */
[----:B---3--:R-:W-:Y:S04]  /*9190*/  STL [R1+0x3c], R38 ;  /* 0x00003c2601007387 */ /* 0x008fe80000100800 */
[----:B----4-:R0:W-:Y:S04]  /*91a0*/  STL [R1+0x50], R39 ;  /* 0x0000502701007387 */ /* 0x0101e80000100800 */
[----:B0-----:R-:W3:Y:S04]  /*91b0*/  LDL.64 R38, [R1+0x290] ;  /* 0x0002900001267983 */ /* 0x001ee80000100a00 */
[----:B------:R-:W-:Y:S04]  /*91c0*/  STL [R1+0x590], R46 ;  /* 0x0005902e01007387 */ /* 0x000fe80000100800 */
[----:B------:R0:W-:Y:S04]  /*91d0*/  STL [R1+0x580], R47 ;  /* 0x0005802f01007387 */ /* 0x0001e80000100800 */
[----:B------:R-:W-:Y:S04]  /*91e0*/  STL.64 [R1+0x588], R30 ;  /* 0x0005881e01007387 */ /* 0x000fe80000100a00 */
[----:B0-----:R-:W4:Y:S04]  /*91f0*/  LDL.64 R46, [R1+0x250] ;  /* 0x00025000012e7983 */ /* 0x001f280000100a00 */
[----:B------:R-:W-:Y:S04]  /*9200*/  STL [R1], R42 ;  /* 0x0000002a01007387 */ /* 0x000fe80000100800 */
[----:B--2---:R0:W-:Y:S04]  /*9210*/  STL [R1+0x14], R43 ;  /* 0x0000142b01007387 */ /* 0x0041e80000100800 */
[----:B------:R-:W2:Y:S04]  /*9220*/  LDL.64 R32, [R1+0x1d0] ;  /* 0x0001d00001207983 */ /* 0x000ea80000100a00 */
[----:B0-----:R-:W2:Y:S04]  /*9230*/  LDL.64 R42, [R1+0x210] ;  /* 0x00021000012a7983 */ /* 0x001ea80000100a00 */
[----:B------:R-:W-:Y:S04]  /*9240*/  STL.64 [R1+0x598], R14 ;  /* 0x0005980e01007387 */ /* 0x000fe80000100a00 */
[----:B------:R-:W2:Y:S01]  /*9250*/  LDL.LU.64 R2, [R1+0x7b0] ;  /* 0x0007b00001027983 */ /* 0x000ea20000300a00 */
[----:B------:R-:W-:-:S06]  /*9260*/  PRMT R4, RZ, 0x7610, R4 ;  /* 0x00007610ff047816 */ /* 0x000fcc0000000004 */
[----:B------:R-:W3:Y:S04]  /*9270*/  @P2 LDG.E.U16 R4, desc[UR22][R18.64] ;  /* 0x0000001612042981 */ /* 0x000ee8000c1e1500 */
[----:B--2---:R-:W2:Y:S04]  /*9280*/  @P2 LDG.E.U16 R2, desc[UR22][R28.64] ;  /* 0x000000161c022981 */ /* 0x004ea8000c1e1500 */
[----:B------:R-:W3:Y:S04]  /*9290*/  @P2 LDG.E.U16 R3, desc[UR22][R8.64] ;  /* 0x0000001608032981 */ /* 0x000ee8000c1e1500 */
[----:B------:R0:W-:Y:S01]  /*92a0*/  STL [R1+0xc0], R0 ;  /* 0x0000c00001007387 */ /* 0x0001e20000100800 */
[----:B------:R-:W-:-:S06]  /*92b0*/  PRMT R12, RZ, 0x7610, R12 ;  /* 0x00007610ff0c7816 */ /* 0x000fcc000000000c */
[----:B------:R-:W3:Y:S04]  /*92c0*/  @P6 LDG.E.U16 R12, desc[UR22][R40.64] ;  /* 0x00000016280c6981 */ /* 0x000ee8000c1e1500 */
[----:B0-----:R-:W4:Y:S04]  /*92d0*/  LDL.LU R0, [R1+0x7a8] ;  /* 0x0007a80001007983 */ /* 0x001f280000300800 */
[----:B------:R-:W4:Y:S04]  /*92e0*/  LDL.LU.64 R28, [R1+0x7a0] ;  /* 0x0007a000011c7983 */ /* 0x000f280000300a00 */
[----:B--2---:R0:W-:Y:S04]  /*92f0*/  STL [R1+0xa8], R2 ;  /* 0x0000a80201007387 */ /* 0x0041e80000100800 */
[----:B0-----:R-:W2:Y:S04]  /*9300*/  LDL.LU R2, [R1+0x798] ;  /* 0x0007980001027983 */ /* 0x001ea80000300800 */
[----:B------:R-:W2:Y:S04]  /*9310*/  LDL.LU.64 R8, [R1+0x790] ;  /* 0x0007900001087983 */ /* 0x000ea80000300a00 */
[----:B---3--:R0:W-:Y:S04]  /*9320*/  STL [R1+0x80], R3 ;  /* 0x0000800301007387 */ /* 0x0081e80000100800 */
[----:B----4-:R-:W3:Y:S04]  /*9330*/  @P5 LDG.E.U16 R28, desc[UR22][R16.64] ;  /* 0x00000016101c5981 */ /* 0x010ee8000c1e1500 */
[----:B0-----:R-:W2:Y:S04]  /*9340*/  LDL.LU R3, [R1+0x788] ;  /* 0x0007880001037983 */ /* 0x001ea80000300800 */
[----:B------:R-:W4:Y:S04]  /*9350*/  LDL.LU.64 R18, [R1+0x780] ;  /* 0x0007800001127983 */ /* 0x000f280000300a00 */
[----:B------:R0:W-:Y:S04]  /*9360*/  STL [R1+0x68], R4 ;  /* 0x0000680401007387 */ /* 0x0001e80000100800 */
[----:B0-----:R-:W3:Y:S04]  /*9370*/  LDL.LU R4, [R1+0x778] ;  /* 0x0007780001047983 */ /* 0x001ee80000300800 */
[----:B------:R-:W3:Y:S04]  /*9380*/  LDL.LU.64 R40, [R1+0x770] ;  /* 0x0007700001287983 */ /* 0x000ee80000300a00 */
[----:B--2---:R-:W2:Y:S04]  /*9390*/  @P0 LDG.E.U16 R29, desc[UR22][R2.64] ;  /* 0x00000016021d0981 */ /* 0x004ea8000c1e1500 */
[----:B----4-:R-:W4:Y:S04]  /*93a0*/  @P3 LDG.E.U16 R8, desc[UR22][R18.64] ;  /* 0x0000001612083981 */ /* 0x010f28000c1e1500 */
[----:B---3--:R-:W3:Y:S01]  /*93b0*/  @P4 LDG.E.U16 R9, desc[UR22][R40.64] ;  /* 0x0000001628094981 */ /* 0x008ee2000c1e1500 */
[----:B------:R-:W-:-:S03]  /*93c0*/  PRMT R13, RZ, 0x7610, R13 ;  /* 0x00007610ff0d7816 */ /* 0x000fc6000000000d */
[----:B------:R0:W-:Y:S04]  /*93d0*/  STL [R1+0xdc], R12 ;  /* 0x0000dc0c01007387 */ /* 0x0001e80000100800 */
[----:B------:R-:W2:Y:S04]  /*93e0*/  @P2 LDG.E.U16 R13, desc[UR22][R44.64] ;  /* 0x000000162c0d2981 */ /* 0x000ea8000c1e1500 */
[----:B0-----:R-:W2:Y:S04]  /*93f0*/  LDL.LU R12, [R1+0x76c] ;  /* 0x00076c00010c7983 */ /* 0x001ea80000300800 */
[----:B------:R0:W-:Y:S04]  /*9400*/  STL [R1+0xd8], R28 ;  /* 0x0000d81c01007387 */ /* 0x0001e80000100800 */
[----:B0-----:R-:W2:Y:S04]  /*9410*/  LDL.LU R28, [R1+0x768] ;  /* 0x00076800011c7983 */ /* 0x001ea80000300800 */
[----:B----4-:R-:W-:Y:S04]  /*9420*/  STL [R1+0xd0], R8 ;  /* 0x0000d00801007387 */ /* 0x010fe80000100800 */
[----:B---3--:R0:W-:Y:S04]  /*9430*/  STL [R1+0xd4], R9 ;  /* 0x0000d40901007387 */ /* 0x0081e80000100800 */
[----:B------:R-:W3:Y:S04]  /*9440*/  LDL.64 R18, [R1+0x288] ;  /* 0x0002880001127983 */ /* 0x000ee80000100a00 */
[----:B------:R-:W4:Y:S04]  /*9450*/  LDL.64 R40, [R1+0x248] ;  /* 0x0002480001287983 */ /* 0x000f280000100a00 */
[----:B0-----:R-:W3:Y:S04]  /*9460*/  LDL.64 R8, [R1+0x2e0] ;  /* 0x0002e00001087983 */ /* 0x001ee80000100a00 */
[----:B------:R-:W3:Y:S04]  /*9470*/  LDL.64 R16, [R1+0x1c8] ;  /* 0x0001c80001107983 */ /* 0x000ee80000100a00 */
[----:B------:R-:W3:Y:S04]  /*9480*/  LDL.LU.64 R2, [R1+0x760] ;  /* 0x0007600001027983 */ /* 0x000ee80000300a00 */
[----:B--2---:R0:W-:Y:S04]  /*9490*/  STL [R1+0xcc], R29 ;  /* 0x0000cc1d01007387 */ /* 0x0041e80000100800 */
[----:B0-----:R-:W2:Y:S04]  /*94a0*/  LDL.LU R29, [R1+0x758] ;  /* 0x00075800011d7983 */ /* 0x001ea80000300800 */
[----:B------:R-:W2:Y:S01]  /*94b0*/  LDL.LU.64 R44, [R1+0x750] ;  /* 0x00075000012c7983 */ /* 0x000ea20000300a00 */
[----:B------:R-:W-:-:S06]  /*94c0*/  PRMT R10, RZ, 0x7610, R10 ;  /* 0x00007610ff0a7816 */ /* 0x000fcc000000000a */
[----:B--2---:R-:W2:Y:S04]  /*94d0*/  @P2 LDG.E.U16 R10, desc[UR22][R44.64] ;  /* 0x000000162c0a2981 */ /* 0x004ea8000c1e1500 */
[----:B------:R0:W-:Y:S04]  /*94e0*/  STL [R1+0x4c], R13 ;  /* 0x00004c0d01007387 */ /* 0x0001e80000100800 */
[----:B0-----:R-:W3:Y:S04]  /*94f0*/  LDL.LU R13, [R1+0x74c] ;  /* 0x00074c00010d7983 */ /* 0x001ee80000300800 */
[----:B--2---:R0:W-:Y:S04]  /*9500*/  STL [R1+0x30], R10 ;  /* 0x0000300a01007387 */ /* 0x0041e80000100800 */
[----:B0-----:R-:W2:Y:S04]  /*9510*/  LDL.LU R10, [R1+0x748] ;  /* 0x00074800010a7983 */ /* 0x001ea80000300800 */
[----:B------:R-:W-:Y:S04]  /*9520*/  STL [R1+0x5b0], R44 ;  /* 0x0005b02c01007387 */ /* 0x000fe80000100800 */
[----:B------:R0:W-:Y:S04]  /*9530*/  STL [R1+0x5a0], R45 ;  /* 0x0005a02d01007387 */ /* 0x0001e80000100800 */
[----:B0-----:R-:W2:Y:S01]  /*9540*/  LDL.64 R44, [R1+0x2f0] ;  /* 0x0002f000012c7983 */ /* 0x001ea20000100a00 */
[----:B------:R-:W-:-:S02]  /*9550*/  PRMT R26, RZ, 0x7610, R26 ;  /* 0x00007610ff1a7816 */ /* 0x000fc4000000001a */
[----:B------:R-:W-:Y:S02]  /*9560*/  PRMT R22, RZ, 0x7610, R22 ;  /* 0x00007610ff167816 */ /* 0x000fe40000000016 */
[----:B------:R-:W-:Y:S02]  /*9570*/  PRMT R23, RZ, 0x7610, R23 ;  /* 0x00007610ff177816 */ /* 0x000fe40000000017 */
[----:B------:R-:W3:Y:S01]  /*9580*/  @P2 LDG.E.U16 R26, desc[UR22][R28.64] ;  /* 0x000000161c1a2981 */ /* 0x000ee2000c1e1500 */
[----:B------:R-:W-:-:S03]  /*9590*/  PRMT R27, RZ, 0x7610, R27 ;  /* 0x00007610ff1b7816 */ /* 0x000fc6000000001b */
[----:B------:R-:W4:Y:S04]  /*95a0*/  @P2 LDG.E.U16 R22, desc[UR22][R38.64] ;  /* 0x0000001626162981 */ /* 0x000f28000c1e1500 */
[----:B------:R-:W4:Y:S04]  /*95b0*/  @P2 LDG.E.U16 R27, desc[UR22][R46.64] ;  /* 0x000000162e1b2981 */ /* 0x000f28000c1e1500 */
[----:B--2---:R-:W2:Y:S01]  /*95c0*/  @P2 LDG.E.U16 R23, desc[UR22][R44.64] ;  /* 0x000000162c172981 */ /* 0x004ea2000c1e1500 */
[----:B------:R-:W-:-:S03]  /*95d0*/  PRMT R11, RZ, 0x7610, R11 ;  /* 0x00007610ff0b7816 */ /* 0x000fc6000000000b */
[----:B---3--:R0:W-:Y:S04]  /*95e0*/  STL [R1+0x10], R26 ;  /* 0x0000101a01007387 */ /* 0x0081e80000100800 */
[----:B------:R-:W3:Y:S04]  /*95f0*/  @P2 LDG.E.U16 R11, desc[UR22][R42.64] ;  /* 0x000000162a0b2981 */ /* 0x000ee8000c1e1500 */
[----:B0-----:R-:W3:Y:S04]  /*9600*/  LDL.LU R26, [R1+0x744] ;  /* 0x00074400011a7983 */ /* 0x001ee80000300800 */
[----:B------:R0:W-:Y:S04]  /*9610*/  STL.64 [R1+0x5a8], R28 ;  /* 0x0005a81c01007387 */ /* 0x0001e80000100a00 */
[----:B0-----:R-:W3:Y:S04]  /*9620*/  LDL.64 R28, [R1+0x208] ;  /* 0x00020800011c7983 */ /* 0x001ee80000100a00 */
[----:B------:R-:W-:Y:S04]  /*9630*/  STL.64 [R1+0x5b8], R12 ;  /* 0x0005b80c01007387 */ /* 0x000fe80000100a00 */
[----:B----4-:R-:W-:Y:S04]  /*9640*/  STL [R1+0x94], R22 ;  /* 0x0000941601007387 */ /* 0x010fe80000100800 */
[----:B--2---:R0:W-:Y:S04]  /*9650*/  STL [R1+0xbc], R23 ;  /* 0x0000bc1701007387 */ /* 0x0041e80000100800 */
[----:B------:R-:W2:Y:S04]  /*9660*/  LDL.64 R38, [R1+0x280] ;  /* 0x0002800001267983 */ /* 0x000ea80000100a00 */
[----:B------:R-:W4:Y:S04]  /*9670*/  LDL.64 R44, [R1+0x240] ;  /* 0x00024000012c7983 */ /* 0x000f280000100a00 */
[----:B0-----:R-:W2:Y:S04]  /*9680*/  LDL.64 R22, [R1+0x2d0] ;  /* 0x0002d00001167983 */ /* 0x001ea80000100a00 */
[----:B------:R0:W-:Y:S04]  /*9690*/  STL [R1+0x7c], R27 ;  /* 0x00007c1b01007387 */ /* 0x0001e80000100800 */
[----:B0-----:R-:W2:Y:S04]  /*96a0*/  LDL.LU R27, [R1+0x740] ;  /* 0x00074000011b7983 */ /* 0x001ea80000300800 */
[----:B------:R-:W4:Y:S04]  /*96b0*/  LDL.64 R46, [R1+0x200] ;  /* 0x00020000012e7983 */ /* 0x000f280000100a00 */
[----:B------:R-:W4:Y:S01]  /*96c0*/  LDL.LU.64 R42, [R1+0x738] ;  /* 0x00073800012a7983 */ /* 0x000f220000300a00 */
[----:B------:R-:W-:-:S02]  /*96d0*/  PRMT R5, RZ, 0x7610, R5 ;  /* 0x00007610ff057816 */ /* 0x000fc40000000005 */
[----:B------:R-:W-:Y:S02]  /*96e0*/  PRMT R6, RZ, 0x7610, R6 ;  /* 0x00007610ff067816 */ /* 0x000fe40000000006 */
[----:B------:R-:W-:Y:S02]  /*96f0*/  PRMT R7, RZ, 0x7610, R7 ;  /* 0x00007610ff077816 */ /* 0x000fe40000000007 */
[----:B------:R-:W4:Y:S01]  /*9700*/  @P2 LDG.E.U16 R5, desc[UR22][R32.64] ;  /* 0x0000001620052981 */ /* 0x000f22000c1e1500 */
[----:B------:R-:W-:Y:S02]  /*9710*/  PRMT R24, RZ, 0x7610, R24 ;  /* 0x00007610ff187816 */ /* 0x000fe40000000018 */
[----:B------:R-:W-:Y:S01]  /*9720*/  PRMT R25, RZ, 0x7610, R25 ;  /* 0x00007610ff197816 */ /* 0x000fe20000000019 */
[----:B---3--:R0:W-:Y:S04]  /*9730*/  STL [R1+0x60], R11 ;  /* 0x0000600b01007387 */ /* 0x0081e80000100800 */
[----:B------:R-:W3:Y:S04]  /*9740*/  @P2 LDG.E.U16 R24, desc[UR22][R8.64] ;  /* 0x0000001608182981 */ /* 0x000ee8000c1e1500 */
[----:B------:R-:W3:Y:S04]  /*9750*/  @P2 LDG.E.U16 R25, desc[UR22][R18.64] ;  /* 0x0000001612192981 */ /* 0x000ee8000c1e1500 */
[----:B0-----:R-:W3:Y:S04]  /*9760*/  LDL.LU R11, [R1+0x734] ;  /* 0x00073400010b7983 */ /* 0x001ee80000300800 */
[----:B--2---:R-:W2:Y:S04]  /*9770*/  @P2 LDG.E.U16 R7, desc[UR22][R26.64] ;  /* 0x000000161a072981 */ /* 0x004ea8000c1e1500 */
[----:B----4-:R-:W4:Y:S04]  /*9780*/  @P2 LDG.E.U16 R6, desc[UR22][R42.64] ;  /* 0x000000162a062981 */ /* 0x010f28000c1e1500 */
[----:B------:R0:W-:Y:S01]  /*9790*/  STL [R1+0x48], R5 ;  /* 0x0000480501007387 */ /* 0x0001e20000100800 */
[----:B------:R-:W-:-:S06]  /*97a0*/  PRMT R20, RZ, 0x7610, R20 ;  /* 0x00007610ff147816 */ /* 0x000fcc0000000014 */
[----:B------:R-:W2:Y:S04]  /*97b0*/  @P2 LDG.E.U16 R20, desc[UR22][R40.64] ;  /* 0x0000001628142981 */ /* 0x000ea8000c1e1500 */
[----:B0-----:R-:W2:Y:S04]  /*97c0*/  LDL.LU R5, [R1+0x730] ;  /* 0x0007300001057983 */ /* 0x001ea80000300800 */
[----:B----4-:R0:W-:Y:S04]  /*97d0*/  STL [R1+0x2c], R6 ;  /* 0x00002c0601007387 */ /* 0x0101e80000100800 */
[----:B0-----:R-:W4:Y:S04]  /*97e0*/  LDL.LU R6, [R1+0x72c] ;  /* 0x00072c0001067983 */ /* 0x001f280000300800 */
[----:B------:R-:W4:Y:S04]  /*97f0*/  LDL.64 R32, [R1+0x1c0] ;  /* 0x0001c00001207983 */ /* 0x000f280000100a00 */
[----:B------:R-:W-:Y:S04]  /*9800*/  STL.64 [R1+0x5c0], R42 ;  /* 0x0005c02a01007387 */ /* 0x000fe80000100a00 */
[----:B--2---:R0:W-:Y:S04]  /*9810*/  STL [R1+0xc], R7 ;  /* 0x00000c0701007387 */ /* 0x0041e80000100800 */
[----:B0-----:R-:W2:Y:S04]  /*9820*/  LDL.LU R7, [R1+0x728] ;  /* 0x0007280001077983 */ /* 0x001ea80000300800 */
[----:B------:R-:W-:Y:S04]  /*9830*/  STL.64 [R1+0x5c8], R26 ;  /* 0x0005c81a01007387 */ /* 0x000fe80000100a00 */
[----:B------:R-:W-:Y:S04]  /*9840*/  STL [R1+0x5e0], R10 ;  /* 0x0005e00a01007387 */ /* 0x000fe80000100800 */
[----:B---3--:R-:W-:Y:S04]  /*9850*/  STL [R1+0x5d4], R11 ;  /* 0x0005d40b01007387 */ /* 0x008fe80000100800 */
[----:B------:R-:W3:Y:S04]  /*9860*/  LDL.LU.64 R8, [R1+0x720] ;  /* 0x0007200001087983 */ /* 0x000ee80000300a00 */
[----:B------:R0:W-:Y:S04]  /*9870*/  STL [R1+0xb8], R24 ;  /* 0x0000b81801007387 */ /* 0x0001e80000100800 */
[----:B0-----:R-:W2:Y:S04]  /*9880*/  LDL.LU R24, [R1+0x718] ;  /* 0x0007180001187983 */ /* 0x001ea80000300800 */
[----:B------:R-:W2:Y:S04]  /*9890*/  LDL.LU.64 R18, [R1+0x710] ;  /* 0x0007100001127983 */ /* 0x000ea80000300a00 */
[----:B------:R0:W-:Y:S04]  /*98a0*/  STL [R1+0x90], R25 ;  /* 0x0000901901007387 */ /* 0x0001e80000100800 */
[----:B0-----:R-:W2:Y:S04]  /*98b0*/  LDL.LU R25, [R1+0x708] ;  /* 0x0007080001197983 */ /* 0x001ea80000300800 */
[----:B------:R-:W3:Y:S01]  /*98c0*/  LDL.LU.64 R40, [R1+0x700] ;  /* 0x0007000001287983 */ /* 0x000ee20000300a00 */
[----:B------:R-:W-:-:S02]  /*98d0*/  PRMT R21, RZ, 0x7610, R21 ;  /* 0x00007610ff157816 */ /* 0x000fc40000000015 */
[----:B------:R-:W-:Y:S02]  /*98e0*/  PRMT R34, RZ, 0x7610, R34 ;  /* 0x00007610ff227816 */ /* 0x000fe40000000022 */
[----:B------:R-:W-:Y:S02]  /*98f0*/  PRMT R36, RZ, 0x7610, R36 ;  /* 0x00007610ff247816 */ /* 0x000fe40000000024 */
[----:B------:R-:W-:Y:S01]  /*9900*/  PRMT R37, RZ, 0x7610, R37 ;  /* 0x00007610ff257816 */ /* 0x000fe20000000025 */
[----:B------:R-:W4:Y:S01]  /*9910*/  @P2 LDG.E.U16 R21, desc[UR22][R28.64] ;  /* 0x000000161c152981 */ /* 0x000f22000c1e1500 */
[----:B------:R-:W-:-:S03]  /*9920*/  PRMT R35, RZ, 0x7610, R35 ;  /* 0x00007610ff237816 */ /* 0x000fc60000000023 */
[----:B------:R-:W4:Y:S04]  /*9930*/  @P2 LDG.E.U16 R34, desc[UR22][R16.64] ;  /* 0x0000001610222981 */ /* 0x000f28000c1e1500 */
[----:B------:R-:W4:Y:S04]  /*9940*/  @P2 LDG.E.U16 R35, desc[UR22][R22.64] ;  /* 0x0000001616232981 */ /* 0x000f28000c1e1500 */
[----:B--2---:R-:W2:Y:S04]  /*9950*/  @P2 LDG.E.U16 R36, desc[UR22][R24.64] ;  /* 0x0000001618242981 */ /* 0x004ea8000c1e1500 */
[----:B---3--:R-:W3:Y:S01]  /*9960*/  @P2 LDG.E.U16 R37, desc[UR22][R40.64] ;  /* 0x0000001628252981 */ /* 0x008ee2000c1e1500 */
[----:B------:R-:W-:-:S03]  /*9970*/  PRMT R52, RZ, 0x7610, R52 ;  /* 0x00007610ff347816 */ /* 0x000fc60000000034 */
[----:B------:R0:W-:Y:S01]  /*9980*/  STL [R1+0x78], R20 ;  /* 0x0000781401007387 */ /* 0x0001e20000100800 */
[----:B------:R-:W-:Y:S02]  /*9990*/  PRMT R14, RZ, 0x7610, R14 ;  /* 0x00007610ff0e7816 */ /* 0x000fe4000000000e */
[----:B------:R-:W-:Y:S01]  /*99a0*/  PRMT R15, RZ, 0x7610, R15 ;  /* 0x00007610ff0f7816 */ /* 0x000fe2000000000f */
[----:B------:R-:W3:Y:S01]  /*99b0*/  @P2 LDG.E.U16 R52, desc[UR22][R38.64] ;  /* 0x0000001626342981 */ /* 0x000ee2000c1e1500 */
[----:B------:R-:W-:-:S03]  /*99c0*/  PRMT R30, RZ, 0x7610, R30 ;  /* 0x00007610ff1e7816 */ /* 0x000fc6000000001e */
[----:B----4-:R-:W4:Y:S04]  /*99d0*/  @P2 LDG.E.U16 R14, desc[UR22][R32.64] ;  /* 0x00000016200e2981 */ /* 0x010f28000c1e1500 */
[----:B0-----:R-:W4:Y:S04]  /*99e0*/  LDL.LU R20, [R1+0x6f8] ;  /* 0x0006f80001147983 */ /* 0x001f280000300800 */
[----:B------:R0:W-:Y:S04]  /*99f0*/  STL [R1+0x5c], R21 ;  /* 0x00005c1501007387 */ /* 0x0001e80000100800 */
[----:B------:R-:W4:Y:S04]  /*9a00*/  @P2 LDG.E.U16 R15, desc[UR22][R46.64] ;  /* 0x000000162e0f2981 */ /* 0x000f28000c1e1500 */
[----:B------:R-:W4:Y:S04]  /*9a10*/  @P2 LDG.E.U16 R30, desc[UR22][R44.64] ;  /* 0x000000162c1e2981 */ /* 0x000f28000c1e1500 */
[----:B0-----:R-:W4:Y:S04]  /*9a20*/  LDL.LU R21, [R1+0x6f4] ;  /* 0x0006f40001157983 */ /* 0x001f280000300800 */
[----:B------:R0:W-:Y:S04]  /*9a30*/  STL [R1+0x44], R34 ;  /* 0x0000442201007387 */ /* 0x0001e80000100800 */
[----:B0-----:R-:W4:Y:S04]  /*9a40*/  LDL.LU R34, [R1+0x6f0] ;  /* 0x0006f00001227983 */ /* 0x001f280000300800 */
[----:B------:R-:W-:Y:S04]  /*9a50*/  STL.64 [R1+0x5d8], R40 ;  /* 0x0005d82801007387 */ /* 0x000fe80000100a00 */
[----:B--2---:R-:W-:Y:S04]  /*9a60*/  STL [R1+0x8], R36 ;  /* 0x0000082401007387 */ /* 0x004fe80000100800 */
[----:B---3--:R0:W-:Y:S04]  /*9a70*/  STL [R1+0x24], R37 ;  /* 0x0000242501007387 */ /* 0x0081e80000100800 */
[----:B------:R-:W2:Y:S04]  /*9a80*/  LDL.64 R16, [R1+0x238] ;  /* 0x0002380001107983 */ /* 0x000ea80000100a00 */
[----:B------:R-:W3:Y:S04]  /*9a90*/  LDL.64 R28, [R1+0x1f8] ;  /* 0x0001f800011c7983 */ /* 0x000ee80000100a00 */
[----:B0-----:R-:W2:Y:S04]  /*9aa0*/  LDL.64 R36, [R1+0x2c0] ;  /* 0x0002c00001247983 */ /* 0x001ea80000100a00 */
[----:B------:R-:W-:Y:S04]  /*9ab0*/  STL.64 [R1+0x5e8], R24 ;  /* 0x0005e81801007387 */ /* 0x000fe80000100a00 */
[----:B------:R-:W-:Y:S04]  /*9ac0*/  STL.64 [R1+0x5f0], R8 ;  /* 0x0005f00801007387 */ /* 0x000fe80000100a00 */
[----:B------:R-:W3:Y:S04]  /*9ad0*/  LDL.LU.64 R22, [R1+0x6e8] ;  /* 0x0006e80001167983 */ /* 0x000ee80000300a00 */
[----:B------:R0:W-:Y:S04]  /*9ae0*/  STL [R1+0xb4], R35 ;  /* 0x0000b42301007387 */ /* 0x0001e80000100800 */
[----:B0-----:R-:W3:Y:S04]  /*9af0*/  LDL.LU R35, [R1+0x6e0] ;  /* 0x0006e00001237983 */ /* 0x001ee80000300800 */
[----:B------:R-:W3:Y:S01]  /*9b00*/  LDL.LU.64 R38, [R1+0x6d8] ;  /* 0x0006d80001267983 */ /* 0x000ee20000300a00 */
[----:B------:R-:W-:-:S03]  /*9b10*/  PRMT R43, RZ, 0x7610, R43 ;  /* 0x00007610ff2b7816 */ /* 0x000fc6000000002b */
[----:B------:R-:W-:Y:S04]  /*9b20*/  STL [R1+0x8c], R52 ;  /* 0x00008c3401007387 */ /* 0x000fe80000100800 */
[----:B------:R-:W3:Y:S01]  /*9b30*/  LDL.64 R44, [R1+0x1b8] ;  /* 0x0001b800012c7983 */ /* 0x000ee20000100a00 */
[----:B------:R-:W-:-:S03]  /*9b40*/  PRMT R40, RZ, 0x7610, R40 ;  /* 0x00007610ff287816 */ /* 0x000fc60000000028 */
[----:B----4-:R-:W-:Y:S04]  /*9b50*/  STL [R1+0xec], R14 ;  /* 0x0000ec0e01007387 */ /* 0x010fe80000100800 */
[----:B------:R0:W-:Y:S04]  /*9b60*/  STL [R1+0x58], R15 ;  /* 0x0000580f01007387 */ /* 0x0001e80000100800 */
[----:B0-----:R-:W4:Y:S04]  /*9b70*/  LDL.64 R14, [R1+0x2b0] ;  /* 0x0002b000010e7983 */ /* 0x001f280000100a00 */
[----:B------:R0:W-:Y:S04]  /*9b80*/  STL [R1+0x74], R30 ;  /* 0x0000741e01007387 */ /* 0x0001e80000100800 */
[----:B------:R-:W4:Y:S04]  /*9b90*/  LDL.64 R32, [R1+0x230] ;  /* 0x0002300001207983 */ /* 0x000f280000100a00 */
[----:B------:R-:W4:Y:S04]  /*9ba0*/  LDL.64 R46, [R1+0x1f0] ;  /* 0x0001f000012e7983 */ /* 0x000f280000100a00 */
[----:B0-----:R-:W4:Y:S04]  /*9bb0*/  LDL.64 R30, [R1+0x270] ;  /* 0x00027000011e7983 */ /* 0x001f280000100a00 */
[----:B--2---:R-:W2:Y:S04]  /*9bc0*/  @P2 LDG.E.U16 R40, desc[UR22][R36.64] ;  /* 0x0000001624282981 */ /* 0x004ea8000c1e1500 */
[----:B---3--:R-:W-:Y:S04]  /*9bd0*/  STL [R1+0x630], R38 ;  /* 0x0006302601007387 */ /* 0x008fe80000100800 */
[----:B------:R-:W3:Y:S04]  /*9be0*/  @P2 LDG.E.U16 R43, desc[UR22][R38.64] ;  /* 0x00000016262b2981 */ /* 0x000ee8000c1e1500 */
[----:B------:R0:W-:Y:S04]  /*9bf0*/  STL [R1+0x5f8], R39 ;  /* 0x0005f82701007387 */ /* 0x0001e80000100800 */
[----:B0-----:R-:W2:Y:S04]  /*9c00*/  LDL.64 R38, [R1+0x278] ;  /* 0x0002780001267983 */ /* 0x001ea80000100a00 */
[----:B------:R-:W-:Y:S04]  /*9c10*/  STL.64 [R1+0x600], R22 ;  /* 0x0006001601007387 */ /* 0x000fe80000100a00 */
[----:B------:R0:W-:Y:S04]  /*9c20*/  STL.64 [R1+0x608], R6 ;  /* 0x0006080601007387 */ /* 0x0001e80000100a00 */
[----:B------:R-:W2:Y:S01]  /*9c30*/  LDL.LU.64 R36, [R1+0x6d0] ;  /* 0x0006d00001247983 */ /* 0x000ea20000300a00 */
[----:B------:R-:W-:-:S06]  /*9c40*/  PRMT R26, RZ, 0x7610, R26 ;  /* 0x00007610ff1a7816 */ /* 0x000fcc000000001a */
[----:B------:R-:W3:Y:S01]  /*9c50*/  @P2 LDG.E.U16 R26, desc[UR22][R16.64] ;  /* 0x00000016101a2981 */ /* 0x000ee2000c1e1500 */
[----:B------:R-:W-:-:S06]  /*9c60*/  PRMT R50, RZ, 0x7610, R50 ;  /* 0x00007610ff327816 */ /* 0x000fcc0000000032 */
[----:B------:R1:W3:Y:S04]  /*9c70*/  @P2 LDG.E.U16 R50, desc[UR22][R10.64] ;  /* 0x000000160a322981 */ /* 0x0002e8000c1e1500 */
[----:B------:R-:W3:Y:S01]  /*9c80*/  LDL.64 R16, [R1+0x1b0] ;  /* 0x0001b00001107983 */ /* 0x000ee20000100a00 */
[----:B-1----:R-:W-:-:S06]  /*9c90*/  PRMT R10, RZ, 0x7610, R10 ;  /* 0x00007610ff0a7816 */ /* 0x002fcc000000000a */
[----:B----4-:R-:W4:Y:S01]  /*9ca0*/  @P2 LDG.E.U16 R10, desc[UR22][R30.64] ;  /* 0x000000161e0a2981 */ /* 0x010f22000c1e1500 */
[----:B------:R-:W-:-:S06]  /*9cb0*/  PRMT R48, RZ, 0x7610, R48 ;  /* 0x00007610ff307816 */ /* 0x000fcc0000000030 */
[----:B------:R1:W3:Y:S02]  /*9cc0*/  @P2 LDG.E.U16 R48, desc[UR22][R8.64] ;  /* 0x0000001608302981 */ /* 0x0002e4000c1e1500 */
[----:B-1----:R-:W-:Y:S02]  /*9cd0*/  PRMT R9, RZ, 0x7610, R9 ;  /* 0x00007610ff097816 */ /* 0x002fe40000000009 */
[----:B--2---:R-:W-:Y:S04]  /*9ce0*/  STL.64 [R1+0x610], R36 ;  /* 0x0006102401007387 */ /* 0x004fe80000100a00 */
[----:B------:R1:W-:Y:S04]  /*9cf0*/  STL.64 [R1+0x618], R20 ;  /* 0x0006181401007387 */ /* 0x0003e80000100a00 */
[----:B------:R-:W-:Y:S04]  /*9d00*/  STL.64 [R1+0x620], R4 ;  /* 0x0006200401007387 */ /* 0x000fe80000100a00 */
[----:B------:R-:W2:Y:S01]  /*9d10*/  LDL.LU R31, [R1+0x35c] ;  /* 0x00035c00011f7983 */ /* 0x000ea20000300800 */
[----:B------:R-:W-:-:S03]  /*9d20*/  PRMT R8, RZ, 0x7610, R8 ;  /* 0x00007610ff087816 */ /* 0x000fc60000000008 */
[----:B------:R-:W4:Y:S04]  /*9d30*/  @P2 LDG.E.U16 R9, desc[UR22][R32.64] ;  /* 0x0000001620092981 */ /* 0x000f28000c1e1500 */
[----:B------:R0:W4:Y:S01]  /*9d40*/  @P2 LDG.E.U16 R8, desc[UR22][R46.64] ;  /* 0x000000162e082981 */ /* 0x000122000c1e1500 */
[----:B------:R-:W-:-:S03]  /*9d50*/  PRMT R51, RZ, 0x7610, R51 ;  /* 0x00007610ff337816 */ /* 0x000fc60000000033 */
[----:B------:R-:W4:Y:S01]  /*9d60*/  LDL.LU R32, [R1+0x358] ;  /* 0x0003580001207983 */ /* 0x000f220000300800 */
[----:B0-----:R-:W0:Y:S01]  /*9d70*/  S2R R46, SR_TID.X ;  /* 0x00000000002e7919 */ /* 0x001e220000002100 */
[----:B------:R-:W-:Y:S02]  /*9d80*/  PRMT R41, RZ, 0x7610, R41 ;  /* 0x00007610ff297816 */ /* 0x000fe40000000029 */
[----:B------:R1:W4:Y:S01]  /*9d90*/  @P2 LDG.E.U16 R51, desc[UR22][R12.64] ;  /* 0x000000160c332981 */ /* 0x000322000c1e1500 */
[----:B------:R-:W-:Y:S02]  /*9da0*/  PRMT R24, RZ, 0x7610, R24 ;  /* 0x00007610ff187816 */ /* 0x000fe40000000018 */
[----:B------:R-:W-:Y:S01]  /*9db0*/  PRMT R11, RZ, 0x7610, R11 ;  /* 0x00007610ff0b7816 */ /* 0x000fe2000000000b */
[----:B------:R3:W4:Y:S04]  /*9dc0*/  @P2 LDG.E.U16 R41, desc[UR22][R6.64] ;  /* 0x0000001606292981 */ /* 0x000728000c1e1500 */
[----:B------:R-:W4:Y:S01]  /*9dd0*/  @P2 LDG.E.U16 R24, desc[UR22][R44.64] ;  /* 0x000000162c182981 */ /* 0x000f22000c1e1500 */
[----:B-1----:R-:W-:-:S03]  /*9de0*/  PRMT R13, RZ, 0x7610, R13 ;  /* 0x00007610ff0d7816 */ /* 0x002fc6000000000d */
[----:B------:R-:W4:Y:S01]  /*9df0*/  @P2 LDG.E.U16 R11, desc[UR22][R14.64] ;  /* 0x000000160e0b2981 */ /* 0x000f22000c1e1500 */
[----:B---3--:R-:W-:-:S03]  /*9e00*/  PRMT R7, RZ, 0x7610, R7 ;  /* 0x00007610ff077816 */ /* 0x008fc60000000007 */
[----:B------:R-:W3:Y:S01]  /*9e10*/  @P2 LDG.E.U16 R13, desc[UR22][R20.64] ;  /* 0x00000016140d2981 */ /* 0x000ee2000c1e1500 */
[----:B------:R-:W-:-:S03]  /*9e20*/  PRMT R42, RZ, 0x7610, R42 ;  /* 0x00007610ff2a7816 */ /* 0x000fc6000000002a */
[----:B------:R-:W3:Y:S04]  /*9e30*/  @P2 LDG.E.U16 R7, desc[UR22][R16.64] ;  /* 0x0000001610072981 */ /* 0x000ee8000c1e1500 */
[----:B------:R1:W3:Y:S04]  /*9e40*/  @P2 LDG.E.U16 R42, desc[UR22][R22.64] ;  /* 0x00000016162a2981 */ /* 0x0002e8000c1e1500 */
[----:B------:R-:W3:Y:S04]  /*9e50*/  LDL.LU R20, [R1+0x354] ;  /* 0x0003540001147983 */ /* 0x000ee80000300800 */
[----:B------:R-:W3:Y:S04]  /*9e60*/  LDL.LU R21, [R1+0x350] ;  /* 0x0003500001157983 */ /* 0x000ee80000300800 */
[----:B------:R-:W3:Y:S04]  /*9e70*/  LDL.LU R45, [R1+0x34c] ;  /* 0x00034c00012d7983 */ /* 0x000ee80000300800 */
[----:B------:R-:W3:Y:S04]  /*9e80*/  LDL.LU R14, [R1+0x348] ;  /* 0x00034800010e7983 */ /* 0x000ee80000300800 */
[----:B------:R-:W3:Y:S01]  /*9e90*/  LDL.LU R17, [R1+0x344] ;  /* 0x0003440001117983 */ /* 0x000ee20000300800 */
[----:B-1----:R-:W-:-:S02]  /*9ea0*/  PRMT R23, RZ, 0x7610, R23 ;  /* 0x00007610ff177816 */ /* 0x002fc40000000017 */
[----:B0-----:R-:W-:Y:S01]  /*9eb0*/  SHF.R.U32.HI R46, RZ, 0x5, R46 ;  /* 0x00000005ff2e7819 */ /* 0x001fe2000001162e */
[----:B------:R-:W3:Y:S01]  /*9ec0*/  LDL.LU R30, [R1+0x340] ;  /* 0x00034000011e7983 */ /* 0x000ee20000300800 */
[----:B------:R-:W-:-:S03]  /*9ed0*/  PRMT R27, RZ, 0x7610, R27 ;  /* 0x00007610ff1b7816 */ /* 0x000fc6000000001b */
[----:B------:R-:W3:Y:S01]  /*9ee0*/  LDL.LU R47, [R1+0x33c] ;  /* 0x00033c00012f7983 */ /* 0x000ee20000300800 */
[----:B------:R-:W-:-:S03]  /*9ef0*/  PRMT R25, RZ, 0x7610, R25 ;  /* 0x00007610ff197816 */ /* 0x000fc60000000019 */
[----:B------:R-:W3:Y:S01]  /*9f00*/  LDL.LU R16, [R1+0x32c] ;  /* 0x00032c0001107983 */ /* 0x000ee20000300800 */
[----:B------:R-:W-:-:S03]  /*9f10*/  ISETP.NE.U32.AND P0, PT, R46, RZ, PT ;  /* 0x000000ff2e00720c */ /* 0x000fc60003f05070 */
[----:B------:R-:W3:Y:S01]  /*9f20*/  LDL.LU R33, [R1+0x18] ;  /* 0x0000180001217983 */ /* 0x000ee20000300800 */
[----:B------:R-:W-:-:S03]  /*9f30*/  LOP3.LUT R46, R53, 0x20, RZ, 0x3c, !PT ;  /* 0x00000020352e7812 */ /* 0x000fc600078e3cff */
[----:B------:R-:W-:Y:S04]  /*9f40*/  STL.64 [R1+0x628], R34 ;  /* 0x0006282201007387 */ /* 0x000fe80000100a00 */
[----:B------:R-:W-:Y:S04]  /*9f50*/  STL.64 [R1+0x638], R18 ;  /* 0x0006381201007387 */ /* 0x000fe80000100a00 */
[----:B------:R-:W3:Y:S04]  /*9f60*/  @P2 LDG.E.U16 R23, desc[UR22][R36.64] ;  /* 0x0000001624172981 */ /* 0x000ee8000c1e1500 */
[----:B------:R-:W-:Y:S04]  /*9f70*/  STL.64 [R1+0x640], R2 ;  /* 0x0006400201007387 */ /* 0x000fe80000100a00 */
[----:B------:R-:W3:Y:S04]  /*9f80*/  @P2 LDG.E.U16 R27, desc[UR22][R38.64] ;  /* 0x00000016261b2981 */ /* 0x000ee8000c1e1500 */
[----:B------:R-:W3:Y:S04]  /*9f90*/  LDL.LU R36, [R1+0x328] ;  /* 0x0003280001247983 */ /* 0x000ee80000300800 */
[----:B------:R-:W3:Y:S04]  /*9fa0*/  LDL.LU R37, [R1+0x31c] ;  /* 0x00031c0001257983 */ /* 0x000ee80000300800 */
[----:B------:R-:W3:Y:S04]  /*9fb0*/  LDL.LU R22, [R1+0x318] ;  /* 0x0003180001167983 */ /* 0x000ee80000300800 */
[----:B------:R-:W3:Y:S04]  /*9fc0*/  @P2 LDG.E.U16 R25, desc[UR22][R28.64] ;  /* 0x000000161c192981 */ /* 0x000ee8000c1e1500 */
[----:B------:R-:W3:Y:S04]  /*9fd0*/  LDL.LU R39, [R1+0x30c] ;  /* 0x00030c0001277983 */ /* 0x000ee80000300800 */
[----:B------:R-:W3:Y:S04]  /*9fe0*/  LDL.LU R29, [R1+0x308] ;  /* 0x00030800011d7983 */ /* 0x000ee80000300800 */
[----:B--2---:R0:W-:Y:S04]  /*9ff0*/  STS.U16 [R46+UR9+0x2500], R31 ;  /* 0x0025001f2e007988 */ /* 0x0041e80008000409 */
[----:B0-----:R-:W2:Y:S04]  /*a000*/  LDL.LU R31, [R1+0x2fc] ;  /* 0x0002fc00011f7983 */ /* 0x001ea80000300800 */
[----:B------:R-:W2:Y:S04]  /*a010*/  LDL.LU R38, [R1+0x2f8] ;  /* 0x0002f80001267983 */ /* 0x000ea80000300800 */
[----:B------:R-:W2:Y:S04]  /*a020*/  LDL.LU R28, [R1+0x2ec] ;  /* 0x0002ec00011c7983 */ /* 0x000ea80000300800 */
[----:B------:R-:W2:Y:S04]  /*a030*/  LDL.LU R44, [R1+0x2e8] ;  /* 0x0002e800012c7983 */ /* 0x000ea80000300800 */
[----:B----4-:R0:W-:Y:S04]  /*a040*/  STS.U16 [R46+UR9+0x2900], R32 ;  /* 0x002900202e007988 */ /* 0x0101e80008000409 */
[----:B------:R-:W4:Y:S04]  /*a050*/  LDL.LU R15, [R1+0x2dc] ;  /* 0x0002dc00010f7983 */ /* 0x000f280000300800 */
[----:B0-----:R-:W4:Y:S01]  /*a060*/  LDL.LU R32, [R1+0x2d8] ;  /* 0x0002d80001207983 */ /* 0x001f220000300800 */
[----:B------:R-:W-:-:S06]  /*a070*/  PRMT R12, RZ, 0x7610, R12 ;  /* 0x00007610ff0c7816 */ /* 0x000fcc000000000c */
[----:B------:R0:W4:Y:S04]  /*a080*/  @P2 LDG.E.U16 R12, desc[UR22][R4.64] ;  /* 0x00000016040c2981 */ /* 0x000128000c1e1500 */
[----:B---3--:R-:W-:Y:S04]  /*a090*/  STS.U16 [R46+UR9+0x2d00], R20 ;  /* 0x002d00142e007988 */ /* 0x008fe80008000409 */
[----:B------:R-:W-:Y:S04]  /*a0a0*/  STS.U16 [R46+UR9+0x3100], R21 ;  /* 0x003100152e007988 */ /* 0x000fe80008000409 */
[----:B------:R-:W-:Y:S04]  /*a0b0*/  STS.U16 [R46+UR9+0x3500], R45 ;  /* 0x0035002d2e007988 */ /* 0x000fe80008000409 */
[----:B------:R1:W-:Y:S01]  /*a0c0*/  STS.U16 [R46+UR9+0x3900], R14 ;  /* 0x0039000e2e007988 */ /* 0x0003e20008000409 */
[----:B0-----:R-:W-:-:S03]  /*a0d0*/  PRMT R4, RZ, 0x7610, R4 ;  /* 0x00007610ff047816 */ /* 0x001fc60000000004 */
[----:B------:R0:W-:Y:S04]  /*a0e0*/  STS.U16 [R46+UR9+0x3d00], R17 ;  /* 0x003d00112e007988 */ /* 0x0001e80008000409 */
[----:B------:R3:W4:Y:S04]  /*a0f0*/  @P2 LDG.E.U16 R4, desc[UR22][R2.64] ;  /* 0x0000001602042981 */ /* 0x000728000c1e1500 */
[----:B-1----:R-:W4:Y:S04]  /*a100*/  LDL.LU R14, [R1+0x17c] ;  /* 0x00017c00010e7983 */ /* 0x002f280000300800 */
[----:B0-----:R-:W4:Y:S01]  /*a110*/  LDL.LU R17, [R1+0x2bc] ;  /* 0x0002bc0001117983 */ /* 0x001f220000300800 */
[----:B---3--:R-:W-:-:S03]  /*a120*/  LOP3.LUT R2, R53, 0x40, RZ, 0x3c, !PT ;  /* 0x0000004035027812 */ /* 0x008fc600078e3cff */
[----:B------:R0:W-:Y:S04]  /*a130*/  STS.U16 [R46+UR9+0x500], R30 ;  /* 0x0005001e2e007988 */ /* 0x0001e80008000409 */
[----:B------:R-:W3:Y:S04]  /*a140*/  LDL.LU R45, [R1+0x34] ;  /* 0x00003400012d7983 */ /* 0x000ee80000300800 */
[----:B------:R-:W-:Y:S04]  /*a150*/  STS.U16 [R46+UR9+0x900], R47 ;  /* 0x0009002f2e007988 */ /* 0x000fe80008000409 */
[----:B------:R-:W-:Y:S04]  /*a160*/  STS.U16 [R46+UR9+0x100], R0 ;  /* 0x000100002e007988 */ /* 0x000fe80008000409 */
[----:B------:R1:W-:Y:S04]  /*a170*/  STS.U16 [R2+UR9+0xe00], R16 ;  /* 0x000e001002007988 */ /* 0x0003e80008000409 */
[----:B0-----:R-:W3:Y:S04]  /*a180*/  LDL.LU R30, [R1+0x2cc] ;  /* 0x0002cc00011e7983 */ /* 0x001ee80000300800 */
[----:B------:R-:W-:Y:S04]  /*a190*/  STS.U16 [R2+UR9+0x1200], R36 ;  /* 0x0012002402007988 */ /* 0x000fe80008000409 */
[----:B-1----:R-:W3:Y:S04]  /*a1a0*/  LDL.LU R16, [R1+0x2c8] ;  /* 0x0002c80001107983 */ /* 0x002ee80000300800 */
[----:B------:R-:W3:Y:S04]  /*a1b0*/  LDL.LU R46, [R1+0x28] ;  /* 0x00002800012e7983 */ /* 0x000ee80000300800 */
[----:B------:R-:W-:Y:S04]  /*a1c0*/  STS.U16 [R2+UR9+0x1600], R37 ;  /* 0x0016002502007988 */ /* 0x000fe80008000409 */
[----:B------:R-:W-:Y:S04]  /*a1d0*/  STS.U16 [R2+UR9+0x1a00], R22 ;  /* 0x001a001602007988 */ /* 0x000fe80008000409 */
[----:B------:R-:W3:Y:S04]  /*a1e0*/  LDL.LU R47, [R1+0x1c] ;  /* 0x00001c00012f7983 */ /* 0x000ee80000300800 */
[----:B------:R-:W-:Y:S04]  /*a1f0*/  STS.U16 [R2+UR9+0x1e00], R39 ;  /* 0x001e002702007988 */ /* 0x000fe80008000409 */
[----:B------:R0:W-:Y:S04]  /*a200*/  STS.U16 [R2+UR9+0x2200], R29 ;  /* 0x0022001d02007988 */ /* 0x0001e80008000409 */
[----:B0-----:R-:W3:Y:S04]  /*a210*/  LDL.LU R29, [R1+0x10c] ;  /* 0x00010c00011d7983 */ /* 0x001ee80000300800 */
[----:B--2---:R0:W-:Y:S04]  /*a220*/  STS.U16 [R2+UR9+0x2600], R31 ;  /* 0x0026001f02007988 */ /* 0x0041e80008000409 */
[----:B0-----:R-:W2:Y:S04]  /*a230*/  LDL.LU R31, [R1+0x360] ;  /* 0x00036000011f7983 */ /* 0x001ea80000300800 */
[----:B------:R0:W-:Y:S04]  /*a240*/  STS.U16 [R2+UR9+0x2a00], R38 ;  /* 0x002a002602007988 */ /* 0x0001e80008000409 */
[----:B0-----:R-:W2:Y:S01]  /*a250*/  LDL.LU R38, [R1+0x2b8] ;  /* 0x0002b80001267983 */ /* 0x001ea20000300800 */
[----:B------:R-:W0:Y:S03]  /*a260*/  S2R R52, SR_TID.X ;  /* 0x0000000000347919 */ /* 0x000e260000002100 */
[----:B------:R1:W-:Y:S04]  /*a270*/  STS.U16 [R2+UR9+0x2e00], R28 ;  /* 0x002e001c02007988 */ /* 0x0003e80008000409 */
[----:B------:R-:W-:Y:S04]  /*a280*/  STS.U16 [R2+UR9+0x3200], R44 ;  /* 0x0032002c02007988 */ /* 0x000fe80008000409 */
[----:B----4-:R4:W-:Y:S04]  /*a290*/  STS.U16 [R2+UR9+0x3600], R15 ;  /* 0x0036000f02007988 */ /* 0x0109e80008000409 */
[----:B------:R4:W-:Y:S04]  /*a2a0*/  STS.U16 [R2+UR9+0x3a00], R32 ;  /* 0x003a002002007988 */ /* 0x0009e80008000409 */
[----:B-1----:R-:W2:Y:S01]  /*a2b0*/  LDL.LU R28, [R1+0x1ac] ;  /* 0x0001ac00011c7983 */ /* 0x002ea20000300800 */
[----:B------:R-:W-:-:S03]  /*a2c0*/  PRMT R5, RZ, 0x7610, R5 ;  /* 0x00007610ff057816 */ /* 0x000fc60000000005 */
[----:B----4-:R-:W4:Y:S01]  /*a2d0*/  LDL.LU R15, [R1+0x1a8] ;  /* 0x0001a800010f7983 */ /* 0x010f220000300800 */
[----:B------:R-:W1:Y:S01]  /*a2e0*/  S2R R32, SR_TID.X ;  /* 0x0000000000207919 */ /* 0x000e620000002100 */
[----:B------:R-:W-:Y:S02]  /*a2f0*/  PRMT R6, RZ, 0x7610, R6 ;  /* 0x00007610ff067816 */ /* 0x000fe40000000006 */
[----:B0-----:R-:W-:Y:S01]  /*a300*/  LOP3.LUT R52, R52, 0x3f, RZ, 0xc0, !PT ;  /* 0x0000003f34347812 */ /* 0x001fe200078ec0ff */
[----:B------:R1:W4:Y:S01]  /*a310*/  @P2 LDG.E.U16 R5, desc[UR22][R18.64] ;  /* 0x0000001612052981 */ /* 0x000322000c1e1500 */
[----:B------:R-:W-:-:S03]  /*a320*/  SHF.R.S32.HI R0, RZ, 0x1f, R14 ;  /* 0x0000001fff007819 */ /* 0x000fc6000001140e */
[----:B------:R0:W4:Y:S04]  /*a330*/  @P2 LDG.E.U16 R6, desc[UR22][R34.64] ;  /* 0x0000001622062981 */ /* 0x000128000c1e1500 */
[----:B------:R0:W-:Y:S01]  /*a340*/  STS.U16 [R2+UR9+0x3e00], R17 ;  /* 0x003e001102007988 */ /* 0x0001e20008000409 */
[----:B------:R-:W-:-:S03]  /*a350*/  SHF.L.U64.HI R0, R14, 0x1, R0 ;  /* 0x000000010e007819 */ /* 0x000fc60000010200 */
[----:B0-----:R-:W4:Y:S04]  /*a360*/  LDL.LU R17, [R1+0x64] ;  /* 0x0000640001117983 */ /* 0x001f280000300800 */
[----:B------:R-:W4:Y:S01]  /*a370*/  LDL.LU R44, [R1+0x38] ;  /* 0x00003800012c7983 */ /* 0x000f220000300800 */
[----:B------:R-:W-:Y:S01]  /*a380*/  IMAD.SHL.U32 R52, R52, 0x2, RZ ;  /* 0x0000000234347824 */ /* 0x000fe200078e00ff */
[----:B---3--:R-:W-:Y:S02]  /*a390*/  SHF.R.S32.HI R3, RZ, 0x1f, R45 ;  /* 0x0000001fff037819 */ /* 0x008fe4000001142d */
[----:B------:R-:W-:Y:S02]  /*a3a0*/  LEA R14, P2, R45, R33, 0x1 ;  /* 0x000000212d0e7211 */ /* 0x000fe400078408ff */
[----:B-1----:R-:W-:-:S02]  /*a3b0*/  LOP3.LUT R18, R32, 0x40, RZ, 0xc0, !PT ;  /* 0x0000004020127812 */ /* 0x002fc400078ec0ff */
[----:B------:R-:W-:Y:S01]  /*a3c0*/  LEA.HI.X R45, R45, R0, R3, 0x1, P2 ;  /* 0x000000002d2d7211 */ /* 0x000fe200010f0c03 */
[----:B------:R0:W-:Y:S02]  /*a3d0*/  STS.U16 [R2+UR9+0x600], R30 ;  /* 0x0006001e02007988 */ /* 0x0001e40008000409 */
[----:B------:R-:W-:Y:S02]  /*a3e0*/  IMAD R52, R18, 0x80, R52 ;  /* 0x0000008012347824 */ /* 0x000fe400078e0234 */
[----:B------:R1:W-:Y:S01]  /*a3f0*/  STS.U16 [R2+UR9+0xa00], R16 ;  /* 0x000a001002007988 */ /* 0x0003e20008000409 */
[----:B------:R-:W-:Y:S02]  /*a400*/  SHF.R.S32.HI R18, RZ, 0x1f, R46 ;  /* 0x0000001fff127819 */ /* 0x000fe4000001142e */
[----:B0-----:R-:W-:-:S04]  /*a410*/  LEA R30, P2, R46, R33, 0x1 ;  /* 0x000000212e1e7211 */ /* 0x001fc800078408ff */
[----:B------:R-:W-:Y:S02]  /*a420*/  LEA.HI.X R46, R46, R0, R18, 0x1, P2 ;  /* 0x000000002e2e7211 */ /* 0x000fe400010f0c12 */
[----:B------:R-:W-:Y:S02]  /*a430*/  SHF.R.S32.HI R3, RZ, 0x1f, R47 ;  /* 0x0000001fff037819 */ /* 0x000fe4000001142f */
[----:B-1----:R-:W-:-:S04]  /*a440*/  LEA R16, P3, R47, R33, 0x1 ;  /* 0x000000212f107211 */ /* 0x002fc800078608ff */
[----:B------:R-:W-:Y:S02]  /*a450*/  LEA.HI.X R47, R47, R0, R3, 0x1, P3 ;  /* 0x000000002f2f7211 */ /* 0x000fe400018f0c03 */
[----:B------:R-:W-:-:S03]  /*a460*/  LOP3.LUT R3, R53, 0x60, RZ, 0x3c, !PT ;  /* 0x0000006035037812 */ /* 0x000fc600078e3cff */
[----:B------:R-:W-:Y:S04]  /*a470*/  STL.64 [R1+0x648], R46 ;  /* 0x0006482e01007387 */ /* 0x000fe80000100a00 */
[----:B------:R2:W-:Y:S04]  /*a480*/  STS.U16 [R2+UR9+0x200], R29 ;  /* 0x0002001d02007988 */ /* 0x0005e80008000409 */
[----:B------:R-:W-:Y:S04]  /*a490*/  STL [R1+0x460], R3 ;  /* 0x0004600301007387 */ /* 0x000fe80000100800 */
[----:B------:R-:W3:Y:S01]  /*a4a0*/  LDL.LU R35, [R1+0x19c] ;  /* 0x00019c0001237983 */ /* 0x000ee20000300800 */
[----:B--2---:R-:W-:-:S02]  /*a4b0*/  SHF.R.S32.HI R2, RZ, 0x1f, R31 ;  /* 0x0000001fff027819 */ /* 0x004fc4000001141f */
[----:B------:R-:W-:-:S04]  /*a4c0*/  LEA R29, P2, R31, R33, 0x1 ;  /* 0x000000211f1d7211 */ /* 0x000fc800078408ff */
[----:B------:R-:W-:-:S05]  /*a4d0*/  LEA.HI.X R31, R31, R0, R2, 0x1, P2 ;  /* 0x000000001f1f7211 */ /* 0x000fca00010f0c02 */
[----:B------:R0:W-:Y:S04]  /*a4e0*/  STL.64 [R1+0x650], R30 ;  /* 0x0006501e01007387 */ /* 0x0001e80000100a00 */
[----:B------:R-:W2:Y:S01]  /*a4f0*/  LDL.LU R39, [R1+0x198] ;  /* 0x0001980001277983 */ /* 0x000ea20000300800 */
[----:B0-----:R-:W-:-:S05]  /*a500*/  LOP3.LUT R31, R53, 0x60, RZ, 0x3c, !PT ;  /* 0x00000060351f7812 */ /* 0x001fca00078e3cff */
[----:B------:R0:W-:Y:S04]  /*a510*/  STS.U16 [R31+UR9+0xb00], R38 ;  /* 0x000b00261f007988 */ /* 0x0001e80008000409 */
[----:B0-----:R-:W2:Y:S04]  /*a520*/  LDL.LU R38, [R1+0x18c] ;  /* 0x00018c0001267983 */ /* 0x001ea80000300800 */
[----:B------:R0:W-:Y:S04]  /*a530*/  STS.U16 [R31+UR9+0x1300], R28 ;  /* 0x0013001c1f007988 */ /* 0x0001e80008000409 */
[----:B------:R-:W2:Y:S04]  /*a540*/  LDL.LU R20, [R1+0x108] ;  /* 0x0001080001147983 */ /* 0x000ea80000300800 */
[----:B----4-:R1:W-:Y:S04]  /*a550*/  STS.U16 [R31+UR9+0x1b00], R15 ;  /* 0x001b000f1f007988 */ /* 0x0103e80008000409 */
[----:B------:R-:W4:Y:S04]  /*a560*/  LDL.LU R21, [R1+0xdc] ;  /* 0x0000dc0001157983 */ /* 0x000f280000300800 */
[----:B------:R-:W4:Y:S04]  /*a570*/  LDL.LU R30, [R1+0xd0] ;  /* 0x0000d000011e7983 */ /* 0x000f280000300800 */
[----:B------:R-:W4:Y:S01]  /*a580*/  LDL.LU R36, [R1+0xcc] ;  /* 0x0000cc0001247983 */ /* 0x000f220000300800 */
[----:B0-----:R-:W-:-:S02]  /*a590*/  LEA R28, P2, R17, R33, 0x1 ;  /* 0x00000021111c7211 */ /* 0x001fc400078408ff */
[----:B------:R-:W-:Y:S02]  /*a5a0*/  SHF.R.S32.HI R3, RZ, 0x1f, R17 ;  /* 0x0000001fff037819 */ /* 0x000fe40000011411 */
[----:B-1----:R-:W-:Y:S01]  /*a5b0*/  LEA R15, P3, R44, R33, 0x1 ;  /* 0x000000212c0f7211 */ /* 0x002fe200078608ff */
[----:B------:R0:W-:Y:S01]  /*a5c0*/  STL.64 [R1+0x658], R28 ;  /* 0x0006581c01007387 */ /* 0x0001e20000100a00 */
[----:B------:R-:W-:-:S03]  /*a5d0*/  LEA.HI.X R17, R17, R0, R3, 0x1, P2 ;  /* 0x0000000011117211 */ /* 0x000fc600010f0c03 */
[----:B0-----:R-:W4:Y:S04]  /*a5e0*/  LDL.LU R28, [R1+0xd8] ;  /* 0x0000d800011c7983 */ /* 0x001f280000300800 */
[----:B------:R-:W4:Y:S04]  /*a5f0*/  LDL.LU R29, [R1+0xd4] ;  /* 0x0000d400011d7983 */ /* 0x000f280000300800 */
[----:B------:R0:W-:Y:S04]  /*a600*/  STL.64 [R1+0x660], R14 ;  /* 0x0006600e01007387 */ /* 0x0001e80000100a00 */
[----:B0-----:R-:W4:Y:S04]  /*a610*/  LDL.LU R14, [R1+0x104] ;  /* 0x00010400010e7983 */ /* 0x001f280000300800 */
[----:B------:R-:W4:Y:S04]  /*a620*/  LDL.LU R15, [R1+0x100] ;  /* 0x00010000010f7983 */ /* 0x000f280000300800 */
[----:B------:R-:W4:Y:S04]  /*a630*/  LDL.LU R46, [R1+0xc8] ;  /* 0x0000c800012e7983 */ /* 0x000f280000300800 */
[----:B------:R-:W4:Y:S04]  /*a640*/  LDL.LU R37, [R1+0xb0] ;  /* 0x0000b00001257983 */ /* 0x000f280000300800 */
[----:B------:R0:W-:Y:S01]  /*a650*/  STL.64 [R1+0x668], R16 ;  /* 0x0006681001007387 */ /* 0x0001e20000100a00 */
[----:B------:R-:W-:-:S03]  /*a660*/  SHF.R.S32.HI R2, RZ, 0x1f, R44 ;  /* 0x0000001fff027819 */ /* 0x000fc6000001142c */
[----:B0-----:R-:W4:Y:S04]  /*a670*/  LDL.LU R16, [R1+0x188] ;  /* 0x0001880001107983 */ /* 0x001f280000300800 */
[----:B------:R-:W4:Y:S01]  /*a680*/  LDL.LU R17, [R1+0x178] ;  /* 0x0001780001117983 */ /* 0x000f220000300800 */
[----:B------:R-:W-:-:S03]  /*a690*/  LEA.HI.X R44, R44, R0, R2, 0x1, P3 ;  /* 0x000000002c2c7211 */ /* 0x000fc600018f0c02 */
[----:B------:R-:W4:Y:S04]  /*a6a0*/  LDL.LU R47, [R1+0x88] ;  /* 0x00008800012f7983 */ /* 0x000f280000300800 */
[----:B------:R-:W4:Y:S04]  /*a6b0*/  LDL.LU R2, [R1+0x70] ;  /* 0x0000700001027983 */ /* 0x000f280000300800 */
[----:B------:R-:W4:Y:S04]  /*a6c0*/  LDL.LU R22, [R1+0x54] ;  /* 0x0000540001167983 */ /* 0x000f280000300800 */
[----:B------:R-:W-:Y:S04]  /*a6d0*/  STL.64 [R1+0x670], R44 ;  /* 0x0006702c01007387 */ /* 0x000fe80000100a00 */
[----:B---3--:R-:W-:Y:S04]  /*a6e0*/  STS.U16 [R31+UR9+0x2300], R35 ;  /* 0x002300231f007988 */ /* 0x008fe80008000409 */
[----:B------:R-:W3:Y:S04]  /*a6f0*/  LDL.LU R3, [R1+0x40] ;  /* 0x0000400001037983 */ /* 0x000ee80000300800 */
[----:B------:R-:W3:Y:S04]  /*a700*/  LDL.LU R18, [R1+0x20] ;  /* 0x0000200001127983 */ /* 0x000ee80000300800 */
[----:B--2---:R0:W-:Y:S04]  /*a710*/  STS.U16 [R31+UR9+0x2b00], R39 ;  /* 0x002b00271f007988 */ /* 0x0041e80008000409 */
[----:B0-----:R-:W2:Y:S04]  /*a720*/  LDL.LU R39, [R1+0x4] ;  /* 0x0000040001277983 */ /* 0x001ea80000300800 */
[----:B------:R-:W2:Y:S04]  /*a730*/  LDL.LU R19, [R1+0xc4] ;  /* 0x0000c40001137983 */ /* 0x000ea80000300800 */
[----:B------:R-:W2:Y:S04]  /*a740*/  LDL.LU R34, [R1+0xac] ;  /* 0x0000ac0001227983 */ /* 0x000ea80000300800 */
[----:B------:R-:W2:Y:S04]  /*a750*/  LDL.LU R35, [R1+0x84] ;  /* 0x0000840001237983 */ /* 0x000ea80000300800 */
[----:B------:R0:W-:Y:S04]  /*a760*/  STS.U16 [R31+UR9+0x3300], R38 ;  /* 0x003300261f007988 */ /* 0x0001e80008000409 */
[----:B0-----:R-:W2:Y:S04]  /*a770*/  LDL.LU R38, [R1+0x6c] ;  /* 0x00006c0001267983 */ /* 0x001ea80000300800 */
[----:B----4-:R-:W-:Y:S04]  /*a780*/  STS.U16 [R31+UR9+0x3b00], R16 ;  /* 0x003b00101f007988 */ /* 0x010fe80008000409 */
[----:B------:R-:W-:Y:S04]  /*a790*/  STS.U16 [R31+UR9+0x300], R17 ;  /* 0x000300111f007988 */ /* 0x000fe80008000409 */
[----:B------:R0:W-:Y:S04]  /*a7a0*/  STS.U16 [R31+UR9+0x700], R20 ;  /* 0x000700141f007988 */ /* 0x0001e80008000409 */
[----:B------:R-:W-:Y:S04]  /*a7b0*/  STS.U16 [R31+UR9+0xf00], R14 ;  /* 0x000f000e1f007988 */ /* 0x000fe80008000409 */
[----:B------:R-:W-:Y:S04]  /*a7c0*/  STS.U16 [R31+UR9+0x1700], R15 ;  /* 0x0017000f1f007988 */ /* 0x000fe80008000409 */
[----:B------:R1:W-:Y:S04]  /*a7d0*/  STS.U16 [R31+UR9+0x1f00], R21 ;  /* 0x001f00151f007988 */ /* 0x0003e80008000409 */
[----:B------:R-:W-:Y:S04]  /*a7e0*/  STS.U16 [R31+UR9+0x2700], R28 ;  /* 0x0027001c1f007988 */ /* 0x000fe80008000409 */
[----:B------:R-:W-:Y:S04]  /*a7f0*/  STS.U16 [R31+UR9+0x2f00], R29 ;  /* 0x002f001d1f007988 */ /* 0x000fe80008000409 */
[----:B0-----:R-:W4:Y:S04]  /*a800*/  LDL.LU R20, [R1+0x50] ;  /* 0x0000500001147983 */ /* 0x001f280000300800 */
[----:B------:R-:W-:Y:S04]  /*a810*/  STS.U16 [R31+UR9+0x3700], R30 ;  /* 0x0037001e1f007988 */ /* 0x000fe80008000409 */
[----:B-1----:R-:W4:Y:S04]  /*a820*/  LDL.LU R21, [R1+0x3c] ;  /* 0x00003c0001157983 */ /* 0x002f280000300800 */
[----:B------:R0:W-:Y:S04]  /*a830*/  STS.U16 [R31+UR9+0x3f00], R36 ;  /* 0x003f00241f007988 */ /* 0x0001e80008000409 */
[----:B------:R1:W-:Y:S04]  /*a840*/  STS.U16 [R52+UR9+0x4400], R37 ;  /* 0x0044002534007988 */ /* 0x0003e80008000409 */
[----:B0-----:R-:W4:Y:S04]  /*a850*/  LDL.LU R36, [R1+0x14] ;  /* 0x0000140001247983 */ /* 0x001f280000300800 */
[----:B------:R-:W-:Y:S04]  /*a860*/  STL [R1+0x680], R49 ;  /* 0x0006803101007387 */ /* 0x000fe80000100800 */
[----:B-1----:R-:W4:Y:S04]  /*a870*/  LDL.LU R37, [R1] ;  /* 0x0000000001257983 */ /* 0x002f280000300800 */
[----:B------:R0:W-:Y:S04]  /*a880*/  STS.U16 [R52+UR9+0x4c00], R2 ;  /* 0x004c000234007988 */ /* 0x0001e80008000409 */
[----:B------:R-:W-:Y:S01]  /*a890*/  STS.U16 [R52+UR9+0x4000], R46 ;  /* 0x0040002e34007988 */ /* 0x000fe20008000409 */
[----:B0-----:R-:W-:-:S03]  /*a8a0*/  LOP3.LUT R2, R52, 0x10, RZ, 0x3c, !PT ;  /* 0x0000001034027812 */ /* 0x001fc600078e3cff */
[----:B------:R-:W-:Y:S04]  /*a8b0*/  STS.U16 [R52+UR9+0x4800], R47 ;  /* 0x0048002f34007988 */ /* 0x000fe80008000409 */
[----:B------:R0:W-:Y:S04]  /*a8c0*/  STS.U16 [R52+UR9+0x5000], R22 ;  /* 0x0050001634007988 */ /* 0x0001e80008000409 */
[----:B---3--:R-:W-:Y:S04]  /*a8d0*/  STS.U16 [R52+UR9+0x5400], R3 ;  /* 0x0054000334007988 */ /* 0x008fe80008000409 */
[----:B------:R-:W-:Y:S04]  /*a8e0*/  STS.U16 [R52+UR9+0x5800], R18 ;  /* 0x0058001234007988 */ /* 0x000fe80008000409 */
[----:B0-----:R-:W3:Y:S04]  /*a8f0*/  LDL.LU R22, [R1+0xc0] ;  /* 0x0000c00001167983 */ /* 0x001ee80000300800 */
[----:B--2---:R0:W-:Y:S04]  /*a900*/  STS.U16 [R52+UR9+0x5c00], R39 ;  /* 0x005c002734007988 */ /* 0x0041e80008000409 */
[----:B------:R-:W-:Y:S04]  /*a910*/  STS.U16 [R2+UR9+0x4080], R19 ;  /* 0x0040801302007988 */ /* 0x000fe80008000409 */
[----:B------:R-:W-:Y:S04]  /*a920*/  STS.U16 [R2+UR9+0x4480], R34 ;  /* 0x0044802202007988 */ /* 0x000fe80008000409 */
[----:B0-----:R-:W2:Y:S04]  /*a930*/  LDL.LU R39, [R1+0xa8] ;  /* 0x0000a80001277983 */ /* 0x001ea80000300800 */
[----:B------:R-:W-:Y:S04]  /*a940*/  STS.U16 [R2+UR9+0x4880], R35 ;  /* 0x0048802302007988 */ /* 0x000fe80008000409 */
[----:B------:R-:W2:Y:S04]  /*a950*/  LDL.LU R14, [R1+0x80] ;  /* 0x00008000010e7983 */ /* 0x000ea80000300800 */
[----:B------:R0:W-:Y:S04]  /*a960*/  STS.U16 [R2+UR9+0x4c80], R38 ;  /* 0x004c802602007988 */ /* 0x0001e80008000409 */
[----:B0-----:R-:W2:Y:S04]  /*a970*/  LDL.LU R38, [R1+0x68] ;  /* 0x0000680001267983 */ /* 0x001ea80000300800 */
        /* <DEDUP_REMOVED lines=9> */
[----:B------:R-:W2:Y:S01]  /*aa10*/  LDL.LU R47, [R1+0xc] ;  /* 0x00000c00012f7983 */ /* 0x000ea20000300800 */
[----:B------:R-:W-:-:S03]  /*aa20*/  LOP3.LUT R15, R52, 0x20, RZ, 0x3c, !PT ;  /* 0x00000020340f7812 */ /* 0x000fc600078e3cff */
[----:B----4-:R-:W-:Y:S04]  /*aa30*/  STS.U16 [R2+UR9+0x5080], R20 ;  /* 0x0050801402007988 */ /* 0x010fe80008000409 */
[----:B------:R-:W-:Y:S04]  /*aa40*/  STS.U16 [R2+UR9+0x5480], R21 ;  /* 0x0054801502007988 */ /* 0x000fe80008000409 */
[----:B------:R-:W-:Y:S04]  /*aa50*/  STS.U16 [R2+UR9+0x5880], R36 ;  /* 0x0058802402007988 */ /* 0x000fe80008000409 */
[----:B------:R0:W-:Y:S04]  /*aa60*/  STS.U16 [R2+UR9+0x5c80], R37 ;  /* 0x005c802502007988 */ /* 0x0001e80008000409 */
[----:B0-----:R-:W4:Y:S04]  /*aa70*/  LDL.LU R2, [R1+0xb8] ;  /* 0x0000b80001027983 */ /* 0x001f280000300800 */
[----:B------:R-:W4:Y:S04]  /*aa80*/  LDL.LU R18, [R1+0x90] ;  /* 0x0000900001127983 */ /* 0x000f280000300800 */
[----:B------:R-:W4:Y:S04]  /*aa90*/  LDL.LU R19, [R1+0x78] ;  /* 0x0000780001137983 */ /* 0x000f280000300800 */
[----:B------:R-:W4:Y:S04]  /*aaa0*/  LDL.LU R34, [R1+0x5c] ;  /* 0x00005c0001227983 */ /* 0x000f280000300800 */
[----:B------:R-:W4:Y:S04]  /*aab0*/  LDL.LU R35, [R1+0x44] ;  /* 0x0000440001237983 */ /* 0x000f280000300800 */
[----:B------:R-:W4:Y:S04]  /*aac0*/  LDL.LU R20, [R1+0x24] ;  /* 0x0000240001147983 */ /* 0x000f280000300800 */
[----:B------:R-:W4:Y:S04]  /*aad0*/  LDL.LU R21, [R1+0x8] ;  /* 0x0000080001157983 */ /* 0x000f280000300800 */
[----:B---3--:R0:W-:Y:S04]  /*aae0*/  STS.U16 [R15+UR9+0x4100], R22 ;  /* 0x004100160f007988 */ /* 0x0081e80008000409 */
[----:B------:R-:W3:Y:S04]  /*aaf0*/  LDL.LU R36, [R1+0xb4] ;  /* 0x0000b40001247983 */ /* 0x000ee80000300800 */
[----:B------:R-:W3:Y:S04]  /*ab00*/  LDL.LU R37, [R1+0x8c] ;  /* 0x00008c0001257983 */ /* 0x000ee80000300800 */
[----:B0-----:R-:W3:Y:S04]  /*ab10*/  LDL.LU R22, [R1+0x74] ;  /* 0x0000740001167983 */ /* 0x001ee80000300800 */
[----:B--2---:R0:W-:Y:S04]  /*ab20*/  STS.U16 [R15+UR9+0x4500], R39 ;  /* 0x004500270f007988 */ /* 0x0041e80008000409 */
[----:B------:R-:W-:Y:S04]  /*ab30*/  STS.U16 [R15+UR9+0x4900], R14 ;  /* 0x0049000e0f007988 */ /* 0x000fe80008000409 */
[----:B0-----:R-:W2:Y:S04]  /*ab40*/  LDL.LU R39, [R1+0x58] ;  /* 0x0000580001277983 */ /* 0x001ea80000300800 */
[----:B------:R0:W-:Y:S04]  /*ab50*/  STS.U16 [R15+UR9+0x4d00], R38 ;  /* 0x004d00260f007988 */ /* 0x0001e80008000409 */
[----:B0-----:R-:W2:Y:S01]  /*ab60*/  LDL.LU R38, [R1+0xec] ;  /* 0x0000ec0001267983 */ /* 0x001ea20000300800 */
[----:B------:R-:W-:-:S03]  /*ab70*/  LOP3.LUT R14, R52, 0x30, RZ, 0x3c, !PT ;  /* 0x00000030340e7812 */ /* 0x000fc600078e3cff */
[----:B------:R-:W-:Y:S04]  /*ab80*/  STS.U16 [R15+UR9+0x5100], R45 ;  /* 0x0051002d0f007988 */ /* 0x000fe80008000409 */
[----:B------:R-:W-:Y:S04]  /*ab90*/  STS.U16 [R15+UR9+0x5500], R16 ;  /* 0x005500100f007988 */ /* 0x000fe80008000409 */
[----:B------:R-:W-:Y:S04]  /*aba0*/  STS.U16 [R15+UR9+0x5900], R17 ;  /* 0x005900110f007988 */ /* 0x000fe80008000409 */
[----:B------:R-:W-:Y:S04]  /*abb0*/  STS.U16 [R15+UR9+0x5d00], R51 ;  /* 0x005d00330f007988 */ /* 0x000fe80008000409 */
[----:B------:R-:W-:Y:S04]  /*abc0*/  STS.U16 [R14+UR9+0x4180], R28 ;  /* 0x0041801c0e007988 */ /* 0x000fe80008000409 */
[----:B------:R-:W-:Y:S04]  /*abd0*/  STS.U16 [R14+UR9+0x4580], R29 ;  /* 0x0045801d0e007988 */ /* 0x000fe80008000409 */
[----:B------:R-:W-:Y:S04]  /*abe0*/  STS.U16 [R14+UR9+0x4980], R30 ;  /* 0x0049801e0e007988 */ /* 0x000fe80008000409 */
[----:B------:R0:W-:Y:S04]  /*abf0*/  STS.U16 [R14+UR9+0x4d80], R3 ;  /* 0x004d80030e007988 */ /* 0x0001e80008000409 */
[----:B------:R-:W-:Y:S04]  /*ac00*/  STS.U16 [R14+UR9+0x5180], R31 ;  /* 0x0051801f0e007988 */ /* 0x000fe80008000409 */
[----:B------:R-:W-:Y:S01]  /*ac10*/  STS.U16 [R14+UR9+0x5580], R46 ;  /* 0x0055802e0e007988 */ /* 0x000fe20008000409 */
[----:B0-----:R-:W-:-:S03]  /*ac20*/  LOP3.LUT R3, R52, 0x40, RZ, 0x3c, !PT ;  /* 0x0000004034037812 */ /* 0x001fc600078e3cff */
[----:B------:R-:W-:Y:S04]  /*ac30*/  STS.U16 [R14+UR9+0x5980], R47 ;  /* 0x0059802f0e007988 */ /* 0x000fe80008000409 */
[----:B------:R-:W-:Y:S04]  /*ac40*/  STS.U16 [R14+UR9+0x5d80], R50 ;  /* 0x005d80320e007988 */ /* 0x000fe80008000409 */
[----:B----4-:R0:W-:Y:S04]  /*ac50*/  STS.U16 [R3+UR9+0x4200], R2 ;  /* 0x0042000203007988 */ /* 0x0101e80008000409 */
[----:B------:R-:W-:Y:S04]  /*ac60*/  STS.U16 [R3+UR9+0x4600], R18 ;  /* 0x0046001203007988 */ /* 0x000fe80008000409 */
[----:B------:R-:W-:Y:S01]  /*ac70*/  STS.U16 [R3+UR9+0x4a00], R19 ;  /* 0x004a001303007988 */ /* 0x000fe20008000409 */
[----:B0-----:R-:W-:-:S03]  /*ac80*/  LOP3.LUT R2, R52, 0x50, RZ, 0x3c, !PT ;  /* 0x0000005034027812 */ /* 0x001fc600078e3cff */
[----:B------:R-:W-:Y:S04]  /*ac90*/  STS.U16 [R3+UR9+0x4e00], R34 ;  /* 0x004e002203007988 */ /* 0x000fe80008000409 */
[----:B------:R-:W-:Y:S04]  /*aca0*/  STS.U16 [R3+UR9+0x5200], R35 ;  /* 0x0052002303007988 */ /* 0x000fe80008000409 */
[----:B------:R-:W-:Y:S04]  /*acb0*/  STS.U16 [R3+UR9+0x5600], R20 ;  /* 0x0056001403007988 */ /* 0x000fe80008000409 */
[----:B------:R-:W-:Y:S04]  /*acc0*/  STS.U16 [R3+UR9+0x5a00], R21 ;  /* 0x005a001503007988 */ /* 0x000fe80008000409 */
[----:B------:R0:W-:Y:S04]  /*acd0*/  STS.U16 [R3+UR9+0x5e00], R48 ;  /* 0x005e003003007988 */ /* 0x0001e80008000409 */
[----:B---3--:R-:W-:Y:S04]  /*ace0*/  STS.U16 [R2+UR9+0x4280], R36 ;  /* 0x0042802402007988 */ /* 0x008fe80008000409 */
[----:B------:R-:W-:Y:S01]  /*acf0*/  STS.U16 [R2+UR9+0x4680], R37 ;  /* 0x0046802502007988 */ /* 0x000fe20008000409 */
[----:B0-----:R-:W-:-:S03]  /*ad00*/  LOP3.LUT R3, R52, 0x60, RZ, 0x3c, !PT ;  /* 0x0000006034037812 */ /* 0x001fc600078e3cff */
[----:B------:R0:W-:Y:S02]  /*ad10*/  STS.U16 [R2+UR9+0x4a80], R22 ;  /* 0x004a801602007988 */ /* 0x0001e40008000409 */
[----:B0-----:R-:W0:Y:S02]  /*ad20*/  LDC R22, c[0x0][0x3a8] ;  /* 0x0000ea00ff167b82 */ /* 0x001e240000000800 */
[----:B------:R-:W-:Y:S04]  /*ad30*/  STL.64 [R1+0x678], R52 ;  /* 0x0006783401007387 */ /* 0x000fe80000100a00 */
[----:B------:R-:W-:Y:S04]  /*ad40*/  STL [R1+0x688], R32 ;  /* 0x0006882001007387 */ /* 0x000fe80000100800 */
[----:B--2---:R-:W-:Y:S04]  /*ad50*/  STS.U16 [R2+UR9+0x4e80], R39 ;  /* 0x004e802702007988 */ /* 0x004fe80008000409 */
[----:B------:R-:W-:Y:S04]  /*ad60*/  STS.U16 [R2+UR9+0x5280], R38 ;  /* 0x0052802602007988 */ /* 0x000fe80008000409 */
        /* <DEDUP_REMOVED lines=9> */
[----:B------:R1:W-:Y:S02]  /*ae00*/  STS.U16 [R3+UR9+0x5b00], R13 ;  /* 0x005b000d03007988 */ /* 0x0003e40008000409 */
[----:B-1----:R-:W1:Y:S02]  /*ae10*/  S2R R13, SR_TID.X ;  /* 0x00000000000d7919 */ /* 0x002e640000002100 */
[----:B-1----:R-:W-:-:S04]  /*ae20*/  SHF.R.U32.HI R43, RZ, 0x6, R13 ;  /* 0x00000006ff2b7819 */ /* 0x002fc8000001160d */
[----:B------:R-:W-:-:S04]  /*ae30*/  SGXT.U32 R43, R43, 0x1 ;  /* 0x000000012b2b781a */ /* 0x000fc80000000000 */
[----:B------:R-:W-:Y:S02]  /*ae40*/  LOP3.LUT R43, R43, 0x18, RZ, 0xfc, !PT ;  /* 0x000000182b2b7812 */ /* 0x000fe400078efcff */
[----:B------:R-:W-:-:S03]  /*ae50*/  SHF.R.U32.HI R42, RZ, 0x6, R13 ;  /* 0x00000006ff2a7819 */ /* 0x000fc6000001160d */
[----:B0-----:R-:W-:Y:S01]  /*ae60*/  IMAD R25, R43, R22, RZ ;  /* 0x000000162b197224 */ /* 0x001fe200078e02ff */
[----:B------:R-:W-:Y:S02]  /*ae70*/  SHF.R.U32.HI R43, RZ, 0x6, R13 ;  /* 0x00000006ff2b7819 */ /* 0x000fe4000001160d */
[----:B------:R-:W-:Y:S02]  /*ae80*/  SGXT.U32 R42, R42, 0x1 ;  /* 0x000000012a2a781a */ /* 0x000fe40000000000 */
[----:B------:R-:W-:Y:S02]  /*ae90*/  SGXT.U32 R43, R43, 0x1 ;  /* 0x000000012b2b781a */ /* 0x000fe40000000000 */
[----:B------:R-:W-:Y:S02]  /*aea0*/  LOP3.LUT R42, R42, 0x16, RZ, 0xfc, !PT ;  /* 0x000000162a2a7812 */ /* 0x000fe400078efcff */
[----:B------:R-:W-:-:S03]  /*aeb0*/  LOP3.LUT R43, R43, 0x20, RZ, 0xfc, !PT ;  /* 0x000000202b2b7812 */ /* 0x000fc600078efcff */
[-C--:B------:R-:W-:Y:S01]  /*aec0*/  IMAD R18, R42, R22.reuse, RZ ;  /* 0x000000162a127224 */ /* 0x080fe200078e02ff */
[--C-:B------:R-:W-:Y:S01]  /*aed0*/  SHF.R.U32.HI R42, RZ, 0x6, R13.reuse ;  /* 0x00000006ff2a7819 */ /* 0x100fe2000001160d */
[----:B------:R-:W-:Y:S01]  /*aee0*/  IMAD R35, R43, R22, RZ ;  /* 0x000000162b237224 */ /* 0x000fe200078e02ff */
[----:B------:R-:W-:Y:S02]  /*aef0*/  SHF.R.U32.HI R43, RZ, 0x6, R13 ;  /* 0x00000006ff2b7819 */ /* 0x000fe4000001160d */
[----:B------:R-:W-:Y:S02]  /*af00*/  SGXT.U32 R42, R42, 0x1 ;  /* 0x000000012a2a781a */ /* 0x000fe40000000000 */
[----:B------:R-:W-:Y:S02]  /*af10*/  SGXT.U32 R43, R43, 0x1 ;  /* 0x000000012b2b781a */ /* 0x000fe40000000000 */
[----:B------:R-:W-:Y:S02]  /*af20*/  LOP3.LUT R42, R42, 0x1c, RZ, 0xfc, !PT ;  /* 0x0000001c2a2a7812 */ /* 0x000fe400078efcff */
[----:B------:R-:W-:-:S03]  /*af30*/  LOP3.LUT R43, R43, 0x26, RZ, 0xfc, !PT ;  /* 0x000000262b2b7812 */ /* 0x000fc600078efcff */
[-C--:B------:R-:W-:Y:S01]  /*af40*/  IMAD R36, R42, R22.reuse, RZ ;  /* 0x000000162a247224 */ /* 0x080fe200078e02ff */
[--C-:B------:R-:W-:Y:S01]  /*af50*/  SHF.R.U32.HI R42, RZ, 0x6, R13.reuse ;  /* 0x00000006ff2a7819 */ /* 0x100fe2000001160d */
[-C--:B------:R-:W-:Y:S01]  /*af60*/  IMAD R32, R43, R22.reuse, RZ ;  /* 0x000000162b207224 */ /* 0x080fe200078e02ff */
[--C-:B------:R-:W-:Y:S02]  /*af70*/  SHF.R.U32.HI R43, RZ, 0x6, R13.reuse ;  /* 0x00000006ff2b7819 */ /* 0x100fe4000001160d */
[----:B------:R-:W-:Y:S02]  /*af80*/  SGXT.U32 R42, R42, 0x1 ;  /* 0x000000012a2a781a */ /* 0x000fe40000000000 */
[----:B------:R-:W-:Y:S02]  /*af90*/  SGXT.U32 R43, R43, 0x1 ;  /* 0x000000012b2b781a */ /* 0x000fe40000000000 */
[----:B------:R-:W-:Y:S02]  /*afa0*/  LOP3.LUT R42, R42, 0x24, RZ, 0xfc, !PT ;  /* 0x000000242a2a7812 */ /* 0x000fe400078efcff */
[----:B------:R-:W-:Y:S01]  /*afb0*/  LOP3.LUT R43, R43, 0x2c, RZ, 0xfc, !PT ;  /* 0x0000002c2b2b7812 */ /* 0x000fe200078efcff */
[----:B------:R0:W-:Y:S02]  /*afc0*/  STS.U16 [R3+UR9+0x5f00], R12 ;  /* 0x005f000c03007988 */ /* 0x0001e40008000409 */
[-C--:B------:R-:W-:Y:S01]  /*afd0*/  IMAD R34, R42, R22.reuse, RZ ;  /* 0x000000162a227224 */ /* 0x080fe200078e02ff */
[--C-:B------:R-:W-:Y:S01]  /*afe0*/  SHF.R.U32.HI R42, RZ, 0x6, R13.reuse ;  /* 0x00000006ff2a7819 */ /* 0x100fe2000001160d */
[----:B------:R-:W-:Y:S01]  /*aff0*/  IMAD R30, R43, R22, RZ ;  /* 0x000000162b1e7224 */ /* 0x000fe200078e02ff */
[----:B------:R-:W-:-:S02]  /*b000*/  SHF.R.U32.HI R43, RZ, 0x6, R13 ;  /* 0x00000006ff2b7819 */ /* 0x000fc4000001160d */
[----:B0-----:R-:W-:Y:S02]  /*b010*/  SHF.R.U32.HI R12, RZ, 0x6, R13 ;  /* 0x00000006ff0c7819 */ /* 0x001fe4000001160d */
[----:B------:R-:W-:Y:S02]  /*b020*/  LOP3.LUT R2, R52, 0x70, RZ, 0x3c, !PT ;  /* 0x0000007034027812 */ /* 0x000fe400078e3cff */
[----:B------:R-:W-:Y:S02]  /*b030*/  SGXT.U32 R12, R12, 0x1 ;  /* 0x000000010c0c781a */ /* 0x000fe40000000000 */
[----:B------:R-:W-:Y:S02]  /*b040*/  SGXT.U32 R42, R42, 0x1 ;  /* 0x000000012a2a781a */ /* 0x000fe40000000000 */
[----:B------:R-:W-:Y:S01]  /*b050*/  SGXT.U32 R43, R43, 0x1 ;  /* 0x000000012b2b781a */ /* 0x000fe20000000000 */
[----:B------:R0:W-:Y:S01]  /*b060*/  STS.U16 [R2+UR9+0x4380], R11 ;  /* 0x0043800b02007988 */ /* 0x0001e20008000409 */
[----:B------:R-:W-:-:S02]  /*b070*/  LOP3.LUT R12, R12, 0x1a, RZ, 0xfc, !PT ;  /* 0x0000001a0c0c7812 */ /* 0x000fc400078efcff */
[----:B------:R-:W-:Y:S02]  /*b080*/  LOP3.LUT R42, R42, 0x2a, RZ, 0xfc, !PT ;  /* 0x0000002a2a2a7812 */ /* 0x000fe400078efcff */
[----:B------:R-:W-:Y:S01]  /*b090*/  LOP3.LUT R43, R43, 0x34, RZ, 0xfc, !PT ;  /* 0x000000342b2b7812 */ /* 0x000fe200078efcff */
[----:B------:R-:W-:Y:S04]  /*b0a0*/  STS.U16 [R2+UR9+0x4780], R10 ;  /* 0x0047800a02007988 */ /* 0x000fe80008000409 */
[----:B------:R-:W-:Y:S01]  /*b0b0*/  STS.U16 [R2+UR9+0x4b80], R9 ;  /* 0x004b800902007988 */ /* 0x000fe20008000409 */
[-C--:B0-----:R-:W-:Y:S01]  /*b0c0*/  IMAD R11, R12, R22.reuse, RZ ;  /* 0x000000160c0b7224 */ /* 0x081fe200078e02ff */
[--C-:B------:R-:W-:Y:S01]  /*b0d0*/  SHF.R.U32.HI R12, RZ, 0x6, R13.reuse ;  /* 0x00000006ff0c7819 */ /* 0x100fe2000001160d */
[----:B------:R-:W-:Y:S01]  /*b0e0*/  IMAD R17, R43, R22, RZ ;  /* 0x000000162b117224 */ /* 0x000fe200078e02ff */
[----:B------:R0:W-:Y:S01]  /*b0f0*/  STS.U16 [R2+UR9+0x4f80], R8 ;  /* 0x004f800802007988 */ /* 0x0001e20008000409 */
[----:B------:R-:W-:-:S02]  /*b100*/  SHF.R.U32.HI R43, RZ, 0x6, R13 ;  /* 0x00000006ff2b7819 */ /* 0x000fc4000001160d */
[----:B------:R-:W-:Y:S02]  /*b110*/  SGXT.U32 R12, R12, 0x1 ;  /* 0x000000010c0c781a */ /* 0x000fe40000000000 */
[----:B------:R-:W-:Y:S01]  /*b120*/  SGXT.U32 R43, R43, 0x1 ;  /* 0x000000012b2b781a */ /* 0x000fe20000000000 */
[----:B0-----:R-:W-:Y:S01]  /*b130*/  IMAD R8, R42, R22, RZ ;  /* 0x000000162a087224 */ /* 0x001fe200078e02ff */
[----:B------:R-:W-:-:S04]  /*b140*/  SHF.R.U32.HI R42, RZ, 0x6, R13 ;  /* 0x00000006ff2a7819 */ /* 0x000fc8000001160d */
[----:B------:R-:W-:Y:S02]  /*b150*/  SGXT.U32 R42, R42, 0x1 ;  /* 0x000000012a2a781a */ /* 0x000fe40000000000 */
[----:B------:R-:W-:Y:S02]  /*b160*/  LOP3.LUT R12, R12, 0x22, RZ, 0xfc, !PT ;  /* 0x000000220c0c7812 */ /* 0x000fe400078efcff */
[----:B------:R-:W-:Y:S02]  /*b170*/  LOP3.LUT R42, R42, 0x32, RZ, 0xfc, !PT ;  /* 0x000000322a2a7812 */ /* 0x000fe400078efcff */
[----:B------:R-:W-:Y:S01]  /*b180*/  LOP3.LUT R43, R43, 0x3a, RZ, 0xfc, !PT ;  /* 0x0000003a2b2b7812 */ /* 0x000fe200078efcff */
[----:B------:R-:W-:Y:S02]  /*b190*/  STS.U16 [R2+UR9+0x5380], R7 ;  /* 0x0053800702007988 */ /* 0x000fe40008000409 */
[-C--:B------:R-:W-:Y:S02]  /*b1a0*/  IMAD R28, R42, R22.reuse, RZ ;  /* 0x000000162a1c7224 */ /* 0x080fe400078e02ff */
[----:B------:R0:W-:Y:S01]  /*b1b0*/  STS.U16 [R2+UR9+0x5780], R6 ;  /* 0x0057800602007988 */ /* 0x0001e20008000409 */
[----:B------:R-:W-:Y:S01]  /*b1c0*/  IMAD R14, R43, R22, RZ ;  /* 0x000000162b0e7224 */ /* 0x000fe200078e02ff */
[----:B------:R-:W-:-:S02]  /*b1d0*/  SHF.R.U32.HI R42, RZ, 0x6, R13 ;  /* 0x00000006ff2a7819 */ /* 0x000fc4000001160d */
[--C-:B------:R-:W-:Y:S01]  /*b1e0*/  SHF.R.U32.HI R43, RZ, 0x6, R13.reuse ;  /* 0x00000006ff2b7819 */ /* 0x100fe2000001160d */
[----:B0-----:R-:W-:Y:S01]  /*b1f0*/  IMAD R6, R12, R22, RZ ;  /* 0x000000160c067224 */ /* 0x001fe200078e02ff */
[----:B------:R-:W-:Y:S02]  /*b200*/  SHF.R.U32.HI R12, RZ, 0x6, R13 ;  /* 0x00000006ff0c7819 */ /* 0x000fe4000001160d */
[----:B------:R-:W-:Y:S02]  /*b210*/  SGXT.U32 R42, R42, 0x1 ;  /* 0x000000012a2a781a */ /* 0x000fe40000000000 */
[----:B------:R-:W-:Y:S02]  /*b220*/  SGXT.U32 R12, R12, 0x1 ;  /* 0x000000010c0c781a */ /* 0x000fe40000000000 */
[----:B------:R-:W-:Y:S02]  /*b230*/  SGXT.U32 R43, R43, 0x1 ;  /* 0x000000012b2b781a */ /* 0x000fe40000000000 */
[----:B------:R-:W-:-:S02]  /*b240*/  LOP3.LUT R12, R12, 0x28, RZ, 0xfc, !PT ;  /* 0x000000280c0c7812 */ /* 0x000fc400078efcff */
[----:B------:R-:W-:Y:S02]  /*b250*/  LOP3.LUT R42, R42, 0x38, RZ, 0xfc, !PT ;  /* 0x000000382a2a7812 */ /* 0x000fe400078efcff */
[----:B------:R-:W-:Y:S01]  /*b260*/  LOP3.LUT R43, R43, 0x42, RZ, 0xfc, !PT ;  /* 0x000000422b2b7812 */ /* 0x000fe200078efcff */
[-C--:B------:R-:W-:Y:S01]  /*b270*/  IMAD R31, R12, R22.reuse, RZ ;  /* 0x000000160c1f7224 */ /* 0x080fe200078e02ff */
[--C-:B------:R-:W-:Y:S01]  /*b280*/  SHF.R.U32.HI R12, RZ, 0x6, R13.reuse ;  /* 0x00000006ff0c7819 */ /* 0x100fe2000001160d */
[-C--:B------:R-:W-:Y:S01]  /*b290*/  IMAD R15, R42, R22.reuse, RZ ;  /* 0x000000162a0f7224 */ /* 0x080fe200078e02ff */
[--C-:B------:R-:W-:Y:S01]  /*b2a0*/  SHF.R.U32.HI R42, RZ, 0x6, R13.reuse ;  /* 0x00000006ff2a7819 */ /* 0x100fe2000001160d */
[----:B------:R-:W-:Y:S01]  /*b2b0*/  IMAD R24, R43, R22, RZ ;  /* 0x000000162b187224 */ /* 0x000fe200078e02ff */
[----:B------:R-:W-:Y:S02]  /*b2c0*/  SHF.R.U32.HI R43, RZ, 0x6, R13 ;  /* 0x00000006ff2b7819 */ /* 0x000fe4000001160d */
[----:B------:R-:W-:-:S02]  /*b2d0*/  SGXT.U32 R12, R12, 0x1 ;  /* 0x000000010c0c781a */ /* 0x000fc40000000000 */
[----:B------:R-:W-:Y:S02]  /*b2e0*/  SGXT.U32 R42, R42, 0x1 ;  /* 0x000000012a2a781a */ /* 0x000fe40000000000 */
[----:B------:R-:W-:Y:S02]  /*b2f0*/  SGXT.U32 R43, R43, 0x1 ;  /* 0x000000012b2b781a */ /* 0x000fe40000000000 */
[----:B------:R-:W-:Y:S02]  /*b300*/  LOP3.LUT R12, R12, 0x30, RZ, 0xfc, !PT ;  /* 0x000000300c0c7812 */ /* 0x000fe400078efcff */
[----:B------:R-:W-:Y:S02]  /*b310*/  LOP3.LUT R42, R42, 0x40, RZ, 0xfc, !PT ;  /* 0x000000402a2a7812 */ /* 0x000fe400078efcff */
[----:B------:R-:W-:Y:S01]  /*b320*/  LOP3.LUT R43, R43, 0x48, RZ, 0xfc, !PT ;  /* 0x000000482b2b7812 */ /* 0x000fe200078efcff */
[----:B------:R-:W-:Y:S01]  /*b330*/  STS.U16 [R2+UR9+0x5b80], R5 ;  /* 0x005b800502007988 */ /* 0x000fe20008000409 */
[-C--:B------:R-:W-:Y:S01]  /*b340*/  IMAD R29, R12, R22.reuse, RZ ;  /* 0x000000160c1d7224 */ /* 0x080fe200078e02ff */
[--C-:B------:R-:W-:Y:S01]  /*b350*/  SHF.R.U32.HI R12, RZ, 0x6, R13.reuse ;  /* 0x00000006ff0c7819 */ /* 0x100fe2000001160d */
[----:B------:R-:W-:Y:S01]  /*b360*/  IMAD R26, R42, R22, RZ ;  /* 0x000000162a1a7224 */ /* 0x000fe200078e02ff */
[----:B------:R0:W-:Y:S01]  /*b370*/  STS.U16 [R2+UR9+0x5f80], R4 ;  /* 0x005f800402007988 */ /* 0x0001e20008000409 */
[----:B------:R-:W-:-:S02]  /*b380*/  SHF.R.U32.HI R42, RZ, 0x6, R13 ;  /* 0x00000006ff2a7819 */ /* 0x000fc4000001160d */
[----:B------:R-:W-:Y:S02]  /*b390*/  SGXT.U32 R12, R12, 0x1 ;  /* 0x000000010c0c781a */ /* 0x000fe40000000000 */
[--C-:B------:R-:W-:Y:S02]  /*b3a0*/  SHF.R.U32.HI R10, RZ, 0x6, R13.reuse ;  /* 0x00000006ff0a7819 */ /* 0x100fe4000001160d */
[--C-:B------:R-:W-:Y:S01]  /*b3b0*/  SHF.R.U32.HI R41, RZ, 0x6, R13.reuse ;  /* 0x00000006ff297819 */ /* 0x100fe2000001160d */
[C---:B------:R-:W-:Y:S02]  /*b3c0*/  IMAD.SHL.U32 R19, R18.reuse, 0x2, RZ ;  /* 0x0000000212137824 */ /* 0x040fe400078e00ff */
[----:B0-----:R-:W-:Y:S01]  /*b3d0*/  IMAD R2, R43, R22, RZ ;  /* 0x000000162b027224 */ /* 0x001fe200078e02ff */
[----:B------:R-:W-:Y:S01]  /*b3e0*/  SHF.R.U32.HI R43, RZ, 0x6, R13 ;  /* 0x00000006ff2b7819 */ /* 0x000fe2000001160d */
[----:B------:R-:W-:Y:S01]  /*b3f0*/  IMAD.HI R20, R18, 0x2, RZ ;  /* 0x0000000212147827 */ /* 0x000fe200078e02ff */
[----:B------:R-:W-:Y:S01]  /*b400*/  SGXT.U32 R42, R42, 0x1 ;  /* 0x000000012a2a781a */ /* 0x000fe20000000000 */
[----:B------:R0:W-:Y:S06]  /*b410*/  MEMBAR.ALL.CTA ;  /* 0x0000000000007992 */ /* 0x0001ec0000008000 */
[----:B0-----:R-:W0:Y:S01]  /*b420*/  FENCE.VIEW.ASYNC.S ;  /* 0x00000000000073c6 */ /* 0x001e220000000000 */
[----:B------:R-:W-:-:S02]  /*b430*/  SGXT.U32 R43, R43, 0x1 ;  /* 0x000000012b2b781a */ /* 0x000fc40000000000 */
[----:B------:R-:W-:Y:S02]  /*b440*/  LOP3.LUT R12, R12, 0x36, RZ, 0xfc, !PT ;  /* 0x000000360c0c7812 */ /* 0x000fe400078efcff */
[----:B------:R-:W-:Y:S02]  /*b450*/  LOP3.LUT R42, R42, 0x46, RZ, 0xfc, !PT ;  /* 0x000000462a2a7812 */ /* 0x000fe400078efcff */
[----:B------:R-:W-:Y:S01]  /*b460*/  LOP3.LUT R43, R43, 0x52, RZ, 0xfc, !PT ;  /* 0x000000522b2b7812 */ /* 0x000fe200078efcff */
[-C--:B------:R-:W-:Y:S01]  /*b470*/  IMAD R16, R12, R22.reuse, RZ ;  /* 0x000000160c107224 */ /* 0x080fe200078e02ff */
[--C-:B------:R-:W-:Y:S01]  /*b480*/  SHF.R.U32.HI R12, RZ, 0x6, R13.reuse ;  /* 0x00000006ff0c7819 */ /* 0x100fe2000001160d */
[-C--:B------:R-:W-:Y:S01]  /*b490*/  IMAD R3, R42, R22.reuse, RZ ;  /* 0x000000162a037224 */ /* 0x080fe200078e02ff */
[--C-:B------:R-:W-:Y:S01]  /*b4a0*/  SHF.R.U32.HI R42, RZ, 0x6, R13.reuse ;  /* 0x00000006ff2a7819 */ /* 0x100fe2000001160d */
[----:B------:R-:W-:Y:S01]  /*b4b0*/  IMAD R4, R43, R22, RZ ;  /* 0x000000162b047224 */ /* 0x000fe200078e02ff */
[----:B------:R-:W-:-:S02]  /*b4c0*/  SHF.R.U32.HI R43, RZ, 0x6, R13 ;  /* 0x00000006ff2b7819 */ /* 0x000fc4000001160d */
[----:B------:R-:W-:Y:S02]  /*b4d0*/  SGXT.U32 R10, R10, 0x1 ;  /* 0x000000010a0a781a */ /* 0x000fe40000000000 */
[----:B------:R-:W-:Y:S02]  /*b4e0*/  SGXT.U32 R12, R12, 0x1 ;  /* 0x000000010c0c781a */ /* 0x000fe40000000000 */
[----:B------:R-:W-:Y:S02]  /*b4f0*/  SGXT.U32 R42, R42, 0x1 ;  /* 0x000000012a2a781a */ /* 0x000fe40000000000 */
[----:B------:R-:W-:Y:S02]  /*b500*/  SGXT.U32 R43, R43, 0x1 ;  /* 0x000000012b2b781a */ /* 0x000fe40000000000 */
[----:B------:R-:W-:Y:S02]  /*b510*/  LOP3.LUT R10, R10, 0x4c, RZ, 0xfc, !PT ;  /* 0x0000004c0a0a7812 */ /* 0x000fe400078efcff */
[----:B------:R-:W-:-:S02]  /*b520*/  LOP3.LUT R12, R12, 0x3c, RZ, 0xfc, !PT ;  /* 0x0000003c0c0c7812 */ /* 0x000fc400078efcff */
[----:B------:R-:W-:Y:S02]  /*b530*/  LOP3.LUT R42, R42, 0x50, RZ, 0xfc, !PT ;  /* 0x000000502a2a7812 */ /* 0x000fe400078efcff */
[----:B------:R-:W-:Y:S01]  /*b540*/  LOP3.LUT R43, R43, 0x58, RZ, 0xfc, !PT ;  /* 0x000000582b2b7812 */ /* 0x000fe200078efcff */
[-C--:B------:R-:W-:Y:S02]  /*b550*/  IMAD R5, R10, R22.reuse, RZ ;  /* 0x000000160a057224 */ /* 0x080fe400078e02ff */
        /* <DEDUP_REMOVED lines=14> */
[-C--:B------:R-:W-:Y:S01]  /*b640*/  IMAD R21, R12, R22.reuse, RZ ;  /* 0x000000160c157224 */ /* 0x080fe200078e02ff */
[--C-:B------:R-:W-:Y:S01]  /*b650*/  SHF.R.U32.HI R12, RZ, 0x6, R13.reuse ;  /* 0x00000006ff0c7819 */ /* 0x100fe2000001160d */
[-C--:B------:R-:W-:Y:S01]  /*b660*/  IMAD R51, R41, R22.reuse, RZ ;  /* 0x0000001629337224 */ /* 0x080fe200078e02ff */
[--C-:B------:R-:W-:Y:S01]  /*b670*/  SHF.R.U32.HI R41, RZ, 0x6, R13.reuse ;  /* 0x00000006ff297819 */ /* 0x100fe2000001160d */
[-C--:B------:R-:W-:Y:S01]  /*b680*/  IMAD R50, R42, R22.reuse, RZ ;  /* 0x000000162a327224 */ /* 0x080fe200078e02ff */
[--C-:B------:R-:W-:Y:S01]  /*b690*/  SHF.R.U32.HI R42, RZ, 0x6, R13.reuse ;  /* 0x00000006ff2a7819 */ /* 0x100fe2000001160d */
[----:B------:R-:W-:Y:S01]  /*b6a0*/  IMAD R23, R43, R22, RZ ;  /* 0x000000162b177224 */ /* 0x000fe200078e02ff */
[----:B------:R-:W-:-:S02]  /*b6b0*/  SHF.R.U32.HI R43, RZ, 0x6, R13 ;  /* 0x00000006ff2b7819 */ /* 0x000fc4000001160d */
[----:B------:R-:W-:-:S04]  /*b6c0*/  SHF.R.U32.HI R13, RZ, 0x6, R13 ;  /* 0x00000006ff0d7819 */ /* 0x000fc8000001160d */
[----:B------:R-:W-:Y:S02]  /*b6d0*/  SGXT.U32 R13, R13, 0x1 ;  /* 0x000000010d0d781a */ /* 0x000fe40000000000 */
[----:B------:R-:W-:Y:S02]  /*b6e0*/  SGXT.U32 R41, R41, 0x1 ;  /* 0x000000012929781a */ /* 0x000fe40000000000 */
[----:B------:R-:W-:Y:S02]  /*b6f0*/  LOP3.LUT R13, R13, 0x62, RZ, 0xfc, !PT ;  /* 0x000000620d0d7812 */ /* 0x000fe400078efcff */
[----:B------:R-:W-:Y:S02]  /*b700*/  SGXT.U32 R43, R43, 0x1 ;  /* 0x000000012b2b781a */ /* 0x000fe40000000000 */
[----:B------:R-:W-:Y:S01]  /*b710*/  LOP3.LUT R41, R41, 0x5a, RZ, 0xfc, !PT ;  /* 0x0000005a29297812 */ /* 0x000fe200078efcff */
[-C--:B------:R-:W-:Y:S01]  /*b720*/  IMAD R13, R13, R22.reuse, RZ ;  /* 0x000000160d0d7224 */ /* 0x080fe200078e02ff */
[----:B------:R-:W-:Y:S01]  /*b730*/  LOP3.LUT R43, R43, 0x64, RZ, 0xfc, !PT ;  /* 0x000000642b2b7812 */ /* 0x000fe200078efcff */
[----:B------:R-:W-:Y:S02]  /*b740*/  STL [R1+0x6c8], R23 ;  /* 0x0006c81701007387 */ /* 0x000fe40000100800 */
[----:B------:R-:W-:-:S02]  /*b750*/  IMAD R7, R41, R22, RZ ;  /* 0x0000001629077224 */ /* 0x000fc400078e02ff */
[----:B------:R1:W-:Y:S01]  /*b760*/  STL [R1+0x6a8], R13 ;  /* 0x0006a80d01007387 */ /* 0x0003e20000100800 */
[----:B------:R-:W-:-:S05]  /*b770*/  IMAD R41, R43, R22, RZ ;  /* 0x000000162b297224 */ /* 0x000fca00078e02ff */
[----:B------:R-:W-:Y:S01]  /*b780*/  STL [R1+0x68c], R41 ;  /* 0x00068c2901007387 */ /* 0x000fe20000100800 */
[----:B-1----:R-:W-:-:S05]  /*b790*/  IMAD.HI R13, R25, 0x2, RZ ;  /* 0x00000002190d7827 */ /* 0x002fca00078e02ff */
[----:B------:R1:W-:Y:S01]  /*b7a0*/  STL [R1+0x88], R13 ;  /* 0x0000880d01007387 */ /* 0x0003e20000100800 */
[----:B------:R-:W-:Y:S02]  /*b7b0*/  IMAD.SHL.U32 R18, R25, 0x2, RZ ;  /* 0x0000000219127824 */ /* 0x000fe400078e00ff */
[C---:B------:R-:W-:Y:S02]  /*b7c0*/  IMAD.SHL.U32 R25, R11.reuse, 0x2, RZ ;  /* 0x000000020b197824 */ /* 0x040fe400078e00ff */
[----:B------:R-:W-:-:S04]  /*b7d0*/  IMAD.HI R23, R11, 0x2, RZ ;  /* 0x000000020b177827 */ /* 0x000fc800078e02ff */
[----:B-1----:R-:W-:-:S04]  /*b7e0*/  IMAD.HI R13, R36, 0x2, RZ ;  /* 0x00000002240d7827 */ /* 0x002fc800078e02ff */
[----:B------:R-:W-:Y:S01]  /*b7f0*/  IMAD.SHL.U32 R11, R36, 0x2, RZ ;  /* 0x00000002240b7824 */ /* 0x000fe200078e00ff */
[----:B------:R1:W-:Y:S01]  /*b800*/  STL [R1+0x94], R13 ;  /* 0x0000940d01007387 */ /* 0x0003e20000100800 */
[C---:B------:R-:W-:Y:S02]  /*b810*/  IMAD.SHL.U32 R37, R35.reuse, 0x2, RZ ;  /* 0x0000000223257824 */ /* 0x040fe400078e00ff */
[----:B------:R-:W-:-:S03]  /*b820*/  IMAD.HI R36, R35, 0x2, RZ ;  /* 0x0000000223247827 */ /* 0x000fc600078e02ff */
[----:B------:R-:W-:Y:S01]  /*b830*/  STL [R1+0x60], R37 ;  /* 0x0000602501007387 */ /* 0x000fe20000100800 */
[----:B-1----:R-:W-:-:S03]  /*b840*/  IMAD.SHL.U32 R13, R6, 0x2, RZ ;  /* 0x00000002060d7824 */ /* 0x002fc600078e00ff */
[----:B------:R-:W-:Y:S01]  /*b850*/  STL [R1+0xa8], R36 ;  /* 0x0000a82401007387 */ /* 0x000fe20000100800 */
[----:B------:R-:W-:-:S03]  /*b860*/  IMAD.HI R35, R6, 0x2, RZ ;  /* 0x0000000206237827 */ /* 0x000fc600078e02ff */
[----:B------:R1:W-:Y:S01]  /*b870*/  STL [R1+0x5c], R13 ;  /* 0x00005c0d01007387 */ /* 0x0003e20000100800 */
[----:B------:R-:W-:-:S03]  /*b880*/  IMAD.SHL.U32 R6, R34, 0x2, RZ ;  /* 0x0000000222067824 */ /* 0x000fc600078e00ff */
[----:B------:R2:W-:Y:S01]  /*b890*/  STL [R1+0xb0], R35 ;  /* 0x0000b02301007387 */ /* 0x0005e20000100800 */
[----:B-1----:R-:W-:-:S04]  /*b8a0*/  IMAD.HI R13, R34, 0x2, RZ ;  /* 0x00000002220d7827 */ /* 0x002fc800078e02ff */
[C---:B------:R-:W-:Y:S02]  /*b8b0*/  IMAD.SHL.U32 R34, R32.reuse, 0x2, RZ ;  /* 0x0000000220227824 */ /* 0x040fe400078e00ff */
[----:B------:R-:W-:-:S03]  /*b8c0*/  IMAD.HI R32, R32, 0x2, RZ ;  /* 0x0000000220207827 */ /* 0x000fc600078e02ff */
[----:B------:R1:W-:Y:S01]  /*b8d0*/  STL [R1+0x54], R34 ;  /* 0x0000542201007387 */ /* 0x0003e20000100800 */
[----:B--2---:R-:W-:-:S03]  /*b8e0*/  IMAD.SHL.U32 R35, R31, 0x2, RZ ;  /* 0x000000021f237824 */ /* 0x004fc600078e00ff */
[----:B------:R2:W-:Y:S01]  /*b8f0*/  STL [R1+0xc0], R32 ;  /* 0x0000c02001007387 */ /* 0x0005e20000100800 */
[----:B------:R-:W-:Y:S02]  /*b900*/  IMAD.SHL.U32 R44, R17, 0x2, RZ ;  /* 0x00000002112c7824 */ /* 0x000fe400078e00ff */
[----:B-1----:R-:W-:Y:S01]  /*b910*/  IMAD.HI R34, R31, 0x2, RZ ;  /* 0x000000021f227827 */ /* 0x002fe200078e02ff */
[----:B------:R-:W-:Y:S03]  /*b920*/  STL [R1+0xac], R35 ;  /* 0x0000ac2301007387 */ /* 0x000fe60000100800 */
[C---:B--2---:R-:W-:Y:S02]  /*b930*/  IMAD.SHL.U32 R32, R8.reuse, 0x2, RZ ;  /* 0x0000000208207824 */ /* 0x044fe400078e00ff */
[----:B------:R-:W-:Y:S01]  /*b940*/  IMAD.HI R31, R8, 0x2, RZ ;  /* 0x00000002081f7827 */ /* 0x000fe200078e02ff */
[----:B------:R-:W-:Y:S01]  /*b950*/  STL [R1+0xc8], R34 ;  /* 0x0000c82201007387 */ /* 0x000fe20000100800 */
[----:B------:R-:W-:-:S02]  /*b960*/  SGXT.U32 R12, R12, 0x1 ;  /* 0x000000010c0c781a */ /* 0x000fc40000000000 */
[----:B------:R-:W-:Y:S02]  /*b970*/  IMAD.SHL.U32 R45, R29, 0x2, RZ ;  /* 0x000000021d2d7824 */ /* 0x000fe400078e00ff */
[----:B------:R-:W-:Y:S01]  /*b980*/  IMAD.HI R49, R17, 0x2, RZ ;  /* 0x0000000211317827 */ /* 0x000fe200078e02ff */
[----:B------:R1:W-:Y:S03]  /*b990*/  STL [R1+0xb4], R32 ;  /* 0x0000b42001007387 */ /* 0x0003e60000100800 */
[----:B------:R-:W-:Y:S01]  /*b9a0*/  IMAD.HI R53, R29, 0x2, RZ ;  /* 0x000000021d357827 */ /* 0x000fe200078e02ff */
[----:B------:R-:W-:Y:S03]  /*b9b0*/  STL [R1+0xd0], R31 ;  /* 0x0000d01f01007387 */ /* 0x000fe60000100800 */
[----:B------:R-:W-:-:S02]  /*b9c0*/  IMAD.SHL.U32 R52, R16, 0x2, RZ ;  /* 0x0000000210347824 */ /* 0x000fc400078e00ff */
[----:B------:R-:W-:Y:S01]  /*b9d0*/  IMAD.HI R17, R16, 0x2, RZ ;  /* 0x0000000210117827 */ /* 0x000fe200078e02ff */
[----:B------:R-:W-:Y:S03]  /*b9e0*/  STL [R1+0x684], R44 ;  /* 0x0006842c01007387 */ /* 0x000fe60000100800 */
[C---:B------:R-:W-:Y:S02]  /*b9f0*/  IMAD.SHL.U32 R39, R15.reuse, 0x2, RZ ;  /* 0x000000020f277824 */ /* 0x040fe400078e00ff */
[C---:B------:R-:W-:Y:S02]  /*ba00*/  IMAD.SHL.U32 R16, R14.reuse, 0x2, RZ ;  /* 0x000000020e107824 */ /* 0x040fe400078e00ff */
[----:B------:R-:W-:Y:S01]  /*ba10*/  IMAD.HI R47, R14, 0x2, RZ ;  /* 0x000000020e2f7827 */ /* 0x000fe200078e02ff */
[----:B------:R-:W-:Y:S03]  /*ba20*/  STL [R1+0x690], R45 ;  /* 0x0006902d01007387 */ /* 0x000fe60000100800 */
[----:B------:R-:W-:Y:S01]  /*ba30*/  IMAD.HI R15, R15, 0x2, RZ ;  /* 0x000000020f0f7827 */ /* 0x000fe200078e02ff */
[----:B------:R-:W-:-:S03]  /*ba40*/  LOP3.LUT R12, R12, 0x4a, RZ, 0xfc, !PT ;  /* 0x0000004a0c0c7812 */ /* 0x000fc600078efcff */
[C---:B------:R-:W-:Y:S02]  /*ba50*/  IMAD.SHL.U32 R14, R27.reuse, 0x2, RZ ;  /* 0x000000021b0e7824 */ /* 0x040fe400078e00ff */
[C---:B-1----:R-:W-:Y:S02]  /*ba60*/  IMAD.SHL.U32 R32, R28.reuse, 0x2, RZ ;  /* 0x000000021c207824 */ /* 0x042fe400078e00ff */
[----:B------:R-:W-:Y:S01]  /*ba70*/  IMAD.HI R43, R28, 0x2, RZ ;  /* 0x000000021c2b7827 */ /* 0x000fe200078e02ff */
[----:B------:R-:W-:Y:S03]  /*ba80*/  STL.64 [R1+0x698], R52 ;  /* 0x0006983401007387 */ /* 0x000fe60000100a00 */
[----:B------:R-:W-:Y:S02]  /*ba90*/  IMAD.SHL.U32 R46, R26, 0x2, RZ ;  /* 0x000000021a2e7824 */ /* 0x000fe400078e00ff */
[----:B------:R-:W-:Y:S01]  /*baa0*/  IMAD.HI R29, R27, 0x2, RZ ;  /* 0x000000021b1d7827 */ /* 0x000fe200078e02ff */
[----:B------:R1:W-:Y:S03]  /*bab0*/  STL.64 [R1+0x6a0], R16 ;  /* 0x0006a01001007387 */ /* 0x0003e60000100a00 */
[----:B------:R-:W-:Y:S01]  /*bac0*/  IMAD.SHL.U32 R28, R24, 0x2, RZ ;  /* 0x00000002181c7824 */ /* 0x000fe200078e00ff */
[----:B------:R2:W-:Y:S01]  /*bad0*/  STL.64 [R1+0x6b0], R14 ;  /* 0x0006b00e01007387 */ /* 0x0005e20000100a00 */
[----:B------:R-:W-:Y:S01]  /*bae0*/  SGXT.U32 R42, R42, 0x1 ;  /* 0x000000012a2a781a */ /* 0x000fe20000000000 */
[----:B------:R-:W-:-:S02]  /*baf0*/  IMAD R12, R12, R22, RZ ;  /* 0x000000160c0c7224 */ /* 0x000fc400078e02ff */
[----:B------:R3:W-:Y:S01]  /*bb00*/  STL.64 [R1+0x6b8], R46 ;  /* 0x0006b82e01007387 */ /* 0x0007e20000100a00 */
[----:B------:R-:W-:-:S03]  /*bb10*/  LOP3.LUT R42, R42, 0x5c, RZ, 0xfc, !PT ;  /* 0x0000005c2a2a7812 */ /* 0x000fc600078efcff */
[----:B------:R4:W-:Y:S01]  /*bb20*/  STL.64 [R1+0x6c0], R28 ;  /* 0x0006c01c01007387 */ /* 0x0009e20000100a00 */
[----:B------:R-:W-:-:S03]  /*bb30*/  IMAD.HI R35, R2, 0x2, RZ ;  /* 0x0000000202237827 */ /* 0x000fc600078e02ff */
[----:B-1----:R-:W4:Y:S04]  /*bb40*/  LDL.LU R17, [R1+0x60] ;  /* 0x0000600001117983 */ /* 0x002f280000300800 */
[----:B--2---:R-:W2:Y:S01]  /*bb50*/  LDL.LU R14, [R1+0x94] ;  /* 0x00009400010e7983 */ /* 0x004ea20000300800 */
[----:B---3--:R-:W-:Y:S02]  /*bb60*/  IMAD.MOV.U32 R46, RZ, RZ, R19 ;  /* 0x000000ffff2e7224 */ /* 0x008fe400078e0013 */
[----:B------:R-:W-:Y:S01]  /*bb70*/  IMAD.MOV.U32 R47, RZ, RZ, R18 ;  /* 0x000000ffff2f7224 */ /* 0x000fe200078e0012 */
[----:B------:R-:W3:Y:S01]  /*bb80*/  LDL.LU R15, [R1+0x5c] ;  /* 0x00005c00010f7983 */ /* 0x000ee20000300800 */
[----:B------:R-:W-:Y:S02]  /*bb90*/  IMAD.SHL.U32 R19, R2, 0x2, RZ ;  /* 0x0000000202137824 */ /* 0x000fe400078e00ff */
[C---:B------:R-:W-:Y:S01]  /*bba0*/  IMAD.SHL.U32 R2, R12.reuse, 0x2, RZ ;  /* 0x000000020c027824 */ /* 0x040fe200078e00ff */
[----:B------:R-:W2:Y:S01]  /*bbb0*/  LDL.LU R52, [R1+0xb0] ;  /* 0x0000b00001347983 */ /* 0x000ea20000300800 */
[----:B------:R-:W-:-:S03]  /*bbc0*/  IMAD.HI R18, R12, 0x2, RZ ;  /* 0x000000020c127827 */ /* 0x000fc600078e02ff */
[----:B------:R-:W2:Y:S01]  /*bbd0*/  LDL.LU R53, [R1+0x54] ;  /* 0x0000540001357983 */ /* 0x000ea20000300800 */
[----:B------:R-:W-:-:S03]  /*bbe0*/  IMAD.HI R27, R26, 0x2, RZ ;  /* 0x000000021a1b7827 */ /* 0x000fc600078e02ff */
[----:B------:R-:W2:Y:S01]  /*bbf0*/  LDL.LU R45, [R1+0xc0] ;  /* 0x0000c000012d7983 */ /* 0x000ea20000300800 */
[----:B------:R-:W-:Y:S01]  /*bc00*/  IMAD.HI R31, R24, 0x2, RZ ;  /* 0x00000002181f7827 */ /* 0x000fe200078e02ff */
[--C-:B----4-:R-:W-:Y:S02]  /*bc10*/  IADD3 R28, P2, P3, R46, UR18, R33.reuse ;  /* 0x000000122e1c7c10 */ /* 0x110fe4000fb5e021 */
[----:B------:R-:W4:Y:S01]  /*bc20*/  LDL.LU R44, [R1+0xb4] ;  /* 0x0000b400012c7983 */ /* 0x000f220000300800 */
[C---:B------:R-:W-:Y:S02]  /*bc30*/  IMAD.SHL.U32 R12, R10.reuse, 0x2, RZ ;  /* 0x000000020a0c7824 */ /* 0x040fe400078e00ff */
[----:B------:R-:W-:Y:S01]  /*bc40*/  IMAD.HI R37, R10, 0x2, RZ ;  /* 0x000000020a257827 */ /* 0x000fe200078e02ff */
[----:B------:R-:W-:-:S03]  /*bc50*/  IADD3 R46, P4, P5, R47, UR18, R33 ;  /* 0x000000122f2e7c10 */ /* 0x000fc6000fd9e021 */
[C---:B------:R-:W-:Y:S02]  /*bc60*/  IMAD.SHL.U32 R40, R21.reuse, 0x2, RZ ;  /* 0x0000000215287824 */ /* 0x040fe400078e00ff */
[----:B------:R-:W-:-:S04]  /*bc70*/  IMAD.HI R24, R21, 0x2, RZ ;  /* 0x0000000215187827 */ /* 0x000fc800078e02ff */
[C---:B------:R-:W-:Y:S02]  /*bc80*/  IMAD.SHL.U32 R10, R4.reuse, 0x2, RZ ;  /* 0x00000002040a7824 */ /* 0x040fe400078e00ff */
[----:B------:R-:W-:-:S04]  /*bc90*/  IMAD.HI R38, R4, 0x2, RZ ;  /* 0x0000000204267827 */ /* 0x000fc800078e02ff */
[C---:B------:R-:W-:Y:S02]  /*bca0*/  IMAD.SHL.U32 R36, R51.reuse, 0x2, RZ ;  /* 0x0000000233247824 */ /* 0x040fe400078e00ff */
[----:B------:R-:W-:Y:S02]  /*bcb0*/  IMAD.HI R26, R51, 0x2, RZ ;  /* 0x00000002331a7827 */ /* 0x000fe400078e02ff */
[----:B------:R-:W2:Y:S02]  /*bcc0*/  LDL.LU R51, [R1+0xac] ;  /* 0x0000ac0001337983 */ /* 0x000ea40000300800 */
[----:B------:R-:W-:Y:S02]  /*bcd0*/  IMAD R9, R42, R22, RZ ;  /* 0x000000162a097224 */ /* 0x000fe400078e02ff */
[----:B------:R-:W-:Y:S02]  /*bce0*/  IMAD.MOV.U32 R16, RZ, RZ, R11 ;  /* 0x000000ffff107224 */ /* 0x000fe400078e000b */
[----:B------:R-:W-:-:S02]  /*bcf0*/  IMAD.SHL.U32 R4, R50, 0x2, RZ ;  /* 0x0000000232047824 */ /* 0x000fc400078e00ff */
[----:B------:R-:W-:Y:S02]  /*bd00*/  IMAD.HI R21, R50, 0x2, RZ ;  /* 0x0000000232157827 */ /* 0x000fe400078e02ff */
[----:B------:R-:W2:Y:S02]  /*bd10*/  LDL.LU R50, [R1+0xa8] ;  /* 0x0000a80001327983 */ /* 0x000ea40000300800 */
[C---:B------:R-:W-:Y:S02]  /*bd20*/  IMAD.SHL.U32 R11, R48.reuse, 0x2, RZ ;  /* 0x00000002300b7824 */ /* 0x040fe400078e00ff */
[----:B------:R-:W-:Y:S02]  /*bd30*/  IMAD.HI R42, R48, 0x2, RZ ;  /* 0x00000002302a7827 */ /* 0x000fe400078e02ff */
[----:B------:R-:W2:Y:S04]  /*bd40*/  LDL.LU R48, [R1+0xd0] ;  /* 0x0000d00001307983 */ /* 0x000ea80000300800 */
[----:B------:R-:W2:Y:S01]  /*bd50*/  LDL.LU R47, [R1+0x88] ;  /* 0x00008800012f7983 */ /* 0x000ea20000300800 */
[----:B------:R-:W-:-:S05]  /*bd60*/  IMAD.MOV.U32 R29, RZ, RZ, R20 ;  /* 0x000000ffff1d7224 */ /* 0x000fca00078e0014 */
[----:B------:R-:W-:-:S05]  /*bd70*/  IADD3.X R29, PT, PT, R29, UR19, R0, P2, P3 ;  /* 0x000000131d1d7c10 */ /* 0x000fca00097e6400 */
[----:B------:R1:W-:Y:S02]  /*bd80*/  STL.64 [R1+0x20], R28 ;  /* 0x0000201c01007387 */ /* 0x0003e40000100a00 */
[----:B-1----:R-:W-:-:S04]  /*bd90*/  IADD3 R28, P2, P3, R25, UR18, R33 ;  /* 0x00000012191c7c10 */ /* 0x002fc8000fb5e021 */
[--C-:B------:R-:W-:Y:S01]  /*bda0*/  IADD3.X R29, PT, PT, R23, UR19, R0.reuse, P2, P3 ;  /* 0x00000013171d7c10 */ /* 0x100fe200097e6400 */
[----:B------:R-:W-:Y:S02]  /*bdb0*/  UIADD3 UR7, UPT, UPT, UR9, 0x8000, URZ ;  /* 0x0000800009077890 */ /* 0x000fe4000fffe0ff */
[----:B------:R-:W-:Y:S01]  /*bdc0*/  UIADD3 UR8, UPT, UPT, UR9, 0xc000, URZ ;  /* 0x0000c00009087890 */ /* 0x000fe2000fffe0ff */
[----:B------:R-:W-:Y:S01]  /*bdd0*/  UMOV UR4, URZ ;  /* 0x000000ff00047c82 */ /* 0x000fe20008000000 */
[----:B------:R-:W-:Y:S01]  /*bde0*/  UMOV UR5, URZ ;  /* 0x000000ff00057c82 */ /* 0x000fe20008000000 */
[----:B0-----:R-:W-:Y:S01]  /*bdf0*/  BAR.SYNC.DEFER_BLOCKING 0x0 ;  /* 0x0000000000007b1d */ /* 0x001fe20000010000 */
[----:B--2---:R-:W-:-:S05]  /*be00*/  IADD3.X R47, PT, PT, R47, UR19, R0, P4, P5 ;  /* 0x000000132f2f7c10 */ /* 0x004fca000a7ea400 */
[----:B------:R0:W-:Y:S04]  /*be10*/  STL.64 [R1+0x28], R46 ;  /* 0x0000282e01007387 */ /* 0x0001e80000100a00 */
[----:B------:R-:W2:Y:S01]  /*be20*/  LDL.LU R23, [R1+0x6c8] ;  /* 0x0006c80001177983 */ /* 0x000ea20000300800 */
[--C-:B0-----:R-:W-:Y:S02]  /*be30*/  IADD3 R46, P4, P5, R16, UR18, R33.reuse ;  /* 0x00000012102e7c10 */ /* 0x101fe4000fd9e021 */
[----:B------:R-:W-:Y:S02]  /*be40*/  IADD3 R16, P2, P3, R17, UR18, R33 ;  /* 0x0000001211107c10 */ /* 0x000fe4000fb5e021 */
[--C-:B------:R-:W-:Y:S01]  /*be50*/  IADD3.X R47, PT, PT, R14, UR19, R0.reuse, P4, P5 ;  /* 0x000000130e2f7c10 */ /* 0x100fe2000a7ea400 */
[----:B------:R0:W-:Y:S01]  /*be60*/  STL.64 [R1+0x30], R28 ;  /* 0x0000301c01007387 */ /* 0x0001e20000100a00 */
[----:B------:R-:W-:-:S02]  /*be70*/  IADD3.X R17, PT, PT, R50, UR19, R0, P2, P3 ;  /* 0x0000001332117c10 */ /* 0x000fc400097e6400 */
[----:B---3--:R-:W-:-:S04]  /*be80*/  IADD3 R14, P4, P5, R15, UR18, R33 ;  /* 0x000000120f0e7c10 */ /* 0x008fc8000fd9e021 */
[----:B------:R-:W-:Y:S01]  /*be90*/  IADD3.X R15, PT, PT, R52, UR19, R0, P4, P5 ;  /* 0x00000013340f7c10 */ /* 0x000fe2000a7ea400 */
[----:B0-----:R-:W3:Y:S04]  /*bea0*/  LDL.LU.64 R28, [R1+0x6c0] ;  /* 0x0006c000011c7983 */ /* 0x001ee80000300a00 */
[----:B------:R0:W-:Y:S04]  /*beb0*/  STL.64 [R1+0x38], R46 ;  /* 0x0000382e01007387 */ /* 0x0001e80000100a00 */
[----:B0-----:R-:W2:Y:S04]  /*bec0*/  LDL.LU.64 R46, [R1+0x6b8] ;  /* 0x0006b800012e7983 */ /* 0x001ea80000300a00 */
[----:B------:R0:W-:Y:S04]  /*bed0*/  STL.64 [R1+0x40], R16 ;  /* 0x0000401001007387 */ /* 0x0001e80000100a00 */
[----:B------:R1:W-:Y:S01]  /*bee0*/  STL.64 [R1+0x48], R14 ;  /* 0x0000480e01007387 */ /* 0x0003e20000100a00 */
[----:B0-----:R-:W-:-:S04]  /*bef0*/  IADD3 R16, P2, P3, R6, UR18, R33 ;  /* 0x0000001206107c10 */ /* 0x001fc8000fb5e021 */
[----:B------:R-:W-:Y:S01]  /*bf00*/  IADD3.X R17, PT, PT, R13, UR19, R0, P2, P3 ;  /* 0x000000130d117c10 */ /* 0x000fe200097e6400 */
[----:B-1----:R-:W2:Y:S01]  /*bf10*/  LDL.LU.64 R14, [R1+0x6b0] ;  /* 0x0006b000010e7983 */ /* 0x002ea20000300a00 */
[----:B------:R-:W-:-:S03]  /*bf20*/  IADD3 R50, P2, P3, R51, UR18, R33 ;  /* 0x0000001233327c10 */ /* 0x000fc6000fb5e021 */
[----:B------:R-:W2:Y:S04]  /*bf30*/  LDL.LU R13, [R1+0x6a8] ;  /* 0x0006a800010d7983 */ /* 0x000ea80000300800 */
[----:B------:R0:W-:Y:S04]  /*bf40*/  STL.64 [R1+0x50], R16 ;  /* 0x0000501001007387 */ /* 0x0001e80000100a00 */
[----:B0-----:R-:W2:Y:S04]  /*bf50*/  LDL.LU.64 R16, [R1+0x6a0] ;  /* 0x0006a00001107983 */ /* 0x001ea80000300a00 */
[----:B------:R-:W2:Y:S01]  /*bf60*/  LDL.LU R51, [R1+0xc8] ;  /* 0x0000c80001337983 */ /* 0x000ea20000300800 */
[----:B------:R-:W-:-:S04]  /*bf70*/  IADD3 R52, P4, P5, R53, UR18, R33 ;  /* 0x0000001235347c10 */ /* 0x000fc8000fd9e021 */
[----:B------:R-:W-:Y:S02]  /*bf80*/  IADD3.X R53, PT, PT, R45, UR19, R0, P4, P5 ;  /* 0x000000132d357c10 */ /* 0x000fe4000a7ea400 */
[----:B----4-:R-:W-:-:S04]  /*bf90*/  IADD3 R44, P4, P5, R44, UR18, R33 ;  /* 0x000000122c2c7c10 */ /* 0x010fc8000fd9e021 */
[--C-:B------:R-:W-:Y:S01]  /*bfa0*/  IADD3.X R45, PT, PT, R48, UR19, R0.reuse, P4, P5 ;  /* 0x00000013302d7c10 */ /* 0x100fe2000a7ea400 */
[----:B------:R0:W-:Y:S04]  /*bfb0*/  STL.64 [R1+0x58], R52 ;  /* 0x0000583401007387 */ /* 0x0001e80000100a00 */
[----:B0-----:R-:W4:Y:S01]  /*bfc0*/  LDL.LU.64 R52, [R1+0x698] ;  /* 0x0006980001347983 */ /* 0x001f220000300a00 */
[----:B--2---:R-:W-:-:S05]  /*bfd0*/  IADD3.X R51, PT, PT, R51, UR19, R0, P2, P3 ;  /* 0x0000001333337c10 */ /* 0x004fca00097e6400 */
[----:B------:R-:W-:Y:S04]  /*bfe0*/  STL.64 [R1+0x60], R50 ;  /* 0x0000603201007387 */ /* 0x000fe80000100a00 */
[----:B------:R0:W-:Y:S04]  /*bff0*/  STL.64 [R1+0x68], R44 ;  /* 0x0000682c01007387 */ /* 0x0001e80000100a00 */
[----:B0-----:R-:W2:Y:S01]  /*c000*/  LDL.LU R45, [R1+0x690] ;  /* 0x00069000012d7983 */ /* 0x001ea20000300800 */
[C---:B------:R-:W-:Y:S02]  /*c010*/  IMAD.SHL.U32 R8, R30.reuse, 0x2, RZ ;  /* 0x000000021e087824 */ /* 0x040fe400078e00ff */
[----:B------:R-:W-:-:S03]  /*c020*/  IMAD.HI R41, R30, 0x2, RZ ;  /* 0x000000021e297827 */ /* 0x000fc600078e02ff */
[----:B------:R-:W-:-:S04]  /*c030*/  IADD3 R50, P2, P3, R8, UR18, R33 ;  /* 0x0000001208327c10 */ /* 0x000fc8000fb5e021 */
[----:B------:R-:W-:Y:S02]  /*c040*/  IADD3.X R51, PT, PT, R41, UR19, R0, P2, P3 ;  /* 0x0000001329337c10 */ /* 0x000fe400097e6400 */
[----:B------:R-:W3:Y:S04]  /*c050*/  LDL.LU R41, [R1+0x68c] ;  /* 0x00068c0001297983 */ /* 0x000ee80000300800 */
[----:B------:R0:W-:Y:S02]  /*c060*/  STL.64 [R1+0x70], R50 ;  /* 0x0000703201007387 */ /* 0x0001e40000100a00 */
[--C-:B0-----:R-:W-:Y:S02]  /*c070*/  IADD3 R50, P2, P3, R32, UR18, R33.reuse ;  /* 0x0000001220327c10 */ /* 0x101fe4000fb5e021 */
[----:B------:R-:W3:Y:S01]  /*c080*/  LDL.LU R32, [R1+0x688] ;  /* 0x0006880001207983 */ /* 0x000ee20000300800 */
[----:B--2---:R-:W-:-:S04]  /*c090*/  IADD3 R44, P4, P5, R45, UR18, R33 ;  /* 0x000000122d2c7c10 */ /* 0x004fc8000fd9e021 */
[----:B----4-:R-:W-:-:S05]  /*c0a0*/  IADD3.X R45, PT, PT, R53, UR19, R0, P4, P5 ;  /* 0x00000013352d7c10 */ /* 0x010fca000a7ea400 */
[----:B------:R0:W-:Y:S04]  /*c0b0*/  STL.64 [R1+0x78], R44 ;  /* 0x0000782c01007387 */ /* 0x0001e80000100a00 */
[----:B0-----:R-:W2:Y:S01]  /*c0c0*/  LDL.LU R44, [R1+0x684] ;  /* 0x00068400012c7983 */ /* 0x001ea20000300800 */
[----:B------:R-:W-:-:S05]  /*c0d0*/  IADD3.X R51, PT, PT, R43, UR19, R0, P2, P3 ;  /* 0x000000132b337c10 */ /* 0x000fca00097e6400 */
[----:B------:R-:W-:Y:S01]  /*c0e0*/  STL.64 [R1+0x80], R50 ;  /* 0x0000803201007387 */ /* 0x000fe20000100a00 */
[----:B------:R-:W0:Y:S01]  /*c0f0*/  S2R R43, SR_TID.X ;  /* 0x00000000002b7919 */ /* 0x000e220000002100 */
[----:B------:R-:W-:-:S04]  /*c100*/  IADD3 R52, P2, P3, R52, UR18, R33 ;  /* 0x0000001234347c10 */ /* 0x000fc8000fb5e021 */
[----:B------:R-:W-:Y:S02]  /*c110*/  IADD3.X R53, PT, PT, R17, UR19, R0, P2, P3 ;  /* 0x0000001311357c10 */ /* 0x000fe400097e6400 */
[----:B------:R-:W-:-:S04]  /*c120*/  IADD3 R16, P2, P3, R16, UR18, R33 ;  /* 0x0000001210107c10 */ /* 0x000fc8000fb5e021 */
[----:B------:R-:W-:Y:S02]  /*c130*/  IADD3.X R17, PT, PT, R47, UR19, R0, P2, P3 ;  /* 0x000000132f117c10 */ /* 0x000fe400097e6400 */
[----:B------:R-:W-:-:S04]  /*c140*/  IADD3 R46, P2, P3, R46, UR18, R33 ;  /* 0x000000122e2e7c10 */ /* 0x000fc8000fb5e021 */
[----:B------:R-:W-:Y:S02]  /*c150*/  IADD3.X R47, PT, PT, R27, UR19, R0, P2, P3 ;  /* 0x000000131b2f7c10 */ /* 0x000fe400097e6400 */
[----:B0-----:R-:W-:-:S04]  /*c160*/  SHF.R.U32.HI R43, RZ, 0x6, R43 ;  /* 0x00000006ff2b7819 */ /* 0x001fc8000001162b */
[----:B------:R-:W-:-:S04]  /*c170*/  SGXT.U32 R43, R43, 0x1 ;  /* 0x000000012b2b781a */ /* 0x000fc80000000000 */
[----:B------:R-:W-:-:S05]  /*c180*/  LOP3.LUT R43, R43, 0x66, RZ, 0xfc, !PT ;  /* 0x000000662b2b7812 */ /* 0x000fca00078efcff */
[----:B------:R-:W-:Y:S02]  /*c190*/  IMAD R48, R43, R22, RZ ;  /* 0x000000162b307224 */ /* 0x000fe400078e02ff */
[----:B------:R-:W0:Y:S01]  /*c1a0*/  S2R R43, SR_TID.X ;  /* 0x00000000002b7919 */ /* 0x000e220000002100 */
[----:B------:R-:W1:Y:S01]  /*c1b0*/  S2R R27, SR_TID.X ;  /* 0x00000000001b7919 */ /* 0x000e620000002100 */
[C---:B------:R-:W-:Y:S02]  /*c1c0*/  IMAD.SHL.U32 R34, R5.reuse, 0x2, RZ ;  /* 0x0000000205227824 */ /* 0x040fe400078e00ff */
[----:B------:R-:W-:Y:S01]  /*c1d0*/  IMAD.HI R5, R5, 0x2, RZ ;  /* 0x0000000205057827 */ /* 0x000fe200078e02ff */
[----:B--2---:R-:W-:-:S04]  /*c1e0*/  IADD3 R44, P4, P5, R44, UR18, R33 ;  /* 0x000000122c2c7c10 */ /* 0x004fc8000fd9e021 */
[----:B------:R-:W-:Y:S02]  /*c1f0*/  IADD3.X R45, PT, PT, R49, UR19, R0, P4, P5 ;  /* 0x00000013312d7c10 */ /* 0x000fe4000a7ea400 */
[----:B------:R-:W2:Y:S04]  /*c200*/  LDL.LU R49, [R1+0x680] ;  /* 0x0006800001317983 */ /* 0x000ea80000300800 */
[----:B------:R4:W-:Y:S04]  /*c210*/  STL.64 [R1+0x88], R44 ;  /* 0x0000882c01007387 */ /* 0x0009e80000100a00 */
[----:B------:R0:W-:Y:S01]  /*c220*/  STL.64 [R1+0x90], R52 ;  /* 0x0000903401007387 */ /* 0x0001e20000100a00 */
[----:B----4-:R-:W-:-:S04]  /*c230*/  IADD3 R44, P4, P5, R39, UR18, R33 ;  /* 0x00000012272c7c10 */ /* 0x010fc8000fd9e021 */
[----:B------:R-:W-:Y:S01]  /*c240*/  IADD3.X R45, PT, PT, R15, UR19, R0, P4, P5 ;  /* 0x000000130f2d7c10 */ /* 0x000fe2000a7ea400 */
[----:B0-----:R0:W5:Y:S01]  /*c250*/  LDL.LU.64 R52, [R1+0x678] ;  /* 0x0006780001347983 */ /* 0x0011620000300a00 */
[----:B------:R-:W-:-:S03]  /*c260*/  IADD3 R14, P4, P5, R14, UR18, R33 ;  /* 0x000000120e0e7c10 */ /* 0x000fc6000fd9e021 */
[----:B------:R4:W-:Y:S01]  /*c270*/  STL.64 [R1+0xa8], R44 ;  /* 0x0000a82c01007387 */ /* 0x0009e20000100a00 */
[--C-:B---3--:R-:W-:Y:S02]  /*c280*/  IADD3.X R15, PT, PT, R29, UR19, R0.reuse, P4, P5 ;  /* 0x000000131d0f7c10 */ /* 0x108fe4000a7ea400 */
[----:B------:R-:W-:Y:S01]  /*c290*/  IADD3 R28, P4, P5, R28, UR18, R33 ;  /* 0x000000121c1c7c10 */ /* 0x000fe2000fd9e021 */
[----:B----4-:R-:W3:Y:S04]  /*c2a0*/  LDL.LU.64 R44, [R1+0x670] ;  /* 0x00067000012c7983 */ /* 0x010ee80000300a00 */
[----:B------:R4:W-:Y:S01]  /*c2b0*/  STL.64 [R1+0xb0], R16 ;  /* 0x0000b01001007387 */ /* 0x0009e20000100a00 */
[----:B------:R-:W-:-:S03]  /*c2c0*/  IADD3.X R29, PT, PT, R31, UR19, R0, P4, P5 ;  /* 0x000000131f1d7c10 */ /* 0x000fc6000a7ea400 */
[----:B----4-:R-:W4:Y:S04]  /*c2d0*/  LDL.LU.64 R16, [R1+0x668] ;  /* 0x0006680001107983 */ /* 0x010f280000300a00 */
[----:B------:R0:W-:Y:S04]  /*c2e0*/  STL.64 [R1+0xb8], R14 ;  /* 0x0000b80e01007387 */ /* 0x0001e80000100a00 */
[----:B0-----:R-:W3:Y:S04]  /*c2f0*/  LDL.LU.64 R14, [R1+0x660] ;  /* 0x00066000010e7983 */ /* 0x001ee80000300a00 */
[----:B------:R0:W-:Y:S04]  /*c300*/  STL.64 [R1+0xc0], R46 ;  /* 0x0000c02e01007387 */ /* 0x0001e80000100a00 */
[----:B------:R1:W-:Y:S01]  /*c310*/  STL.64 [R1+0xc8], R28 ;  /* 0x0000c81c01007387 */ /* 0x0003e20000100a00 */
[----:B0-----:R-:W-:-:S04]  /*c320*/  IADD3 R46, P2, P3, R40, UR18, R33 ;  /* 0x00000012282e7c10 */ /* 0x001fc8000fb5e021 */
[--C-:B------:R-:W-:Y:S01]  /*c330*/  IADD3.X R47, PT, PT, R24, UR19, R0.reuse, P2, P3 ;  /* 0x00000013182f7c10 */ /* 0x100fe200097e6400 */
[----:B-1----:R-:W3:Y:S04]  /*c340*/  LDL.LU.64 R28, [R1+0x658] ;  /* 0x00065800011c7983 */ /* 0x002ee80000300a00 */
[----:B------:R0:W-:Y:S02]  /*c350*/  STL.64 [R1+0x340], R46 ;  /* 0x0003402e01007387 */ /* 0x0001e40000100a00 */
[----:B0-----:R-:W-:Y:S02]  /*c360*/  IADD3 R46, P2, P3, R19, UR18, R33 ;  /* 0x00000012132e7c10 */ /* 0x001fe4000fb5e021 */
[----:B------:R-:W0:Y:S02]  /*c370*/  S2R R19, SR_TID.X ;  /* 0x0000000000137919 */ /* 0x000e240000002100 */
[----:B------:R-:W-:-:S02]  /*c380*/  IADD3.X R47, PT, PT, R35, UR19, R0, P2, P3 ;  /* 0x00000013232f7c10 */ /* 0x000fc400097e6400 */
[----:B------:R-:W-:-:S04]  /*c390*/  IADD3 R34, P3, P2, R34, UR18, R33 ;  /* 0x0000001222227c10 */ /* 0x000fc8000fa7e021 */
[----:B------:R-:W-:Y:S02]  /*c3a0*/  IADD3.X R35, PT, PT, R5, UR19, R0, P3, P2 ;  /* 0x0000001305237c10 */ /* 0x000fe40009fe4400 */
[----:B------:R-:W1:Y:S01]  /*c3b0*/  S2R R5, SR_TID.X ;  /* 0x0000000000057919 */ /* 0x000e620000002100 */
[----:B------:R-:W-:Y:S01]  /*c3c0*/  SHF.R.U32.HI R43, RZ, 0x6, R43 ;  /* 0x00000006ff2b7819 */ /* 0x000fe2000001162b */
[C---:B------:R-:W-:Y:S01]  /*c3d0*/  IMAD.SHL.U32 R30, R3.reuse, 0x2, RZ ;  /* 0x00000002031e7824 */ /* 0x040fe200078e00ff */
[----:B------:R-:W-:Y:S01]  /*c3e0*/  SHF.R.U32.HI R27, RZ, 0x6, R27 ;  /* 0x00000006ff1b7819 */ /* 0x000fe2000001161b */
[----:B------:R-:W-:Y:S01]  /*c3f0*/  IMAD.HI R3, R3, 0x2, RZ ;  /* 0x0000000203037827 */ /* 0x000fe200078e02ff */
[----:B------:R-:W-:Y:S02]  /*c400*/  SGXT.U32 R43, R43, 0x1 ;  /* 0x000000012b2b781a */ /* 0x000fe40000000000 */
[----:B------:R-:W-:Y:S02]  /*c410*/  IADD3 R30, P4, P5, R30, UR18, R33 ;  /* 0x000000121e1e7c10 */ /* 0x000fe4000fd9e021 */
[----:B------:R-:W-:-:S02]  /*c420*/  LOP3.LUT R43, R43, 0x68, RZ, 0xfc, !PT ;  /* 0x000000682b2b7812 */ /* 0x000fc400078efcff */
[----:B------:R-:W-:Y:S02]  /*c430*/  SGXT.U32 R27, R27, 0x1 ;  /* 0x000000011b1b781a */ /* 0x000fe40000000000 */
[--C-:B------:R-:W-:Y:S01]  /*c440*/  IADD3.X R31, PT, PT, R3, UR19, R0.reuse, P4, P5 ;  /* 0x00000013031f7c10 */ /* 0x100fe2000a7ea400 */
[----:B------:R-:W-:Y:S01]  /*c450*/  IMAD.SHL.U32 R51, R48, 0x2, RZ ;  /* 0x0000000230337824 */ /* 0x000fe200078e00ff */
[----:B------:R-:W-:Y:S01]  /*c460*/  IADD3 R2, P4, P5, R2, UR18, R33 ;  /* 0x0000001202027c10 */ /* 0x000fe2000fd9e021 */
[----:B------:R-:W-:Y:S01]  /*c470*/  IMAD.HI R39, R48, 0x2, RZ ;  /* 0x0000000230277827 */ /* 0x000fe200078e02ff */
[----:B------:R-:W-:Y:S02]  /*c480*/  LOP3.LUT R27, R27, 0x6a, RZ, 0xfc, !PT ;  /* 0x0000006a1b1b7812 */ /* 0x000fe400078efcff */
[----:B0-----:R-:W-:Y:S01]  /*c490*/  SHF.R.U32.HI R19, RZ, 0x6, R19 ;  /* 0x00000006ff137819 */ /* 0x001fe20000011613 */
[----:B------:R-:W-:Y:S01]  /*c4a0*/  IMAD R48, R43, R22, RZ ;  /* 0x000000162b307224 */ /* 0x000fe200078e02ff */
[----:B------:R-:W-:-:S02]  /*c4b0*/  IADD3.X R3, PT, PT, R18, UR19, R0, P4, P5 ;  /* 0x0000001312037c10 */ /* 0x000fc4000a7ea400 */
[----:B------:R-:W-:Y:S01]  /*c4c0*/  SGXT.U32 R19, R19, 0x1 ;  /* 0x000000011313781a */ /* 0x000fe20000000000 */
[----:B------:R0:W-:Y:S01]  /*c4d0*/  STL.64 [R1+0x348], R30 ;  /* 0x0003481e01007387 */ /* 0x0001e20000100a00 */
[C---:B------:R-:W-:Y:S02]  /*c4e0*/  IMAD.SHL.U32 R40, R48.reuse, 0x2, RZ ;  /* 0x0000000230287824 */ /* 0x040fe400078e00ff */
[----:B------:R-:W-:Y:S01]  /*c4f0*/  IMAD.HI R43, R48, 0x2, RZ ;  /* 0x00000002302b7827 */ /* 0x000fe200078e02ff */
[----:B------:R-:W-:-:S03]  /*c500*/  LOP3.LUT R19, R19, 0x6c, RZ, 0xfc, !PT ;  /* 0x0000006c13137812 */ /* 0x000fc600078efcff */
[----:B------:R-:W-:Y:S01]  /*c510*/  IMAD R48, R27, R22, RZ ;  /* 0x000000161b307224 */ /* 0x000fe200078e02ff */
[----:B------:R-:W-:Y:S01]  /*c520*/  IADD3 R18, P4, P5, R12, UR18, R33 ;  /* 0x000000120c127c10 */ /* 0x000fe2000fd9e021 */
[----:B0-----:R-:W3:Y:S04]  /*c530*/  LDL.LU.64 R30, [R1+0x650] ;  /* 0x00065000011e7983 */ /* 0x001ee80000300a00 */
[----:B------:R0:W-:Y:S01]  /*c540*/  STL.64 [R1+0x350], R46 ;  /* 0x0003502e01007387 */ /* 0x0001e20000100a00 */
[C---:B------:R-:W-:Y:S01]  /*c550*/  IMAD.SHL.U32 R24, R48.reuse, 0x2, RZ ;  /* 0x0000000230187824 */ /* 0x040fe200078e00ff */
[----:B-1----:R-:W-:Y:S01]  /*c560*/  SHF.R.U32.HI R5, RZ, 0x6, R5 ;  /* 0x00000006ff057819 */ /* 0x002fe20000011605 */
[----:B------:R-:W-:-:S04]  /*c570*/  IMAD.HI R27, R48, 0x2, RZ ;  /* 0x00000002301b7827 */ /* 0x000fc800078e02ff */
[----:B------:R-:W-:Y:S01]  /*c580*/  IMAD R48, R19, R22, RZ ;  /* 0x0000001613307224 */ /* 0x000fe200078e02ff */
[----:B0-----:R-:W3:Y:S04]  /*c590*/  LDL.LU.64 R46, [R1+0x648] ;  /* 0x00064800012e7983 */ /* 0x001ee80000300a00 */
[----:B------:R0:W-:Y:S01]  /*c5a0*/  STL.64 [R1+0x358], R2 ;  /* 0x0003580201007387 */ /* 0x0001e20000100a00 */
[--C-:B------:R-:W-:Y:S02]  /*c5b0*/  IADD3.X R19, PT, PT, R37, UR19, R0.reuse, P4, P5 ;  /* 0x0000001325137c10 */ /* 0x100fe4000a7ea400 */
[----:B------:R-:W-:Y:S02]  /*c5c0*/  IADD3 R36, P4, P5, R36, UR18, R33 ;  /* 0x0000001224247c10 */ /* 0x000fe4000fd9e021 */
[----:B------:R-:W-:Y:S01]  /*c5d0*/  SGXT.U32 R5, R5, 0x1 ;  /* 0x000000010505781a */ /* 0x000fe20000000000 */
[----:B0-----:R0:W5:Y:S04]  /*c5e0*/  LDL.LU.64 R2, [R1+0x640] ;  /* 0x0006400001027983 */ /* 0x0011680000300a00 */
[----:B------:R1:W-:Y:S01]  /*c5f0*/  STL.64 [R1+0x360], R34 ;  /* 0x0003602201007387 */ /* 0x0003e20000100a00 */
[----:B------:R-:W-:-:S03]  /*c600*/  IADD3.X R37, PT, PT, R26, UR19, R0, P4, P5 ;  /* 0x000000131a257c10 */ /* 0x000fc6000a7ea400 */
[----:B------:R0:W-:Y:S01]  /*c610*/  STL.64 [R1+0x368], R18 ;  /* 0x0003681201007387 */ /* 0x0001e20000100a00 */
[----:B-1----:R-:W-:-:S04]  /*c620*/  IADD3 R34, P3, P2, R10, UR18, R33 ;  /* 0x000000120a227c10 */ /* 0x002fc8000fa7e021 */
[----:B------:R-:W-:Y:S01]  /*c630*/  IADD3.X R35, PT, PT, R38, UR19, R0, P3, P2 ;  /* 0x0000001326237c10 */ /* 0x000fe20009fe4400 */
[----:B0-----:R0:W5:Y:S01]  /*c640*/  LDL.LU.64 R18, [R1+0x638] ;  /* 0x0006380001127983 */ /* 0x0011620000300a00 */
[----:B------:R-:W-:-:S03]  /*c650*/  LOP3.LUT R5, R5, 0x70, RZ, 0xfc, !PT ;  /* 0x0000007005057812 */ /* 0x000fc600078efcff */
[----:B------:R0:W5:Y:S01]  /*c660*/  LDL.LU R38, [R1+0x630] ;  /* 0x0006300001267983 */ /* 0x0001620000300800 */
[----:B------:R-:W-:-:S03]  /*c670*/  IADD3 R4, P3, P2, R4, UR18, R33 ;  /* 0x0000001204047c10 */ /* 0x000fc6000fa7e021 */
[----:B------:R1:W-:Y:S01]  /*c680*/  STL.64 [R1+0x370], R34 ;  /* 0x0003702201007387 */ /* 0x0003e20000100a00 */
[C---:B------:R-:W-:Y:S02]  /*c690*/  IMAD.SHL.U32 R12, R48.reuse, 0x2, RZ ;  /* 0x00000002300c7824 */ /* 0x040fe400078e00ff */
[----:B------:R-:W-:-:S04]  /*c6a0*/  IMAD.HI R10, R48, 0x2, RZ ;  /* 0x00000002300a7827 */ /* 0x000fc800078e02ff */
[----:B------:R-:W-:Y:S01]  /*c6b0*/  IMAD R48, R5, R22, RZ ;  /* 0x0000001605307224 */ /* 0x000fe200078e02ff */
[----:B------:R-:W-:Y:S01]  /*c6c0*/  IADD3.X R5, PT, PT, R21, UR19, R0, P3, P2 ;  /* 0x0000001315057c10 */ /* 0x000fe20009fe4400 */
[----:B-1----:R0:W5:Y:S04]  /*c6d0*/  LDL.LU.64 R34, [R1+0x628] ;  /* 0x0006280001227983 */ /* 0x0021680000300a00 */
[----:B------:R1:W-:Y:S01]  /*c6e0*/  STL.64 [R1+0x378], R36 ;  /* 0x0003782401007387 */ /* 0x0003e20000100a00 */
[----:B------:R-:W-:-:S03]  /*c6f0*/  IMAD.SHL.U32 R25, R9, 0x2, RZ ;  /* 0x0000000209197824 */ /* 0x000fc600078e00ff */
[----:B------:R0:W-:Y:S01]  /*c700*/  STL.64 [R1+0x380], R4 ;  /* 0x0003800401007387 */ /* 0x0001e20000100a00 */
[----:B-1----:R-:W-:-:S04]  /*c710*/  IADD3 R36, P4, P5, R11, UR18, R33 ;  /* 0x000000120b247c10 */ /* 0x002fc8000fd9e021 */
[----:B------:R-:W-:Y:S01]  /*c720*/  IADD3.X R37, PT, PT, R42, UR19, R0, P4, P5 ;  /* 0x000000132a257c10 */ /* 0x000fe2000a7ea400 */
[----:B0-----:R0:W5:Y:S04]  /*c730*/  LDL.LU.64 R4, [R1+0x620] ;  /* 0x0006200001047983 */ /* 0x0011680000300a00 */
[----:B------:R1:W-:Y:S02]  /*c740*/  STL.64 [R1+0x388], R36 ;  /* 0x0003882401007387 */ /* 0x0003e40000100a00 */
[----:B-1----:R-:W-:Y:S02]  /*c750*/  IADD3 R36, P4, P5, R25, UR18, R33 ;  /* 0x0000001219247c10 */ /* 0x002fe4000fd9e021 */
[----:B------:R-:W1:Y:S01]  /*c760*/  S2R R25, SR_TID.X ;  /* 0x0000000000197919 */ /* 0x000e620000002100 */
[----:B------:R-:W-:-:S02]  /*c770*/  IMAD.SHL.U32 R26, R48, 0x2, RZ ;  /* 0x00000002301a7824 */ /* 0x000fc400078e00ff */
[----:B------:R-:W-:-:S04]  /*c780*/  IMAD.HI R11, R48, 0x2, RZ ;  /* 0x00000002300b7827 */ /* 0x000fc800078e02ff */
[----:B------:R-:W-:Y:S01]  /*c790*/  IMAD.SHL.U32 R20, R7, 0x2, RZ ;  /* 0x0000000207147824 */ /* 0x000fe200078e00ff */
[----:B--2---:R-:W-:Y:S02]  /*c7a0*/  SHF.R.U32.HI R49, RZ, 0x6, R49 ;  /* 0x00000006ff317819 */ /* 0x004fe40000011631 */
[----:B-1----:R-:W-:Y:S02]  /*c7b0*/  SHF.R.U32.HI R25, RZ, 0x6, R25 ;  /* 0x00000006ff197819 */ /* 0x002fe40000011619 */
[----:B------:R-:W-:Y:S02]  /*c7c0*/  SGXT.U32 R49, R49, 0x1 ;  /* 0x000000013131781a */ /* 0x000fe40000000000 */
[----:B------:R-:W-:Y:S02]  /*c7d0*/  SGXT.U32 R25, R25, 0x1 ;  /* 0x000000011919781a */ /* 0x000fe40000000000 */
[----:B------:R-:W-:Y:S02]  /*c7e0*/  LOP3.LUT R49, R49, 0x72, RZ, 0xfc, !PT ;  /* 0x0000007231317812 */ /* 0x000fe400078efcff */
[----:B------:R-:W-:-:S03]  /*c7f0*/  LOP3.LUT R25, R25, 0x74, RZ, 0xfc, !PT ;  /* 0x0000007419197812 */ /* 0x000fc600078efcff */
[----:B------:R-:W-:-:S04]  /*c800*/  IMAD R48, R49, R22, RZ ;  /* 0x0000001631307224 */ /* 0x000fc800078e02ff */
[C---:B------:R-:W-:Y:S02]  /*c810*/  IMAD.SHL.U32 R42, R48.reuse, 0x2, RZ ;  /* 0x00000002302a7824 */ /* 0x040fe400078e00ff */
[----:B------:R-:W-:-:S04]  /*c820*/  IMAD.HI R49, R48, 0x2, RZ ;  /* 0x0000000230317827 */ /* 0x000fc800078e02ff */
[----:B------:R-:W-:Y:S02]  /*c830*/  IMAD R48, R25, R22, RZ ;  /* 0x0000001619307224 */ /* 0x000fe400078e02ff */
[----:B------:R-:W1:Y:S01]  /*c840*/  S2R R25, SR_TID.X ;  /* 0x0000000000197919 */ /* 0x000e620000002100 */
[----:B------:R-:W-:Y:S01]  /*c850*/  IMAD.HI R7, R7, 0x2, RZ ;  /* 0x0000000207077827 */ /* 0x000fe200078e02ff */
[----:B------:R-:W-:-:S03]  /*c860*/  IADD3 R20, P3, P2, R20, UR18, R33 ;  /* 0x0000001214147c10 */ /* 0x000fc6000fa7e021 */
[----:B------:R-:W-:Y:S01]  /*c870*/  IMAD.SHL.U32 R6, R23, 0x2, RZ ;  /* 0x0000000217067824 */ /* 0x000fe200078e00ff */
[----:B------:R-:W-:Y:S01]  /*c880*/  IADD3.X R21, PT, PT, R7, UR19, R0, P3, P2 ;  /* 0x0000001307157c10 */ /* 0x000fe20009fe4400 */
[----:B------:R-:W-:-:S03]  /*c890*/  IMAD.HI R23, R23, 0x2, RZ ;  /* 0x0000000217177827 */ /* 0x000fc600078e02ff */
[----:B------:R-:W-:Y:S01]  /*c8a0*/  IADD3 R6, P3, P2, R6, UR18, R33 ;  /* 0x0000001206067c10 */ /* 0x000fe2000fa7e021 */
[----:B------:R-:W-:-:S03]  /*c8b0*/  IMAD.SHL.U32 R50, R41, 0x2, RZ ;  /* 0x0000000229327824 */ /* 0x000fc600078e00ff */
[--C-:B------:R-:W-:Y:S01]  /*c8c0*/  IADD3.X R7, PT, PT, R23, UR19, R0.reuse, P3, P2 ;  /* 0x0000001317077c10 */ /* 0x100fe20009fe4400 */
[----:B------:R-:W-:Y:S01]  /*c8d0*/  IMAD.HI R9, R9, 0x2, RZ ;  /* 0x0000000209097827 */ /* 0x000fe200078e02ff */
[----:B------:R-:W-:Y:S02]  /*c8e0*/  IADD3 R22, P3, P2, R50, UR18, R33 ;  /* 0x0000001232167c10 */ /* 0x000fe4000fa7e021 */
[----:B------:R-:W2:Y:S01]  /*c8f0*/  LDC R50, c[0x0][0x3a8] ;  /* 0x0000ea00ff327b82 */ /* 0x000ea20000000800 */
[----:B------:R-:W-:Y:S01]  /*c900*/  IMAD.SHL.U32 R8, R13, 0x2, RZ ;  /* 0x000000020d087824 */ /* 0x000fe200078e00ff */
[----:B------:R-:W-:Y:S01]  /*c910*/  IADD3.X R37, PT, PT, R9, UR19, R0, P4, P5 ;  /* 0x0000001309257c10 */ /* 0x000fe2000a7ea400 */
[----:B------:R-:W-:-:S03]  /*c920*/  IMAD.HI R13, R13, 0x2, RZ ;  /* 0x000000020d0d7827 */ /* 0x000fc600078e02ff */
[----:B------:R-:W-:Y:S01]  /*c930*/  IADD3 R8, P4, P5, R8, UR18, R33 ;  /* 0x0000001208087c10 */ /* 0x000fe2000fd9e021 */
[----:B------:R0:W-:Y:S01]  /*c940*/  STL.64 [R1+0x390], R20 ;  /* 0x0003901401007387 */ /* 0x0001e20000100a00 */
[----:B------:R-:W-:Y:S02]  /*c950*/  IMAD.HI R41, R41, 0x2, RZ ;  /* 0x0000000229297827 */ /* 0x000fe400078e02ff */
[----:B------:R-:W-:Y:S02]  /*c960*/  IADD3.X R9, PT, PT, R13, UR19, R0, P4, P5 ;  /* 0x000000130d097c10 */ /* 0x000fe4000a7ea400 */
[----:B-1----:R-:W-:Y:S01]  /*c970*/  SHF.R.U32.HI R25, RZ, 0x6, R25 ;  /* 0x00000006ff197819 */ /* 0x002fe20000011619 */
[----:B0-----:R0:W5:Y:S04]  /*c980*/  LDL.LU.64 R20, [R1+0x618] ;  /* 0x0006180001147983 */ /* 0x0011680000300a00 */
[----:B------:R1:W-:Y:S01]  /*c990*/  STL.64 [R1+0x398], R36 ;  /* 0x0003982401007387 */ /* 0x0003e20000100a00 */
[----:B------:R-:W-:-:S02]  /*c9a0*/  SGXT.U32 R25, R25, 0x1 ;  /* 0x000000011919781a */ /* 0x000fc40000000000 */
[--C-:B------:R-:W-:Y:S02]  /*c9b0*/  IADD3.X R23, PT, PT, R41, UR19, R0.reuse, P3, P2 ;  /* 0x0000001329177c10 */ /* 0x100fe40009fe4400 */
[--C-:B------:R-:W-:Y:S01]  /*c9c0*/  IADD3 R40, P3, P2, R40, UR18, R33.reuse ;  /* 0x0000001228287c10 */ /* 0x100fe2000fa7e021 */
[----:B-1----:R0:W5:Y:S04]  /*c9d0*/  LDL.LU.64 R36, [R1+0x610] ;  /* 0x0006100001247983 */ /* 0x0021680000300a00 */
[----:B------:R1:W-:Y:S01]  /*c9e0*/  STL.64 [R1+0x3a0], R6 ;  /* 0x0003a00601007387 */ /* 0x0003e20000100a00 */
[----:B------:R-:W-:Y:S01]  /*c9f0*/  LOP3.LUT R25, R25, 0x76, RZ, 0xfc, !PT ;  /* 0x0000007619197812 */ /* 0x000fe200078efcff */
[C---:B------:R-:W-:Y:S01]  /*ca00*/  IMAD.HI R13, R48.reuse, 0x2, RZ ;  /* 0x00000002300d7827 */ /* 0x040fe200078e02ff */
[----:B------:R-:W-:Y:S01]  /*ca10*/  IADD3.X R41, PT, PT, R43, UR19, R0, P3, P2 ;  /* 0x000000132b297c10 */ /* 0x000fe20009fe4400 */
[----:B-1----:R0:W5:Y:S04]  /*ca20*/  LDL.LU.64 R6, [R1+0x608] ;  /* 0x0006080001067983 */ /* 0x0021680000300a00 */
[----:B------:R1:W-:Y:S04]  /*ca30*/  STL.64 [R1+0x3a8], R8 ;  /* 0x0003a80801007387 */ /* 0x0003e80000100a00 */
[----:B------:R0:W-:Y:S01]  /*ca40*/  STL.64 [R1+0x3b0], R22 ;  /* 0x0003b01601007387 */ /* 0x0001e20000100a00 */
[----:B-1----:R-:W-:Y:S01]  /*ca50*/  IADD3 R8, P4, P5, R51, UR18, R33 ;  /* 0x0000001233087c10 */ /* 0x002fe2000fd9e021 */
[----:B------:R-:W-:-:S03]  /*ca60*/  IMAD.SHL.U32 R51, R48, 0x2, RZ ;  /* 0x0000000230337824 */ /* 0x000fc600078e00ff */
[----:B------:R-:W-:Y:S01]  /*ca70*/  IADD3.X R9, PT, PT, R39, UR19, R0, P4, P5 ;  /* 0x0000001327097c10 */ /* 0x000fe2000a7ea400 */
[----:B0-----:R0:W5:Y:S01]  /*ca80*/  LDL.LU.64 R22, [R1+0x600] ;  /* 0x0006000001167983 */ /* 0x0011620000300a00 */
[----:B--2---:R-:W-:-:S03]  /*ca90*/  IMAD R48, R25, R50, RZ ;  /* 0x0000003219307224 */ /* 0x004fc600078e02ff */
[----:B------:R0:W5:Y:S04]  /*caa0*/  LDL.LU R39, [R1+0x5f8] ;  /* 0x0005f80001277983 */ /* 0x0001680000300800 */
[----:B------:R1:W-:Y:S01]  /*cab0*/  STL.64 [R1+0x3b8], R8 ;  /* 0x0003b80801007387 */ /* 0x0003e20000100a00 */
[----:B------:R-:W-:Y:S01]  /*cac0*/  IMAD.SHL.U32 R50, R48, 0x2, RZ ;  /* 0x0000000230327824 */ /* 0x000fe200078e00ff */
[----:B------:R-:W-:Y:S02]  /*cad0*/  IADD3 R24, P4, P5, R24, UR18, R33 ;  /* 0x0000001218187c10 */ /* 0x000fe4000fd9e021 */
[----:B-1----:R0:W5:Y:S04]  /*cae0*/  LDL.LU.64 R8, [R1+0x5f0] ;  /* 0x0005f00001087983 */ /* 0x0021680000300a00 */
[----:B------:R1:W-:Y:S01]  /*caf0*/  STL.64 [R1+0x3c0], R40 ;  /* 0x0003c02801007387 */ /* 0x0003e20000100a00 */
[----:B------:R-:W-:-:S02]  /*cb00*/  IADD3.X R25, PT, PT, R27, UR19, R0, P4, P5 ;  /* 0x000000131b197c10 */ /* 0x000fc4000a7ea400 */
[--C-:B-1----:R-:W-:Y:S01]  /*cb10*/  IADD3 R40, P3, P2, R12, UR18, R33.reuse ;  /* 0x000000120c287c10 */ /* 0x102fe2000fa7e021 */
[----:B------:R-:W-:Y:S02]  /*cb20*/  IMAD.HI R12, R48, 0x2, RZ ;  /* 0x00000002300c7827 */ /* 0x000fe400078e02ff */
[----:B------:R-:W1:Y:S01]  /*cb30*/  LDC R48, c[0x0][0x3a8] ;  /* 0x0000ea00ff307b82 */ /* 0x000e620000000800 */
[----:B------:R-:W-:Y:S01]  /*cb40*/  SHF.R.U32.HI R43, RZ, 0x6, R32 ;  /* 0x00000006ff2b7819 */ /* 0x000fe20000011620 */
[----:B------:R2:W-:Y:S01]  /*cb50*/  STL.64 [R1+0x3c8], R24 ;  /* 0x0003c81801007387 */ /* 0x0005e20000100a00 */
[----:B------:R-:W-:Y:S02]  /*cb60*/  IADD3 R26, P4, P5, R26, UR18, R33 ;  /* 0x000000121a1a7c10 */ /* 0x000fe4000fd9e021 */
[----:B------:R-:W-:Y:S02]  /*cb70*/  SGXT.U32 R43, R43, 0x1 ;  /* 0x000000012b2b781a */ /* 0x000fe40000000000 */
[----:B------:R-:W-:Y:S01]  /*cb80*/  IADD3.X R41, PT, PT, R10, UR19, R0, P3, P2 ;  /* 0x000000130a297c10 */ /* 0x000fe20009fe4400 */
[----:B--2---:R0:W5:Y:S04]  /*cb90*/  LDL.LU.64 R24, [R1+0x5e8] ;  /* 0x0005e80001187983 */ /* 0x0041680000300a00 */
[----:B------:R-:W2:Y:S01]  /*cba0*/  LDL R32, [R1+0x554] ;  /* 0x0005540001207983 */ /* 0x000ea20000100800 */
[----:B------:R-:W-:-:S02]  /*cbb0*/  LOP3.LUT R43, R43, 0x78, RZ, 0xfc, !PT ;  /* 0x000000782b2b7812 */ /* 0x000fc400078efcff */
[--C-:B------:R-:W-:Y:S01]  /*cbc0*/  IADD3.X R27, PT, PT, R11, UR19, R0.reuse, P4, P5 ;  /* 0x000000130b1b7c10 */ /* 0x100fe2000a7ea400 */
[----:B------:R0:W5:Y:S01]  /*cbd0*/  LDL.LU R10, [R1+0x5e0] ;  /* 0x0005e000010a7983 */ /* 0x0001620000300800 */
[----:B------:R-:W-:Y:S01]  /*cbe0*/  IADD3 R42, P3, P2, R42, UR18, R33 ;  /* 0x000000122a2a7c10 */ /* 0x000fe2000fa7e021 */
[----:B-1----:R-:W-:Y:S02]  /*cbf0*/  IMAD R48, R43, R48, RZ ;  /* 0x000000302b307224 */ /* 0x002fe400078e02ff */
[----:B------:R1:W-:Y:S01]  /*cc00*/  STL.64 [R1+0x3d0], R40 ;  /* 0x0003d02801007387 */ /* 0x0003e20000100a00 */
[----:B------:R-:W-:-:S03]  /*cc10*/  IADD3.X R43, PT, PT, R49, UR19, R0, P3, P2 ;  /* 0x00000013312b7c10 */ /* 0x000fc60009fe4400 */
[----:B-1----:R0:W5:Y:S04]  /*cc20*/  LDL.LU.64 R40, [R1+0x5d8] ;  /* 0x0005d80001287983 */ /* 0x0021680000300a00 */
[----:B------:R0:W5:Y:S04]  /*cc30*/  LDL.LU R11, [R1+0x5d4] ;  /* 0x0005d400010b7983 */ /* 0x0001680000300800 */
[----:B------:R-:W-:Y:S04]  /*cc40*/  STL.64 [R1+0x3d8], R26 ;  /* 0x0003d81a01007387 */ /* 0x000fe80000100a00 */
[----:B------:R-:W2:Y:S04]  /*cc50*/  LDL.LU R49, [R1+0x5d0] ;  /* 0x0005d00001317983 */ /* 0x000ea80000300800 */
[----:B------:R1:W-:Y:S02]  /*cc60*/  STL.64 [R1+0x3e0], R42 ;  /* 0x0003e02a01007387 */ /* 0x0003e40000100a00 */
[--C-:B-1----:R-:W-:Y:S01]  /*cc70*/  IADD3 R42, P3, P2, R50, UR18, R33.reuse ;  /* 0x00000012322a7c10 */ /* 0x102fe2000fa7e021 */
[----:B------:R-:W1:Y:S01]  /*cc80*/  LDC R43, c[0x0][0x3a8] ;  /* 0x0000ea00ff2b7b82 */ /* 0x000e620000000800 */
[----:B------:R-:W0:Y:S01]  /*cc90*/  S2R R50, SR_TID.X ;  /* 0x0000000000327919 */ /* 0x000e220000002100 */
[----:B------:R-:W-:Y:S01]  /*cca0*/  IADD3 R26, P4, P5, R51, UR18, R33 ;  /* 0x00000012331a7c10 */ /* 0x000fe2000fd9e021 */
[----:B------:R-:W-:-:S02]  /*ccb0*/  IMAD.MOV.U32 R27, RZ, RZ, R13 ;  /* 0x000000ffff1b7224 */ /* 0x000fc400078e000d */
[C---:B------:R-:W-:Y:S02]  /*ccc0*/  IMAD.SHL.U32 R51, R48.reuse, 0x2, RZ ;  /* 0x0000000230337824 */ /* 0x040fe400078e00ff */
[----:B------:R-:W-:Y:S01]  /*ccd0*/  IMAD.HI R13, R48, 0x2, RZ ;  /* 0x00000002300d7827 */ /* 0x000fe200078e02ff */
[----:B------:R-:W-:-:S05]  /*cce0*/  IADD3.X R27, PT, PT, R27, UR19, R0, P4, P5 ;  /* 0x000000131b1b7c10 */ /* 0x000fca000a7ea400 */
[----:B------:R0:W-:Y:S02]  /*ccf0*/  STL.64 [R1+0x3e8], R26 ;  /* 0x0003e81a01007387 */ /* 0x0001e40000100a00 */
[--C-:B0-----:R-:W-:Y:S02]  /*cd00*/  SHF.R.U32.HI R48, RZ, 0x6, R50.reuse ;  /* 0x00000006ff307819 */ /* 0x101fe40000011632 */
[----:B------:R-:W-:Y:S02]  /*cd10*/  SHF.R.U32.HI R50, RZ, 0x6, R50 ;  /* 0x00000006ff327819 */ /* 0x000fe40000011632 */
[----:B------:R-:W-:Y:S02]  /*cd20*/  SGXT.U32 R48, R48, 0x1 ;  /* 0x000000013030781a */ /* 0x000fe40000000000 */
[----:B------:R-:W-:Y:S02]  /*cd30*/  SGXT.U32 R50, R50, 0x1 ;  /* 0x000000013232781a */ /* 0x000fe40000000000 */
[----:B------:R-:W-:-:S02]  /*cd40*/  LOP3.LUT R48, R48, 0x7c, RZ, 0xfc, !PT ;  /* 0x0000007c30307812 */ /* 0x000fc400078efcff */
[----:B------:R-:W-:-:S03]  /*cd50*/  LOP3.LUT R50, R50, 0x7a, RZ, 0xfc, !PT ;  /* 0x0000007a32327812 */ /* 0x000fc600078efcff */
[-C--:B-1----:R-:W-:Y:S02]  /*cd60*/  IMAD R48, R48, R43.reuse, RZ ;  /* 0x0000002b30307224 */ /* 0x082fe400078e02ff */
[----:B------:R-:W-:Y:S01]  /*cd70*/  IMAD R50, R50, R43, RZ ;  /* 0x0000002b32327224 */ /* 0x000fe200078e02ff */
[----:B------:R-:W-:Y:S01]  /*cd80*/  IADD3.X R43, PT, PT, R12, UR19, R0, P3, P2 ;  /* 0x000000130c2b7c10 */ /* 0x000fe20009fe4400 */
[C---:B------:R-:W-:Y:S01]  /*cd90*/  IMAD.SHL.U32 R12, R48.reuse, 0x2, RZ ;  /* 0x00000002300c7824 */ /* 0x040fe200078e00ff */
[----:B------:R-:W-:Y:S01]  /*cda0*/  IADD3 R26, P4, P5, R51, UR18, R33 ;  /* 0x00000012331a7c10 */ /* 0x000fe2000fd9e021 */
[----:B------:R-:W-:-:S03]  /*cdb0*/  IMAD.HI R48, R48, 0x2, RZ ;  /* 0x0000000230307827 */ /* 0x000fc600078e02ff */
[--C-:B------:R-:W-:Y:S02]  /*cdc0*/  IADD3.X R27, PT, PT, R13, UR19, R0.reuse, P4, P5 ;  /* 0x000000130d1b7c10 */ /* 0x100fe4000a7ea400 */
[--C-:B------:R-:W-:Y:S01]  /*cdd0*/  IADD3 R12, P4, P5, R12, UR18, R33.reuse ;  /* 0x000000120c0c7c10 */ /* 0x100fe2000fd9e021 */
[----:B------:R-:W-:Y:S01]  /*cde0*/  IMAD.SHL.U32 R51, R50, 0x2, RZ ;  /* 0x0000000232337824 */ /* 0x000fe200078e00ff */
[----:B------:R0:W-:Y:S02]  /*cdf0*/  STL.64 [R1+0x3f0], R42 ;  /* 0x0003f02a01007387 */ /* 0x0001e40000100a00 */
[----:B------:R-:W-:Y:S01]  /*ce00*/  IADD3.X R13, PT, PT, R48, UR19, R0, P4, P5 ;  /* 0x00000013300d7c10 */ /* 0x000fe2000a7ea400 */
[----:B------:R-:W-:Y:S01]  /*ce10*/  IMAD.HI R50, R50, 0x2, RZ ;  /* 0x0000000232327827 */ /* 0x000fe200078e02ff */
[----:B------:R1:W-:Y:S01]  /*ce20*/  STL.64 [R1+0x3f8], R26 ;  /* 0x0003f81a01007387 */ /* 0x0003e20000100a00 */
[----:B0-----:R-:W-:-:S04]  /*ce30*/  IADD3 R42, P3, P2, R51, UR18, R33 ;  /* 0x00000012332a7c10 */ /* 0x001fc8000fa7e021 */
[----:B------:R-:W-:Y:S01]  /*ce40*/  IADD3.X R43, PT, PT, R50, UR19, R0, P3, P2 ;  /* 0x00000013322b7c10 */ /* 0x000fe20009fe4400 */
[----:B-1----:R0:W5:Y:S01]  /*ce50*/  LDL.LU.64 R26, [R1+0x5c8] ;  /* 0x0005c800011a7983 */ /* 0x0021620000300a00 */
[----:B---3--:R-:W-:Y:S02]  /*ce60*/  IADD3 R50, P5, PT, R28, UR18, RZ ;  /* 0x000000121c327c10 */ /* 0x008fe4000ffbe0ff */
[----:B------:R-:W-:Y:S01]  /*ce70*/  IADD3 R28, P3, PT, R15, UR18, RZ ;  /* 0x000000120f1c7c10 */ /* 0x000fe2000ff7e0ff */
[----:B------:R1:W-:Y:S01]  /*ce80*/  STL.64 [R1+0x408], R42 ;  /* 0x0004082a01007387 */ /* 0x0003e20000100a00 */
[----:B------:R-:W-:Y:S02]  /*ce90*/  IADD3 R14, P2, PT, R14, UR18, RZ ;  /* 0x000000120e0e7c10 */ /* 0x000fe4000ff5e0ff */
[----:B----4-:R-:W-:Y:S02]  /*cea0*/  IADD3.X R51, PT, PT, R17, UR19, RZ, P5, !PT ;  /* 0x0000001311337c10 */ /* 0x010fe4000affe4ff */
[----:B------:R-:W-:-:S02]  /*ceb0*/  IADD3.X R15, PT, PT, R45, UR19, RZ, P2, !PT ;  /* 0x000000132d0f7c10 */ /* 0x000fc400097fe4ff */
[----:B------:R-:W-:Y:S01]  /*cec0*/  IADD3 R16, P5, PT, R16, UR18, RZ ;  /* 0x0000001210107c10 */ /* 0x000fe2000ffbe0ff */
[----:B-1----:R0:W5:Y:S04]  /*ced0*/  LDL.LU.64 R42, [R1+0x5c0] ;  /* 0x0005c000012a7983 */ /* 0x0021680000300a00 */
[----:B------:R1:W-:Y:S01]  /*cee0*/  STL.64 [R1+0x400], R12 ;  /* 0x0004000c01007387 */ /* 0x0003e20000100a00 */
[----:B------:R-:W-:-:S03]  /*cef0*/  IADD3.X R17, PT, PT, R47, UR19, RZ, P5, !PT ;  /* 0x000000132f117c10 */ /* 0x000fc6000affe4ff */
[----:B-1----:R0:W5:Y:S01]  /*cf00*/  LDL.LU.64 R12, [R1+0x5b8] ;  /* 0x0005b800010c7983 */ /* 0x0021620000300a00 */
[----:B--2---:R-:W-:-:S04]  /*cf10*/  SHF.R.S32.HI R48, RZ, 0x1f, R32 ;  /* 0x0000001fff307819 */ /* 0x004fc80000011420 */
[----:B------:R-:W-:-:S04]  /*cf20*/  LEA.HI R48, R48, R32, RZ, 0x7 ;  /* 0x0000002030307211 */ /* 0x000fc800078f38ff */
[----:B------:R-:W-:Y:S02]  /*cf30*/  SHF.R.S32.HI R33, RZ, 0x7, R48 ;  /* 0x00000007ff217819 */ /* 0x000fe40000011430 */
[----:B------:R-:W-:Y:S02]  /*cf40*/  IADD3 R48, P4, PT, R29, UR18, RZ ;  /* 0x000000121d307c10 */ /* 0x000fe4000ff9e0ff */
[----:B------:R-:W-:Y:S02]  /*cf50*/  IADD3.X R29, PT, PT, R44, UR19, RZ, P3, !PT ;  /* 0x000000132c1d7c10 */ /* 0x000fe40009ffe4ff */
[----:B------:R0:W5:Y:S01]  /*cf60*/  LDL.LU R44, [R1+0x5b0] ;  /* 0x0005b000012c7983 */ /* 0x0001620000300800 */
[----:B------:R-:W-:-:S03]  /*cf70*/  VIMNMX R33, PT, PT, R33, 0x1, !PT ;  /* 0x0000000121217848 */ /* 0x000fc60007fe0100 */
[----:B------:R1:W-:Y:S02]  /*cf80*/  STL.64 [R1], R28 ;  /* 0x0000001c01007387 */ /* 0x0003e40000100a00 */
[----:B------:R-:W-:Y:S02]  /*cf90*/  VIADD R33, R33, 0xffffffff ;  /* 0xffffffff21217836 */ /* 0x000fe40000000000 */
[----:B------:R-:W-:Y:S01]  /*cfa0*/  IMAD.SHL.U32 R0, R49, 0x80, RZ ;  /* 0x0000008031007824 */ /* 0x000fe200078e00ff */
[----:B------:R-:W-:Y:S01]  /*cfb0*/  IADD3.X R49, PT, PT, R31, UR19, RZ, P4, !PT ;  /* 0x000000131f317c10 */ /* 0x000fe2000a7fe4ff */
[----:B-1----:R0:W5:Y:S01]  /*cfc0*/  LDL.LU.64 R28, [R1+0x5a8] ;  /* 0x0005a800011c7983 */ /* 0x0021620000300a00 */
[----:B------:R-:W-:-:S03]  /*cfd0*/  IADD3 R30, P4, PT, R30, UR18, RZ ;  /* 0x000000121e1e7c10 */ /* 0x000fc6000ff9e0ff */
[----:B------:R0:W5:Y:S01]  /*cfe0*/  LDL.LU R45, [R1+0x5a0] ;  /* 0x0005a000012d7983 */ /* 0x0001620000300800 */
[----:B------:R-:W-:-:S03]  /*cff0*/  IADD3.X R31, PT, PT, R46, UR19, RZ, P4, !PT ;  /* 0x000000132e1f7c10 */ /* 0x000fc6000a7fe4ff */
[----:B------:R1:W-:Y:S01]  /*d000*/  STL.64 [R1+0x8], R14 ;  /* 0x0000080e01007387 */ /* 0x0003e20000100a00 */
[----:B------:R-:W-:Y:S02]  /*d010*/  ISETP.LT.OR P2, PT, R32, 0x80, P0 ;  /* 0x000000802000780c */ /* 0x000fe40000741670 */
[----:B------:R-:W-:Y:S01]  /*d020*/  ISETP.NE.U32.AND P3, PT, R33, RZ, PT ;  /* 0x000000ff2100720c */ /* 0x000fe20003f65070 */
[----:B-1----:R0:W5:Y:S04]  /*d030*/  LDL.LU.64 R14, [R1+0x598] ;  /* 0x00059800010e7983 */ /* 0x0021680000300a00 */
[----:B------:R0:W5:Y:S04]  /*d040*/  LDL.LU R46, [R1+0x590] ;  /* 0x00059000012e7983 */ /* 0x0001680000300800 */
[----:B------:R1:W-:Y:S04]  /*d050*/  STL.64 [R1+0x10], R30 ;  /* 0x0000101e01007387 */ /* 0x0003e80000100a00 */
[----:B-1----:R0:W5:Y:S04]  /*d060*/  LDL.LU.64 R30, [R1+0x588] ;  /* 0x00058800011e7983 */ /* 0x0021680000300a00 */
[----:B------:R0:W5:Y:S04]  /*d070*/  LDL.LU R47, [R1+0x580] ;  /* 0x00058000012f7983 */ /* 0x0001680000300800 */
[----:B------:R1:W-:Y:S04]  /*d080*/  STL.64 [R1+0x18], R16 ;  /* 0x0000181001007387 */ /* 0x0003e80000100a00 */
[----:B-1----:R0:W5:Y:S04]  /*d090*/  LDL.LU.64 R16, [R1+0x578] ;  /* 0x0005780001107983 */ /* 0x0021680000300a00 */
[----:B------:R0:W5:Y:S04]  /*d0a0*/  LDL.LU R32, [R1+0x574] ;  /* 0x0005740001207983 */ /* 0x0001680000300800 */
[----:B------:R1:W-:Y:S04]  /*d0b0*/  STL [R1+0xd0], R33 ;  /* 0x0000d02101007387 */ /* 0x0003e80000100800 */
[----:B-1----:R0:W5:Y:S01]  /*d0c0*/  LDL.LU R33, [R1+0x570] ;  /* 0x0005700001217983 */ /* 0x0021620000300800 */
[----:B------:R-:W-:-:S02]  /*d0d0*/  USHF.R.U32.HI UR7, URZ, 0x4, UR7 ;  /* 0x00000004ff077899 */ /* 0x000fc40008011607 */
[----:B------:R-:W-:Y:S02]  /*d0e0*/  USHF.R.U32.HI UR8, URZ, 0x4, UR8 ;  /* 0x00000004ff087899 */ /* 0x000fe40008011608 */
[----:B------:R-:W-:Y:S02]  /*d0f0*/  USGXT.U32 UR16, UR7, 0xe ;  /* 0x0000000e0710789a */ /* 0x000fe40008000000 */
[----:B------:R-:W-:Y:S02]  /*d100*/  USGXT.U32 UR14, UR8, 0xe ;  /* 0x0000000e080e789a */ /* 0x000fe40008000000 */
[----:B------:R-:W-:Y:S02]  /*d110*/  UIADD3 UR24, UP1, UPT, UR16, 0x80, URZ ;  /* 0x0000008010187890 */ /* 0x000fe4000ff3e0ff */
[----:B------:R-:W-:Y:S02]  /*d120*/  UIADD3 UR26, UP2, UPT, UR14, 0x2, URZ ;  /* 0x000000020e1a7890 */ /* 0x000fe4000ff5e0ff */
[----:B------:R-:W-:-:S02]  /*d130*/  UIADD3.X UR25, UPT, UPT, UR4, 0x40004040, URZ, UP1, !UPT ;  /* 0x4000404004197890 */ /* 0x000fc40008ffe4ff */
[----:B------:R-:W-:Y:S01]  /*d140*/  UIADD3.X UR27, UPT, UPT, UR5, 0x40004040, URZ, UP2, !UPT ;  /* 0x40004040051b7890 */ /* 0x000fe200097fe4ff */
[----:B0-----:R-:W-:Y:S11]  /*d150*/  @P2 BRA `(.L_x_6) ;  /* 0x0000000000d42947 */ /* 0x001ff60003800000 */
[----:B------:R-:W-:Y:S02]  /*d160*/  USHF.R.U32.HI UR18, URZ, 0x4, UR9 ;  /* 0x00000004ff127899 */ /* 0x000fe40008011609 */
[----:B------:R-:W-:Y:S02]  /*d170*/  UIADD3 UR7, UPT, UPT, UR9, 0x4000, URZ ;  /* 0x0000400009077890 */ /* 0x000fe4000fffe0ff */
[----:B------:R-:W-:Y:S02]  /*d180*/  USGXT.U32 UR18, UR18, 0xe ;  /* 0x0000000e1212789a */ /* 0x000fe40008000000 */
[----:B------:R-:W-:Y:S02]  /*d190*/  USHF.R.U32.HI UR7, URZ, 0x4, UR7 ;  /* 0x00000004ff077899 */ /* 0x000fe40008011607 */
[----:B------:R-:W-:Y:S02]  /*d1a0*/  UIADD3 UR38, UP1, UPT, UR18, 0x80, URZ ;  /* 0x0000008012267890 */ /* 0x000fe4000ff3e0ff */
[----:B------:R-:W-:Y:S01]  /*d1b0*/  USGXT.U32 UR20, UR7, 0xe ;  /* 0x0000000e0714789a */ /* 0x000fe20008000000 */
[----:B------:R-:W-:Y:S01]  /*d1c0*/  UMOV UR5, URZ ;  /* 0x000000ff00057c82 */ /* 0x000fe20008000000 */
[----:B------:R-:W-:Y:S01]  /*d1d0*/  UMOV UR8, URZ ;  /* 0x000000ff00087c82 */ /* 0x000fe20008000000 */
[----:B------:R-:W-:-:S02]  /*d1e0*/  UIADD3.X UR39, UPT, UPT, UR5, 0x40004040, URZ, UP1, !UPT ;  /* 0x4000404005277890 */ /* 0x000fc40008ffe4ff */
[----:B------:R-:W-:Y:S02]  /*d1f0*/  UIADD3 UR46, UP1, UPT, UR20, 0x2, URZ ;  /* 0x00000002142e7890 */ /* 0x000fe4000ff3e0ff */
[----:B------:R-:W-:Y:S02]  /*d200*/  UIADD3.64 UR48, UPT, UPT, UR38, 0x80, URZ ;  /* 0x0000008026307897 */ /* 0x000fe4000fffe0ff */
[----:B------:R-:W-:Y:S02]  /*d210*/  UIADD3.X UR47, UPT, UPT, UR8, 0x40004040, URZ, UP1, !UPT ;  /* 0x40004040082f7890 */ /* 0x000fe40008ffe4ff */
[----:B------:R-:W-:Y:S02]  /*d220*/  UIADD3.64 UR52, UPT, UPT, UR38, 0x100, URZ ;  /* 0x0000010026347897 */ /* 0x000fe4000fffe0ff */
[----:B------:R-:W-:Y:S02]  /*d230*/  UIADD3.64 UR50, UPT, UPT, UR46, 0x2, URZ ;  /* 0x000000022e327897 */ /* 0x000fe4000fffe0ff */
[----:B------:R-:W-:-:S02]  /*d240*/  UIADD3.64 UR54, UPT, UPT, UR46, 0x4, URZ ;  /* 0x000000042e367897 */ /* 0x000fc4000fffe0ff */
[----:B------:R-:W-:Y:S02]  /*d250*/  UIADD3.64 UR56, UPT, UPT, UR38, 0x180, URZ ;  /* 0x0000018026387897 */ /* 0x000fe4000fffe0ff */
[----:B------:R-:W-:Y:S02]  /*d260*/  UIADD3.64 UR58, UPT, UPT, UR46, 0x1fe, URZ ;  /* 0x000001fe2e3a7897 */ /* 0x000fe4000fffe0ff */
[----:B------:R-:W-:Y:S02]  /*d270*/  UIADD3.64 UR60, UPT, UPT, UR38, 0x200, URZ ;  /* 0x00000200263c7897 */ /* 0x000fe4000fffe0ff */
[----:B------:R-:W-:Y:S02]  /*d280*/  UIADD3.64 UR62, UPT, UPT, UR46, 0x200, URZ ;  /* 0x000002002e3e7897 */ /* 0x000fe4000fffe0ff */
[----:B------:R-:W-:Y:S02]  /*d290*/  UIADD3.64 UR64, UPT, UPT, UR38, 0x280, URZ ;  /* 0x0000028026407897 */ /* 0x000fe4000fffe0ff */
[----:B------:R-:W-:Y:S01]  /*d2a0*/  UIADD3.64 UR66, UPT, UPT, UR46, 0x202, URZ ;  /* 0x000002022e427897 */ /* 0x000fe2000fffe0ff */
[----:B------:R-:W-:Y:S01]  /*d2b0*/  UMOV UR32, 0x0 ;  /* 0x0000000000207882 */ /* 0x000fe20000000000 */
[----:B------:R-:W-:Y:S01]  /*d2c0*/  UMOV UR33, 0x4108010 ;  /* 0x0410801000217882 */ /* 0x000fe20000000000 */
[----:B------:R-:W-:Y:S01]  /*d2d0*/  UIADD3.64 UR68, UPT, UPT, UR38, 0x300, URZ ;  /* 0x0000030026447897 */ /* 0x000fe2000fffe0ff */
[----:B------:R-:W-:Y:S01]  /*d2e0*/  UMOV UR19, 0x40004040 ;  /* 0x4000404000137882 */ /* 0x000fe20000000000 */
[----:B------:R-:W-:Y:S01]  /*d2f0*/  UIADD3.64 UR70, UPT, UPT, UR46, 0x204, URZ ;  /* 0x000002042e467897 */ /* 0x000fe2000fffe0ff */
[----:B------:R-:W-:Y:S01]  /*d300*/  UMOV UR21, 0x40004040 ;  /* 0x4000404000157882 */ /* 0x000fe20000000000 */
[----:B------:R-:W-:Y:S01]  /*d310*/  UMOV UR30, 0x0 ;  /* 0x00000000001e7882 */ /* 0x000fe20000000000 */
[----:B------:R-:W-:Y:S01]  /*d320*/  UMOV UR31, 0x4108010 ;  /* 0x04108010001f7882 */ /* 0x000fe20000000000 */
[----:B------:R-:W-:Y:S01]  /*d330*/  UMOV UR28, 0x0 ;  /* 0x00000000001c7882 */ /* 0x000fe20000000000 */
[----:B------:R-:W-:Y:S01]  /*d340*/  UMOV UR29, 0x4108010 ;  /* 0x04108010001d7882 */ /* 0x000fe20000000000 */
[----:B------:R0:W-:Y:S01]  /*d350*/  UTCHMMA gdesc[UR18], gdesc[UR20], tmem[UR10], tmem[UR32], idesc[UR33], !UPT ;  /* 0x00ff2014120075ea */ /* 0x0001e2000f80000a */
[----:B------:R-:W-:Y:S01]  /*d360*/  UMOV UR36, 0x0 ;  /* 0x0000000000247882 */ /* 0x000fe20000000000 */
[----:B------:R-:W-:Y:S01]  /*d370*/  UMOV UR37, 0x4108010 ;  /* 0x0410801000257882 */ /* 0x000fe20000000000 */
[----:B------:R0:W-:Y:S01]  /*d380*/  UTCHMMA gdesc[UR38], gdesc[UR46], tmem[UR10], tmem[UR30], idesc[UR31], UPT ;  /* 0x00ff1e2e260075ea */ /* 0x0001e2000b80000a */
        /* <DEDUP_REMOVED lines=8> */
[----:B------:R-:W-:Y:S01]  /*d410*/  UMOV UR7, URZ ;  /* 0x000000ff00077c82 */ /* 0x000fe20008000000 */
[----:B------:R0:W-:Y:S01]  /*d420*/  UTCHMMA gdesc[UR56], gdesc[UR58], tmem[UR10], tmem[UR34], idesc[UR35], UPT ;  /* 0x00ff223a380075ea */ /* 0x0001e2000b80000a */
[----:B------:R-:W-:Y:S01]  /*d430*/  UMOV UR44, 0x0 ;  /* 0x00000000002c7882 */ /* 0x000fe20000000000 */
[----:B------:R-:W-:Y:S01]  /*d440*/  UMOV UR45, 0x4108010 ;  /* 0x04108010002d7882 */ /* 0x000fe20000000000 */
[----:B------:R0:W-:Y:S01]  /*d450*/  UTCHMMA gdesc[UR60], gdesc[UR62], tmem[UR10], tmem[UR42], idesc[UR43], UPT ;  /* 0x00ff2a3e3c0075ea */ /* 0x0001e2000b80000a */
[----:B------:R-:W-:Y:S01]  /*d460*/  UMOV UR6, UR6 ;  /* 0x0000000600067c82 */ /* 0x000fe20008000000 */
[----:B------:R0:W-:Y:S01]  /*d470*/  UTCHMMA gdesc[UR64], gdesc[UR66], tmem[UR10], tmem[UR40], idesc[UR41], UPT ;  /* 0x00ff2842400075ea */ /* 0x0001e2000b80000a */
[----:B------:R0:W-:Y:S01]  /*d480*/  UTCHMMA gdesc[UR68], gdesc[UR70], tmem[UR10], tmem[UR44], idesc[UR45], UPT ;  /* 0x00ff2c46440075ea */ /* 0x0001e2000b80000a */
[----:B------:R0:W-:Y:S01]  /*d490*/  UTCBAR [UR6], URZ ;  /* 0x000000ff060073e9 */ /* 0x0001e200080000ff */
[----:B------:R-:W-:Y:S01]  /*d4a0*/  NOP ;  /* 0x0000000000007918 */ /* 0x000fe20000000000 */
.L_x_6:
[----:B------:R-:W-:Y:S05]  /*d4b0*/  @!P3 BRA `(.L_x_7) ;  /* 0x000000700000b947 */ /* 0x000fea0003800000 */
[----:B------:R1:W-:Y:S01]  /*d4c0*/  STL [R1+0x570], R0 ;  /* 0x0005700001007387 */ /* 0x0003e20000100800 */
[----:B------:R-:W2:Y:S01]  /*d4d0*/  LDCU UR8, c[0x0][0x3a0] ;  /* 0x00007400ff0877ac */ /* 0x000ea20008000800 */
[----:B0-----:R-:W-:Y:S02]  /*d4e0*/  UIADD3.64 UR20, UPT, UPT, UR24, 0x80, URZ ;  /* 0x0000008018147897 */ /* 0x001fe4000fffe0ff */
[----:B------:R-:W-:Y:S02]  /*d4f0*/  UIADD3.64 UR28, UPT, UPT, UR26, 0x2, URZ ;  /* 0x000000021a1c7897 */ /* 0x000fe4000fffe0ff */
[----:B------:R-:W-:Y:S01]  /*d500*/  UIADD3.64 UR30, UPT, UPT, UR24, 0x100, URZ ;  /* 0x00000100181e7897 */ /* 0x000fe2000fffe0ff */
[----:B-1----:R-:W3:Y:S01]  /*d510*/  LDL.LU R0, [R1+0xd0] ;  /* 0x0000d00001007983 */ /* 0x002ee20000300800 */
[----:B------:R-:W-:Y:S02]  /*d520*/  UIADD3.64 UR32, UPT, UPT, UR26, 0x4, URZ ;  /* 0x000000041a207897 */ /* 0x000fe4000fffe0ff */
[----:B------:R-:W-:-:S02]  /*d530*/  UIADD3.64 UR34, UPT, UPT, UR24, 0x180, URZ ;  /* 0x0000018018227897 */ /* 0x000fc4000fffe0ff */
[----:B------:R-:W-:Y:S02]  /*d540*/  UIADD3.64 UR36, UPT, UPT, UR26, 0x1fe, URZ ;  /* 0x000001fe1a247897 */ /* 0x000fe4000fffe0ff */
[----:B------:R-:W-:Y:S02]  /*d550*/  UIADD3.64 UR38, UPT, UPT, UR24, 0x200, URZ ;  /* 0x0000020018267897 */ /* 0x000fe4000fffe0ff */
[----:B------:R-:W-:Y:S02]  /*d560*/  UIADD3.64 UR40, UPT, UPT, UR26, 0x200, URZ ;  /* 0x000002001a287897 */ /* 0x000fe4000fffe0ff */
[----:B------:R-:W-:Y:S02]  /*d570*/  UIADD3.64 UR42, UPT, UPT, UR24, 0x280, URZ ;  /* 0x00000280182a7897 */ /* 0x000fe4000fffe0ff */
[----:B------:R-:W-:Y:S02]  /*d580*/  UIADD3.64 UR44, UPT, UPT, UR26, 0x202, URZ ;  /* 0x000002021a2c7897 */ /* 0x000fe4000fffe0ff */
[----:B------:R-:W-:-:S02]  /*d590*/  UIADD3.64 UR46, UPT, UPT, UR24, 0x300, URZ ;  /* 0x00000300182e7897 */ /* 0x000fc4000fffe0ff */
[----:B------:R-:W-:Y:S01]  /*d5a0*/  UIADD3.64 UR48, UPT, UPT, UR26, 0x204, URZ ;  /* 0x000002041a307897 */ /* 0x000fe2000fffe0ff */
[----:B---3--:R0:W-:Y:S04]  /*d5b0*/  STL [R1+0x440], R0 ;  /* 0x0004400001007387 */ /* 0x0081e80000100800 */
[----:B0-----:R0:W5:Y:S04]  /*d5c0*/  LDL.LU R0, [R1+0x570] ;  /* 0x0005700001007983 */ /* 0x0011680000300800 */
[----:B------:R1:W-:Y:S04]  /*d5d0*/  STL.64 [R1+0x328], R48 ;  /* 0x0003283001007387 */ /* 0x0003e80000100a00 */
[----:B------:R3:W-:Y:S04]  /*d5e0*/  STL.64 [R1+0x318], R50 ;  /* 0x0003183201007387 */ /* 0x0007e80000100a00 */
[----:B-1----:R-:W4:Y:S04]  /*d5f0*/  LDL.LU.64 R48, [R1] ;  /* 0x0000000001307983 */ /* 0x002f280000300a00 */
[----:B---3--:R-:W3:Y:S04]  /*d600*/  LDL.LU.64 R50, [R1+0x8] ;  /* 0x0000080001327983 */ /* 0x008ee80000300a00 */
[----:B----4-:R1:W-:Y:S04]  /*d610*/  STL.64 [R1+0x308], R48 ;  /* 0x0003083001007387 */ /* 0x0103e80000100a00 */
[----:B-1----:R-:W4:Y:S04]  /*d620*/  LDL.LU.64 R48, [R1+0x10] ;  /* 0x0000100001307983 */ /* 0x002f280000300a00 */
[----:B---3--:R1:W-:Y:S04]  /*d630*/  STL.64 [R1+0x2f8], R50 ;  /* 0x0002f83201007387 */ /* 0x0083e80000100a00 */
[----:B-1----:R-:W3:Y:S04]  /*d640*/  LDL.LU.64 R50, [R1+0x18] ;  /* 0x0000180001327983 */ /* 0x002ee80000300a00 */
        /* <DEDUP_REMOVED lines=89> */
[----:B-1----:R0:W5:Y:S04]  /*dbe0*/  LDL.LU.64 R48, [R1+0x408] ;  /* 0x0004080001307983 */ /* 0x0021680000300a00 */
[----:B---3--:R1:W-:Y:S04]  /*dbf0*/  STL.64 [R1], R50 ;  /* 0x0000003201007387 */ /* 0x0083e80000100a00 */
[----:B-1----:R0:W5:Y:S01]  /*dc00*/  LDL.LU.64 R50, [R1+0x400] ;  /* 0x0004000001327983 */ /* 0x0021620000300a00 */
[----:B--2---:R-:W-:Y:S01]  /*dc10*/  UIADD3 UR8, UPT, UPT, UR8, -0x80, URZ ;  /* 0xffffff8008087890 */ /* 0x004fe2000fffe0ff */
[----:B------:R-:W-:Y:S01]  /*dc20*/  UMOV UR13, 0x1 ;  /* 0x00000001000d7882 */ /* 0x000fe20000000000 */
[----:B------:R-:W-:-:S10]  /*dc30*/  UMOV UR5, URZ ;  /* 0x000000ff00057c82 */ /* 0x000fd40008000000 */
.L_x_10:
[----:B-1---5:R1:W-:Y:S01]  /*dc40*/  STL [R1+0x578], R3 ;  /* 0x0005780301007387 */ /* 0x0223e20000100800 */
[----:B------:R-:W-:-:S03]  /*dc50*/  USHF.L.U32 UR4, UR4, 0x1f, URZ ;  /* 0x0000001f04047899 */ /* 0x000fc600080006ff */
[----:B------:R2:W-:Y:S04]  /*dc60*/  STL [R1+0x574], R2 ;  /* 0x0005740201007387 */ /* 0x0005e80000100800 */
[----:B------:R-:W-:Y:S01]  /*dc70*/  STL [R1+0x570], R0 ;  /* 0x0005700001007387 */ /* 0x000fe20000100800 */
[----:B-1----:R-:W-:Y:S01]  /*dc80*/  IMAD.U32 R3, RZ, RZ, UR4 ;  /* 0x00000004ff037e24 */ /* 0x002fe2000f8e00ff */
[----:B--2---:R-:W1:Y:S03]  /*dc90*/  S2R R2, SR_TID.X ;  /* 0x0000000000027919 */ /* 0x004e660000002100 */
[----:B------:R2:W3:Y:S01]  /*dca0*/  SYNCS.PHASECHK.TRANS64.TRYWAIT P2, [UR12], R3 ;  /* 0x00000003ff0075a7 */ /* 0x0004e2000804110c */
[----:B------:R2:W-:Y:S04]  /*dcb0*/  STL [R1+0x340], R3 ;  /* 0x0003400301007387 */ /* 0x0005e80000100800 */
[----:B--2---:R2:W5:Y:S01]  /*dcc0*/  LDL.LU R3, [R1+0x578] ;  /* 0x0005780001037983 */ /* 0x0045620000300800 */
[----:B------:R-:W4:Y:S01]  /*dcd0*/  LDC R0, c[0x0][0x3a8] ;  /* 0x0000ea00ff007b82 */ /* 0x000f220000000800 */
[----:B-1----:R-:W-:-:S04]  /*dce0*/  SHF.R.U32.HI R2, RZ, 0x6, R2 ;  /* 0x00000006ff027819 */ /* 0x002fc80000011602 */
[----:B------:R-:W-:Y:S01]  /*dcf0*/  SGXT.U32 R2, R2, 0x1 ;  /* 0x000000010202781a */ /* 0x000fe20000000000 */
[----:B----4-:R-:W-:-:S03]  /*dd00*/  IMAD.SHL.U32 R0, R0, 0x80, RZ ;  /* 0x0000008000007824 */ /* 0x010fc600078e00ff */
[----:B------:R-:W-:Y:S02]  /*dd10*/  ISETP.GE.AND P3, PT, R2, UR8, PT ;  /* 0x0000000802007c0c */ /* 0x000fe4000bf66270 */
[----:B------:R2:W5:Y:S01]  /*dd20*/  LDL.LU R2, [R1+0x574] ;  /* 0x0005740001027983 */ /* 0x0005620000300800 */
[----:B------:R-:W-:-:S03]  /*dd30*/  IMAD.WIDE R50, R0, 0x2, R50 ;  /* 0x0000000200327825 */ /* 0x000fc600078e0232 */
[----:B------:R2:W5:Y:S01]  /*dd40*/  LDL.LU R0, [R1+0x570] ;  /* 0x0005700001007983 */ /* 0x0005620000300800 */
[----:B---3--:R-:W-:Y:S06]  /*dd50*/  @!P2 BRA `(.L_x_8) ;  /* 0x0000007c0010a947 */ /* 0x008fec0003800000 */
.L_x_16:
[----:B------:R1:W-:Y:S04]  /*dd60*/  STL.64 [R1+0x9c0], R50 ;  /* 0x0009c03201007387 */ /* 0x0003e80000100a00 */
[----:B-1----:R-:W3:Y:S04]  /*dd70*/  LDL.LU.64 R50, [R1+0x18] ;  /* 0x0000180001327983 */ /* 0x002ee80000300a00 */
[----:B------:R-:W-:Y:S04]  /*dd80*/  STL [R1+0x94c], R53 ;  /* 0x00094c3501007387 */ /* 0x000fe80000100800 */
[----:B------:R1:W-:Y:S04]  /*dd90*/  STL [R1+0x988], R53 ;  /* 0x0009883501007387 */ /* 0x0003e80000100800 */
[----:B------:R-:W-:Y:S04]  /*dda0*/  STL [R1+0x934], R52 ;  /* 0x0009343401007387 */ /* 0x000fe80000100800 */
[----:B------:R-:W-:Y:S01]  /*ddb0*/  STL [R1+0xae0], R52 ;  /* 0x000ae03401007387 */ /* 0x000fe20000100800 */
[----:B-1----:R-:W1:Y:S03]  /*ddc0*/  LDC R53, c[0x0][0x3a8] ;  /* 0x0000ea00ff357b82 */ /* 0x002e660000000800 */
[----:B------:R-:W-:Y:S04]  /*ddd0*/  STL [R1+0x930], R4 ;  /* 0x0009300401007387 */ /* 0x000fe80000100800 */
[----:B------:R-:W-:Y:S04]  /*dde0*/  STL [R1+0x92c], R5 ;  /* 0x00092c0501007387 */ /* 0x000fe80000100800 */
[----:B------:R4:W-:Y:S04]  /*ddf0*/  STL.64 [R1+0xa60], R4 ;  /* 0x000a600401007387 */ /* 0x0009e80000100a00 */
[----:B----4-:R-:W4:Y:S04]  /*de00*/  LDL.LU.64 R4, [R1+0x38] ;  /* 0x0000380001047983 */ /* 0x010f280000300a00 */
[----:B-----5:R-:W-:Y:S04]  /*de10*/  STL [R1+0x928], R0 ;  /* 0x0009280001007387 */ /* 0x020fe80000100800 */
[----:B------:R-:W-:Y:S04]  /*de20*/  STL [R1+0xaf8], R0 ;  /* 0x000af80001007387 */ /* 0x000fe80000100800 */
[----:B------:R-:W-:Y:S04]  /*de30*/  STL [R1+0x924], R6 ;  /* 0x0009240601007387 */ /* 0x000fe80000100800 */
[----:B------:R-:W-:Y:S04]  /*de40*/  STL [R1+0x920], R7 ;  /* 0x0009200701007387 */ /* 0x000fe80000100800 */
[----:B------:R0:W-:Y:S04]  /*de50*/  STL.64 [R1+0xa18], R6 ;  /* 0x000a180601007387 */ /* 0x0001e80000100a00 */
[----:B0-2---:R-:W2:Y:S04]  /*de60*/  LDL.LU.64 R6, [R1+0x58] ;  /* 0x0000580001067983 */ /* 0x005ea80000300a00 */
[----:B------:R-:W-:Y:S04]  /*de70*/  STL [R1+0x91c], R8 ;  /* 0x00091c0801007387 */ /* 0x000fe80000100800 */
[----:B------:R-:W-:Y:S04]  /*de80*/  STL [R1+0x918], R9 ;  /* 0x0009180901007387 */ /* 0x000fe80000100800 */
[----:B------:R0:W-:Y:S04]  /*de90*/  STL.64 [R1+0x9f8], R8 ;  /* 0x0009f80801007387 */ /* 0x0001e80000100a00 */
[----:B0-----:R-:W2:Y:S04]  /*dea0*/  LDL.LU.64 R8, [R1+0x20] ;  /* 0x0000200001087983 */ /* 0x001ea80000300a00 */
[----:B------:R-:W-:Y:S04]  /*deb0*/  STL [R1+0x914], R10 ;  /* 0x0009140a01007387 */ /* 0x000fe80000100800 */
[----:B------:R-:W-:Y:S04]  /*dec0*/  STL [R1+0x910], R11 ;  /* 0x0009100b01007387 */ /* 0x000fe80000100800 */
[----:B------:R-:W-:Y:S04]  /*ded0*/  STL.64 [R1+0x9e0], R10 ;  /* 0x0009e00a01007387 */ /* 0x000fe80000100a00 */
[----:B------:R-:W-:Y:S04]  /*dee0*/  STL [R1+0x90c], R12 ;  /* 0x00090c0c01007387 */ /* 0x000fe80000100800 */
[----:B------:R-:W-:Y:S04]  /*def0*/  STL [R1+0xb30], R12 ;  /* 0x000b300c01007387 */ /* 0x000fe80000100800 */
[----:B------:R-:W-:Y:S04]  /*df00*/  STL [R1+0x908], R13 ;  /* 0x0009080d01007387 */ /* 0x000fe80000100800 */
[----:B------:R-:W-:Y:S04]  /*df10*/  STL [R1+0xb24], R13 ;  /* 0x000b240d01007387 */ /* 0x000fe80000100800 */
[----:B------:R-:W-:Y:S04]  /*df20*/  STL [R1+0x904], R14 ;  /* 0x0009040e01007387 */ /* 0x000fe80000100800 */
[----:B------:R-:W-:Y:S04]  /*df30*/  STL [R1+0x900], R15 ;  /* 0x0009000f01007387 */ /* 0x000fe80000100800 */
[----:B------:R0:W-:Y:S04]  /*df40*/  STL.64 [R1+0xae8], R14 ;  /* 0x000ae80e01007387 */ /* 0x0001e80000100a00 */
[----:B0-----:R-:W3:Y:S04]  /*df50*/  LDL.LU.64 R14, [R1+0x10] ;  /* 0x00001000010e7983 */ /* 0x001ee80000300a00 */
[----:B------:R-:W-:Y:S04]  /*df60*/  STL [R1+0x8fc], R16 ;  /* 0x0008fc1001007387 */ /* 0x000fe80000100800 */
[----:B------:R-:W-:Y:S04]  /*df70*/  STL [R1+0x8f8], R17 ;  /* 0x0008f81101007387 */ /* 0x000fe80000100800 */
[----:B------:R0:W-:Y:S04]  /*df80*/  STL.64 [R1+0xaa8], R16 ;  /* 0x000aa81001007387 */ /* 0x0001e80000100a00 */
[----:B0-----:R-:W3:Y:S04]  /*df90*/  LDL.LU.64 R16, [R1] ;  /* 0x0000000001107983 */ /* 0x001ee80000300a00 */
[----:B------:R-:W-:Y:S04]  /*dfa0*/  STL [R1+0x8f4], R18 ;  /* 0x0008f41201007387 */ /* 0x000fe80000100800 */
[----:B------:R-:W-:Y:S04]  /*dfb0*/  STL [R1+0x8f0], R19 ;  /* 0x0008f01301007387 */ /* 0x000fe80000100800 */
[----:B------:R-:W-:Y:S04]  /*dfc0*/  STL.64 [R1+0xa70], R18 ;  /* 0x000a701201007387 */ /* 0x000fe80000100a00 */
        /* <DEDUP_REMOVED lines=33> */
[----:B------:R0:W-:Y:S04]  /*e1e0*/  STL.64 [R1+0x9c8], R40 ;  /* 0x0009c82801007387 */ /* 0x0001e80000100a00 */
[----:B0-----:R-:W3:Y:S01]  /*e1f0*/  LDL.LU.64 R40, [R1+0x30] ;  /* 0x0000300001287983 */ /* 0x001ee20000300a00 */
[----:B-1----:R-:W-:-:S03]  /*e200*/  IMAD.SHL.U32 R53, R53, 0x80, RZ ;  /* 0x0000008035357824 */ /* 0x002fc600078e00ff */
[----:B------:R-:W-:Y:S04]  /*e210*/  STL [R1+0x894], R42 ;  /* 0x0008942a01007387 */ /* 0x000fe80000100800 */
[----:B------:R-:W-:Y:S04]  /*e220*/  STL [R1+0xb08], R42 ;  /* 0x000b082a01007387 */ /* 0x000fe80000100800 */
[----:B------:R-:W-:Y:S04]  /*e230*/  STL [R1+0x890], R43 ;  /* 0x0008902b01007387 */ /* 0x000fe80000100800 */
[----:B------:R-:W-:Y:S04]  /*e240*/  STL [R1+0xb20], R43 ;  /* 0x000b202b01007387 */ /* 0x000fe80000100800 */
[----:B------:R-:W-:Y:S04]  /*e250*/  STL [R1+0x88c], R44 ;  /* 0x00088c2c01007387 */ /* 0x000fe80000100800 */
[----:B------:R-:W-:Y:S01]  /*e260*/  STL [R1+0x888], R45 ;  /* 0x0008882d01007387 */ /* 0x000fe20000100800 */
[----:B------:R-:W-:-:S03]  /*e270*/  IMAD.WIDE R48, R53, 0x2, R48 ;  /* 0x0000000235307825 */ /* 0x000fc600078e0230 */
[----:B------:R-:W-:Y:S04]  /*e280*/  STL.64 [R1+0xaf0], R44 ;  /* 0x000af02c01007387 */ /* 0x000fe80000100a00 */
[----:B------:R-:W3:Y:S04]  /*e290*/  LDL.LU.64 R10, [R1+0x60] ;  /* 0x00006000010a7983 */ /* 0x000ee80000300a00 */
[----:B------:R-:W3:Y:S04]  /*e2a0*/  LDL.LU.64 R24, [R1+0x50] ;  /* 0x0000500001187983 */ /* 0x000ee80000300a00 */
[----:B------:R-:W-:Y:S01]  /*e2b0*/  STL [R1+0x884], R46 ;  /* 0x0008842e01007387 */ /* 0x000fe20000100800 */
[----:B----4-:R-:W-:-:S03]  /*e2c0*/  IMAD.WIDE R4, R53, 0x2, R4 ;  /* 0x0000000235047825 */ /* 0x010fc600078e0204 */
[----:B------:R-:W-:Y:S04]  /*e2d0*/  STL [R1+0x880], R47 ;  /* 0x0008802f01007387 */ /* 0x000fe80000100800 */
[----:B------:R-:W-:Y:S04]  /*e2e0*/  STL.64 [R1+0xab0], R46 ;  /* 0x000ab02e01007387 */ /* 0x000fe80000100a00 */
[----:B------:R-:W-:Y:S04]  /*e2f0*/  STL.64 [R1+0x870], R2 ;  /* 0x0008700201007387 */ /* 0x000fe80000100a00 */
[----:B------:R-:W-:Y:S04]  /*e300*/  STL.64 [R1+0xa08], R2 ;  /* 0x000a080201007387 */ /* 0x000fe80000100a00 */
[----:B------:R0:W-:Y:S01]  /*e310*/  STL.64 [R1+0x9d0], R48 ;  /* 0x0009d03001007387 */ /* 0x0001e20000100a00 */
[----:B--2---:R-:W-:-:S04]  /*e320*/  IMAD.WIDE R8, R53, 0x2, R8 ;  /* 0x0000000235087825 */ /* 0x004fc800078e0208 */
[C---:B---3--:R-:W-:Y:S01]  /*e330*/  IMAD.WIDE R50, R53.reuse, 0x2, R50 ;  /* 0x0000000235327825 */ /* 0x048fe200078e0232 */
[----:B0-----:R-:W2:Y:S03]  /*e340*/  LDL.LU.64 R48, [R1+0x48] ;  /* 0x0000480001307983 */ /* 0x001ea60000300a00 */
[----:B------:R-:W-:-:S04]  /*e350*/  IMAD.WIDE R14, R53, 0x2, R14 ;  /* 0x00000002350e7825 */ /* 0x000fc800078e020e */
[----:B------:R-:W-:-:S05]  /*e360*/  IMAD.WIDE R16, R53, 0x2, R16 ;  /* 0x0000000235107825 */ /* 0x000fca00078e0210 */
[----:B------:R-:W-:Y:S04]  /*e370*/  STL.64 [R1], R16 ;  /* 0x0000001001007387 */ /* 0x000fe80000100a00 */
[----:B------:R-:W-:Y:S04]  /*e380*/  STL.64 [R1+0x10], R14 ;  /* 0x0000100e01007387 */ /* 0x000fe80000100a00 */
[----:B------:R0:W-:Y:S04]  /*e390*/  STL.64 [R1+0x38], R4 ;  /* 0x0000380401007387 */ /* 0x0001e80000100a00 */
[----:B------:R1:W-:Y:S04]  /*e3a0*/  STL.64 [R1+0x20], R8 ;  /* 0x0000200801007387 */ /* 0x0003e80000100a00 */
[----:B0-----:R-:W3:Y:S04]  /*e3b0*/  LDL.LU.64 R4, [R1+0xa8] ;  /* 0x0000a80001047983 */ /* 0x001ee80000300a00 */
[----:B------:R-:W4:Y:S04]  /*e3c0*/  LDL.LU.64 R2, [R1+0x90] ;  /* 0x0000900001027983 */ /* 0x000f280000300a00 */
[----:B------:R-:W4:Y:S04]  /*e3d0*/  LDL.LU.64 R38, [R1+0x88] ;  /* 0x0000880001267983 */ /* 0x000f280000300a00 */
[----:B-1----:R-:W4:Y:S04]  /*e3e0*/  LDL.LU.64 R8, [R1+0x80] ;  /* 0x0000800001087983 */ /* 0x002f280000300a00 */
[----:B------:R-:W-:Y:S04]  /*e3f0*/  STL.64 [R1+0x18], R50 ;  /* 0x0000183201007387 */ /* 0x000fe80000100a00 */
[----:B------:R0:W-:Y:S04]  /*e400*/  STL.64 [R1+0x9e8], R50 ;  /* 0x0009e83201007387 */ /* 0x0001e80000100a00 */
[----:B0-----:R-:W4:Y:S01]  /*e410*/  LDL.LU.64 R50, [R1+0x68] ;  /* 0x0000680001327983 */ /* 0x001f220000300a00 */
[----:B------:R-:W-:-:S05]  /*e420*/  IMAD.WIDE R40, R53, 0x2, R40 ;  /* 0x0000000235287825 */ /* 0x000fca00078e0228 */
[----:B------:R-:W-:Y:S04]  /*e430*/  STL.64 [R1+0x30], R40 ;  /* 0x0000302801007387 */ /* 0x000fe80000100a00 */
[----:B------:R0:W-:Y:S04]  /*e440*/  STL.64 [R1+0x9f0], R40 ;  /* 0x0009f02801007387 */ /* 0x0001e80000100a00 */
[----:B0-----:R-:W4:Y:S01]  /*e450*/  LDL.LU.64 R40, [R1+0x70] ;  /* 0x0000700001287983 */ /* 0x001f220000300a00 */
[----:B------:R-:W-:-:S03]  /*e460*/  IMAD.WIDE R6, R53, 0x2, R6 ;  /* 0x0000000235067825 */ /* 0x000fc600078e0206 */
[----:B------:R-:W4:Y:S04]  /*e470*/  LDL.LU.64 R20, [R1+0xe8] ;  /* 0x0000e80001147983 */ /* 0x000f280000300a00 */
[----:B------:R-:W4:Y:S04]  /*e480*/  LDL.LU.64 R36, [R1+0xd0] ;  /* 0x0000d00001247983 */ /* 0x000f280000300a00 */
[----:B------:R-:W4:Y:S01]  /*e490*/  LDL.LU.64 R22, [R1+0xc8] ;  /* 0x0000c80001167983 */ /* 0x000f220000300a00 */
[----:B------:R-:W-:-:S03]  /*e4a0*/  IMAD.WIDE R24, R53, 0x2, R24 ;  /* 0x0000000235187825 */ /* 0x000fc600078e0218 */
[----:B------:R0:W-:Y:S01]  /*e4b0*/  STL.64 [R1+0x58], R6 ;  /* 0x0000580601007387 */ /* 0x0001e20000100a00 */
[----:B------:R-:W-:-:S03]  /*e4c0*/  IMAD.WIDE R10, R53, 0x2, R10 ;  /* 0x00000002350a7825 */ /* 0x000fc600078e020a */
[----:B0-----:R-:W4:Y:S01]  /*e4d0*/  LDL.LU.64 R6, [R1+0xb8] ;  /* 0x0000b80001067983 */ /* 0x001f220000300a00 */
[----:B--2---:R-:W-:-:S05]  /*e4e0*/  IMAD.WIDE R48, R53, 0x2, R48 ;  /* 0x0000000235307825 */ /* 0x004fca00078e0230 */
[----:B------:R-:W-:Y:S04]  /*e4f0*/  STL.64 [R1+0x48], R48 ;  /* 0x0000483001007387 */ /* 0x000fe80000100a00 */
[----:B------:R0:W-:Y:S04]  /*e500*/  STL.64 [R1+0xa10], R48 ;  /* 0x000a103001007387 */ /* 0x0001e80000100a00 */
[----:B0-----:R-:W2:Y:S04]  /*e510*/  LDL.LU.64 R48, [R1+0xb0] ;  /* 0x0000b00001307983 */ /* 0x001ea80000300a00 */
[----:B------:R-:W-:Y:S04]  /*e520*/  STL.64 [R1+0x50], R24 ;  /* 0x0000501801007387 */ /* 0x000fe80000100a00 */
[----:B------:R0:W-:Y:S04]  /*e530*/  STL.64 [R1+0xa30], R24 ;  /* 0x000a301801007387 */ /* 0x0001e80000100a00 */
[----:B0-----:R-:W2:Y:S04]  /*e540*/  LDL.LU.64 R24, [R1+0xd8] ;  /* 0x0000d80001187983 */ /* 0x001ea80000300a00 */
[----:B------:R-:W-:Y:S04]  /*e550*/  STL.64 [R1+0x60], R10 ;  /* 0x0000600a01007387 */ /* 0x000fe80000100a00 */
[----:B------:R0:W-:Y:S04]  /*e560*/  STL.64 [R1+0xa38], R10 ;  /* 0x000a380a01007387 */ /* 0x0001e80000100a00 */
[----:B0-----:R-:W2:Y:S01]  /*e570*/  LDL.LU.64 R10, [R1+0xe0] ;  /* 0x0000e000010a7983 */ /* 0x001ea20000300a00 */
[----:B---3--:R-:W-:-:S04]  /*e580*/  IMAD.WIDE R4, R53, 0x2, R4 ;  /* 0x0000000235047825 */ /* 0x008fc800078e0204 */
[----:B----4-:R-:W-:-:S04]  /*e590*/  IMAD.WIDE R8, R53, 0x2, R8 ;  /* 0x0000000235087825 */ /* 0x010fc800078e0208 */
[----:B------:R-:W-:-:S05]  /*e5a0*/  IMAD.WIDE R50, R53, 0x2, R50 ;  /* 0x0000000235327825 */ /* 0x000fca00078e0232 */
[----:B------:R-:W-:Y:S04]  /*e5b0*/  STL.64 [R1+0x68], R50 ;  /* 0x0000683201007387 */ /* 0x000fe80000100a00 */
[----:B------:R0:W-:Y:S04]  /*e5c0*/  STL.64 [R1+0xa48], R50 ;  /* 0x000a483201007387 */ /* 0x0001e80000100a00 */
[----:B0-----:R-:W3:Y:S01]  /*e5d0*/  LDL.LU.64 R50, [R1+0xf0] ;  /* 0x0000f00001327983 */ /* 0x001ee20000300a00 */
[----:B------:R-:W-:-:S05]  /*e5e0*/  IMAD.WIDE R40, R53, 0x2, R40 ;  /* 0x0000000235287825 */ /* 0x000fca00078e0228 */
[----:B------:R-:W-:Y:S04]  /*e5f0*/  STL.64 [R1+0x70], R40 ;  /* 0x0000702801007387 */ /* 0x000fe80000100a00 */
[----:B------:R-:W-:Y:S04]  /*e600*/  STL.64 [R1+0xa50], R40 ;  /* 0x000a502801007387 */ /* 0x000fe80000100a00 */
[----:B------:R-:W-:Y:S04]  /*e610*/  STL.64 [R1+0x80], R8 ;  /* 0x0000800801007387 */ /* 0x000fe80000100a00 */
[----:B------:R0:W-:Y:S04]  /*e620*/  STL.64 [R1+0xa68], R8 ;  /* 0x000a680801007387 */ /* 0x0001e80000100a00 */
[----:B------:R-:W4:Y:S04]  /*e630*/  LDL.LU.64 R14, [R1+0x138] ;  /* 0x00013800010e7983 */ /* 0x000f280000300a00 */
[----:B------:R-:W4:Y:S04]  /*e640*/  LDL.LU.64 R16, [R1+0x1a8] ;  /* 0x0001a80001107983 */ /* 0x000f280000300a00 */
[----:B------:R-:W4:Y:S04]  /*e650*/  LDL.LU.64 R32, [R1+0x158] ;  /* 0x0001580001207983 */ /* 0x000f280000300a00 */
[----:B------:R1:W-:Y:S04]  /*e660*/  STL.64 [R1+0xa8], R4 ;  /* 0x0000a80401007387 */ /* 0x0003e80000100a00 */
[----:B------:R-:W4:Y:S04]  /*e670*/  LDL.LU.64 R18, [R1+0x148] ;  /* 0x0001480001127983 */ /* 0x000f280000300a00 */
[----:B0-----:R-:W4:Y:S04]  /*e680*/  LDL.LU.64 R8, [R1+0x128] ;  /* 0x0001280001087983 */ /* 0x001f280000300a00 */
[----:B-1----:R-:W4:Y:S04]  /*e690*/  LDL.LU.64 R4, [R1+0x110] ;  /* 0x0001100001047983 */ /* 0x002f280000300a00 */
[----:B------:R-:W4:Y:S04]  /*e6a0*/  LDL.LU.64 R34, [R1+0x108] ;  /* 0x0001080001227983 */ /* 0x000f280000300a00 */
[----:B------:R-:W4:Y:S01]  /*e6b0*/  LDL.LU.64 R40, [R1+0x100] ;  /* 0x0001000001287983 */ /* 0x000f220000300a00 */
[----:B------:R-:W-:-:S04]  /*e6c0*/  IMAD.WIDE R38, R53, 0x2, R38 ;  /* 0x0000000235267825 */ /* 0x000fc800078e0226 */
[C---:B------:R-:W-:Y:S01]  /*e6d0*/  IMAD.WIDE R2, R53.reuse, 0x2, R2 ;  /* 0x0000000235027825 */ /* 0x040fe200078e0202 */
[----:B------:R-:W-:Y:S04]  /*e6e0*/  STL.64 [R1+0x88], R38 ;  /* 0x0000882601007387 */ /* 0x000fe80000100a00 */
[----:B------:R0:W-:Y:S01]  /*e6f0*/  STL.64 [R1+0xa80], R38 ;  /* 0x000a802601007387 */ /* 0x0001e20000100a00 */
[----:B------:R-:W-:-:S04]  /*e700*/  IMAD.WIDE R6, R53, 0x2, R6 ;  /* 0x0000000235067825 */ /* 0x000fc800078e0206 */
[C---:B--2---:R-:W-:Y:S01]  /*e710*/  IMAD.WIDE R48, R53.reuse, 0x2, R48 ;  /* 0x0000000235307825 */ /* 0x044fe200078e0230 */
[----:B0-----:R-:W2:Y:S04]  /*e720*/  LDL.LU.64 R38, [R1+0x168] ;  /* 0x0001680001267983 */ /* 0x001ea80000300a00 */
[----:B------:R-:W-:Y:S01]  /*e730*/  STL.64 [R1+0x90], R2 ;  /* 0x0000900201007387 */ /* 0x000fe20000100a00 */
[----:B------:R-:W-:-:S03]  /*e740*/  IMAD.WIDE R22, R53, 0x2, R22 ;  /* 0x0000000235167825 */ /* 0x000fc600078e0216 */
[----:B------:R0:W-:Y:S01]  /*e750*/  STL.64 [R1+0xa88], R2 ;  /* 0x000a880201007387 */ /* 0x0001e20000100a00 */
[----:B------:R-:W-:-:S03]  /*e760*/  IMAD.WIDE R36, R53, 0x2, R36 ;  /* 0x0000000235247825 */ /* 0x000fc600078e0224 */
[----:B0-----:R-:W2:Y:S04]  /*e770*/  LDL.LU.64 R2, [R1+0x178] ;  /* 0x0001780001027983 */ /* 0x001ea80000300a00 */
[----:B------:R-:W-:Y:S04]  /*e780*/  STL.64 [R1+0xb0], R48 ;  /* 0x0000b03001007387 */ /* 0x000fe80000100a00 */
[----:B------:R0:W-:Y:S01]  /*e790*/  STL.64 [R1+0xa90], R48 ;  /* 0x000a903001007387 */ /* 0x0001e20000100a00 */
[----:B------:R-:W-:-:S03]  /*e7a0*/  IMAD.WIDE R24, R53, 0x2, R24 ;  /* 0x0000000235187825 */ /* 0x000fc600078e0218 */
[----:B0-----:R-:W2:Y:S04]  /*e7b0*/  LDL.LU.64 R48, [R1+0x188] ;  /* 0x0001880001307983 */ /* 0x001ea80000300a00 */
[----:B------:R-:W-:Y:S04]  /*e7c0*/  STL.64 [R1+0xb8], R6 ;  /* 0x0000b80601007387 */ /* 0x000fe80000100a00 */
[----:B------:R0:W-:Y:S01]  /*e7d0*/  STL.64 [R1+0xa98], R6 ;  /* 0x000a980601007387 */ /* 0x0001e20000100a00 */
[----:B------:R-:W-:-:S04]  /*e7e0*/  IMAD.WIDE R10, R53, 0x2, R10 ;  /* 0x00000002350a7825 */ /* 0x000fc800078e020a */
[C---:B------:R-:W-:Y:S01]  /*e7f0*/  IMAD.WIDE R20, R53.reuse, 0x2, R20 ;  /* 0x0000000235147825 */ /* 0x040fe200078e0214 */
[----:B0-----:R-:W2:Y:S04]  /*e800*/  LDL.LU.64 R6, [R1+0x160] ;  /* 0x0001600001067983 */ /* 0x001ea80000300a00 */
[----:B------:R-:W-:Y:S04]  /*e810*/  STL.64 [R1+0xc8], R22 ;  /* 0x0000c81601007387 */ /* 0x000fe80000100a00 */
[----:B------:R0:W-:Y:S04]  /*e820*/  STL.64 [R1+0xaa0], R22 ;  /* 0x000aa01601007387 */ /* 0x0001e80000100a00 */
[----:B0-----:R-:W2:Y:S04]  /*e830*/  LDL.LU.64 R22, [R1+0x198] ;  /* 0x0001980001167983 */ /* 0x001ea80000300a00 */
[----:B------:R-:W-:Y:S04]  /*e840*/  STL.64 [R1+0xd0], R36 ;  /* 0x0000d02401007387 */ /* 0x000fe80000100a00 */
[----:B------:R-:W-:Y:S04]  /*e850*/  STL.64 [R1+0xac0], R36 ;  /* 0x000ac02401007387 */ /* 0x000fe80000100a00 */
[----:B------:R-:W-:Y:S04]  /*e860*/  STL.64 [R1+0xd8], R24 ;  /* 0x0000d81801007387 */ /* 0x000fe80000100a00 */
[----:B------:R-:W-:Y:S04]  /*e870*/  STL.64 [R1+0xac8], R24 ;  /* 0x000ac81801007387 */ /* 0x000fe80000100a00 */
[----:B------:R-:W-:Y:S04]  /*e880*/  STL.64 [R1+0xe0], R10 ;  /* 0x0000e00a01007387 */ /* 0x000fe80000100a00 */
[----:B------:R-:W-:Y:S04]  /*e890*/  STL.64 [R1+0xad0], R10 ;  /* 0x000ad00a01007387 */ /* 0x000fe80000100a00 */
[----:B------:R-:W-:Y:S04]  /*e8a0*/  STL.64 [R1+0xe8], R20 ;  /* 0x0000e81401007387 */ /* 0x000fe80000100a00 */
[----:B------:R-:W-:Y:S01]  /*e8b0*/  STL.64 [R1+0xad8], R20 ;  /* 0x000ad81401007387 */ /* 0x000fe20000100a00 */
[----:B---3--:R-:W-:-:S05]  /*e8c0*/  IMAD.WIDE R50, R53, 0x2, R50 ;  /* 0x0000000235327825 */ /* 0x008fca00078e0232 */
[----:B------:R-:W-:Y:S04]  /*e8d0*/  STL.64 [R1+0xf0], R50 ;  /* 0x0000f03201007387 */ /* 0x000fe80000100a00 */
[----:B------:R-:W-:Y:S01]  /*e8e0*/  STL.64 [R1+0xb10], R50 ;  /* 0x000b103201007387 */ /* 0x000fe20000100a00 */
[----:B----4-:R-:W-:-:S04]  /*e8f0*/  IMAD.WIDE R14, R53, 0x2, R14 ;  /* 0x00000002350e7825 */ /* 0x010fc800078e020e */
[----:B------:R-:W-:-:S04]  /*e900*/  IMAD.WIDE R4, R53, 0x2, R4 ;  /* 0x0000000235047825 */ /* 0x000fc800078e0204 */
[----:B------:R-:W-:-:S04]  /*e910*/  IMAD.WIDE R34, R53, 0x2, R34 ;  /* 0x0000000235227825 */ /* 0x000fc800078e0222 */
[----:B------:R-:W-:-:S05]  /*e920*/  IMAD.WIDE R40, R53, 0x2, R40 ;  /* 0x0000000235287825 */ /* 0x000fca00078e0228 */
[----:B------:R-:W-:Y:S04]  /*e930*/  STL.64 [R1+0x100], R40 ;  /* 0x0001002801007387 */ /* 0x000fe80000100a00 */
[----:B------:R0:W-:Y:S04]  /*e940*/  STL.64 [R1+0xb18], R40 ;  /* 0x000b182801007387 */ /* 0x0001e80000100a00 */
[----:B------:R-:W-:Y:S04]  /*e950*/  STL.64 [R1+0x108], R34 ;  /* 0x0001082201007387 */ /* 0x000fe80000100a00 */
[----:B------:R-:W-:Y:S04]  /*e960*/  STL.64 [R1+0x110], R4 ;  /* 0x0001100401007387 */ /* 0x000fe80000100a00 */
[----:B------:R-:W3:Y:S04]  /*e970*/  LDL.LU.64 R26, [R1+0x330] ;  /* 0x00033000011a7983 */ /* 0x000ee80000300a00 */
[----:B------:R-:W4:Y:S04]  /*e980*/  LDL.LU.64 R42, [R1+0x1a0] ;  /* 0x0001a000012a7983 */ /* 0x000f280000300a00 */
[----:B0-----:R-:W4:Y:S04]  /*e990*/  LDL.LU.64 R40, [R1+0x190] ;  /* 0x0001900001287983 */ /* 0x001f280000300a00 */
[----:B------:R0:W-:Y:S04]  /*e9a0*/  STL.64 [R1+0x138], R14 ;  /* 0x0001380e01007387 */ /* 0x0001e80000100a00 */
[----:B------:R-:W4:Y:S04]  /*e9b0*/  LDL.LU.64 R50, [R1+0x180] ;  /* 0x0001800001327983 */ /* 0x000f280000300a00 */
[----:B------:R-:W4:Y:S04]  /*e9c0*/  LDL.LU.64 R28, [R1+0x328] ;  /* 0x00032800011c7983 */ /* 0x000f280000300a00 */
[----:B------:R-:W4:Y:S04]  /*e9d0*/  LDL.LU.64 R44, [R1+0x318] ;  /* 0x00031800012c7983 */ /* 0x000f280000300a00 */
[----:B0-----:R-:W4:Y:S04]  /*e9e0*/  LDL.LU.64 R14, [R1+0x308] ;  /* 0x00030800010e7983 */ /* 0x001f280000300a00 */
[----:B------:R-:W4:Y:S04]  /*e9f0*/  LDL.LU.64 R20, [R1+0x170] ;  /* 0x0001700001147983 */ /* 0x000f280000300a00 */
[----:B------:R-:W4:Y:S04]  /*ea00*/  LDL.LU.64 R10, [R1+0x2f8] ;  /* 0x0002f800010a7983 */ /* 0x000f280000300a00 */
[----:B------:R-:W4:Y:S04]  /*ea10*/  LDL.LU.64 R24, [R1+0x2e8] ;  /* 0x0002e80001187983 */ /* 0x000f280000300a00 */
[----:B------:R-:W4:Y:S04]  /*ea20*/  LDL.LU.64 R36, [R1+0x2d8] ;  /* 0x0002d80001247983 */ /* 0x000f280000300a00 */
[----:B------:R-:W4:Y:S04]  /*ea30*/  LDL.LU.64 R30, [R1+0x2c8] ;  /* 0x0002c800011e7983 */ /* 0x000f280000300a00 */
[----:B------:R-:W4:Y:S01]  /*ea40*/  LDL.LU.64 R46, [R1+0x2b8] ;  /* 0x0002b800012e7983 */ /* 0x000f220000300a00 */
[----:B------:R-:W0:Y:S01]  /*ea50*/  S2R R52, SR_TID.X ;  /* 0x0000000000347919 */ /* 0x000e220000002100 */
[----:B------:R-:W-:-:S04]  /*ea60*/  IMAD.WIDE R8, R53, 0x2, R8 ;  /* 0x0000000235087825 */ /* 0x000fc800078e0208 */
[C---:B------:R-:W-:Y:S01]  /*ea70*/  IMAD.WIDE R18, R53.reuse, 0x2, R18 ;  /* 0x0000000235127825 */ /* 0x040fe200078e0212 */
[----:B------:R-:W-:Y:S03]  /*ea80*/  STL.64 [R1+0x128], R8 ;  /* 0x0001280801007387 */ /* 0x000fe60000100a00 */
[C---:B------:R-:W-:Y:S01]  /*ea90*/  IMAD.WIDE R32, R53.reuse, 0x2, R32 ;  /* 0x0000000235207825 */ /* 0x040fe200078e0220 */
[----:B------:R-:W-:Y:S03]  /*eaa0*/  STL.64 [R1+0x148], R18 ;  /* 0x0001481201007387 */ /* 0x000fe60000100a00 */
[C---:B--2---:R-:W-:Y:S01]  /*eab0*/  IMAD.WIDE R38, R53.reuse, 0x2, R38 ;  /* 0x0000000235267825 */ /* 0x044fe200078e0226 */
[----:B------:R-:W-:Y:S03]  /*eac0*/  STL.64 [R1+0x158], R32 ;  /* 0x0001582001007387 */ /* 0x000fe60000100a00 */
[C---:B------:R-:W-:Y:S01]  /*ead0*/  IMAD.WIDE R2, R53.reuse, 0x2, R2 ;  /* 0x0000000235027825 */ /* 0x040fe200078e0202 */
[----:B------:R-:W-:Y:S03]  /*eae0*/  STL.64 [R1+0x168], R38 ;  /* 0x0001682601007387 */ /* 0x000fe60000100a00 */
[C---:B------:R-:W-:Y:S01]  /*eaf0*/  IMAD.WIDE R48, R53.reuse, 0x2, R48 ;  /* 0x0000000235307825 */ /* 0x040fe200078e0230 */
[----:B------:R-:W-:Y:S03]  /*eb00*/  STL.64 [R1+0x178], R2 ;  /* 0x0001780201007387 */ /* 0x000fe60000100a00 */
[C---:B------:R-:W-:Y:S01]  /*eb10*/  IMAD.WIDE R6, R53.reuse, 0x2, R6 ;  /* 0x0000000235067825 */ /* 0x040fe200078e0206 */
[----:B------:R-:W-:Y:S03]  /*eb20*/  STL.64 [R1+0x188], R48 ;  /* 0x0001883001007387 */ /* 0x000fe60000100a00 */
[C---:B------:R-:W-:Y:S01]  /*eb30*/  IMAD.WIDE R22, R53.reuse, 0x2, R22 ;  /* 0x0000000235167825 */ /* 0x040fe200078e0216 */
[----:B------:R-:W-:Y:S03]  /*eb40*/  STL.64 [R1+0x160], R6 ;  /* 0x0001600601007387 */ /* 0x000fe60000100a00 */
[----:B------:R-:W-:Y:S01]  /*eb50*/  IMAD.WIDE R16, R53, 0x2, R16 ;  /* 0x0000000235107825 */ /* 0x000fe200078e0210 */
[----:B------:R-:W-:Y:S01]  /*eb60*/  STL.64 [R1+0x198], R22 ;  /* 0x0001981601007387 */ /* 0x000fe20000100a00 */
[----:B0-----:R-:W-:-:S03]  /*eb70*/  SHF.R.U32.HI R12, RZ, 0x6, R52 ;  /* 0x00000006ff0c7819 */ /* 0x001fc60000011634 */
[----:B------:R-:W-:Y:S01]  /*eb80*/  STL.64 [R1+0x1a8], R16 ;  /* 0x0001a81001007387 */ /* 0x000fe20000100a00 */
[----:B------:R-:W-:-:S04]  /*eb90*/  SGXT.U32 R12, R12, 0x1 ;  /* 0x000000010c0c781a */ /* 0x000fc80000000000 */
[----:B------:R-:W-:Y:S02]  /*eba0*/  LOP3.LUT R12, R12, 0x6, RZ, 0xfc, !PT ;  /* 0x000000060c0c7812 */ /* 0x000fe400078efcff */
[----:B------:R-:W-:Y:S02]  /*ebb0*/  PRMT R13, RZ, 0x7610, R13 ;  /* 0x00007610ff0d7816 */ /* 0x000fe4000000000d */
[----:B------:R-:W-:Y:S01]  /*ebc0*/  ISETP.GE.AND P6, PT, R12, UR8, PT ;  /* 0x000000080c007c0c */ /* 0x000fe2000bfc6270 */
[----:B---3--:R-:W-:-:S05]  /*ebd0*/  IMAD.WIDE R26, R53, 0x2, R26 ;  /* 0x00000002351a7825 */ /* 0x008fca00078e021a */
[----:B------:R-:W2:Y:S01]  /*ebe0*/  @!P3 LDG.E.U16 R13, desc[UR22][R26.64] ;  /* 0x000000161a0db981 */ /* 0x000ea2000c1e1500 */
[----:B----4-:R-:W-:-:S04]  /*ebf0*/  IMAD.WIDE R40, R53, 0x2, R40 ;  /* 0x0000000235287825 */ /* 0x010fc800078e0228 */
[----:B------:R-:W-:-:S04]  /*ec00*/  IMAD.WIDE R50, R53, 0x2, R50 ;  /* 0x0000000235327825 */ /* 0x000fc800078e0232 */
        /* <DEDUP_REMOVED lines=8> */
[----:B------:R-:W-:-:S05]  /*ec90*/  IMAD.WIDE R46, R53, 0x2, R46 ;  /* 0x00000002352e7825 */ /* 0x000fca00078e022e */
[----:B------:R-:W-:Y:S04]  /*eca0*/  STL.64 [R1+0x2b8], R46 ;  /* 0x0002b82e01007387 */ /* 0x000fe80000100a00 */
        /* <DEDUP_REMOVED lines=10> */
[----:B------:R0:W-:Y:S04]  /*ed50*/  STL.64 [R1+0x330], R26 ;  /* 0x0003301a01007387 */ /* 0x0001e80000100a00 */
[----:B------:R-:W3:Y:S01]  /*ed60*/  LDL.LU R12, [R1+0xb30] ;  /* 0x000b3000010c7983 */ /* 0x000ee20000300800 */
[----:B------:R-:W-:-:S04]  /*ed70*/  SHF.R.U32.HI R0, RZ, 0x6, R52 ;  /* 0x00000006ff007819 */ /* 0x000fc80000011634 */
[----:B------:R-:W-:-:S04]  /*ed80*/  SGXT.U32 R0, R0, 0x1 ;  /* 0x000000010000781a */ /* 0x000fc80000000000 */
[----:B------:R-:W-:-:S04]  /*ed90*/  LOP3.LUT R0, R0, 0x2, RZ, 0xfc, !PT ;  /* 0x0000000200007812 */ /* 0x000fc800078efcff */
[----:B------:R-:W-:Y:S01]  /*eda0*/  ISETP.GE.AND P4, PT, R0, UR8, PT ;  /* 0x0000000800007c0c */ /* 0x000fe2000bf86270 */
[----:B------:R-:W-:-:S05]  /*edb0*/  IMAD.WIDE R42, R53, 0x2, R42 ;  /* 0x00000002352a7825 */ /* 0x000fca00078e022a */
[----:B------:R-:W-:Y:S04]  /*edc0*/  STL.64 [R1+0x1a0], R42 ;  /* 0x0001a02a01007387 */ /* 0x000fe80000100a00 */
[----:B0-----:R-:W4:Y:S04]  /*edd0*/  LDL.LU.64 R26, [R1+0xb28] ;  /* 0x000b2800011a7983 */ /* 0x001f280000300a00 */
[----:B--2---:R0:W-:Y:S04]  /*ede0*/  STL [R1+0x420], R13 ;  /* 0x0004200d01007387 */ /* 0x0041e80000100800 */
[----:B0-----:R-:W2:Y:S01]  /*edf0*/  LDL.LU R13, [R1+0xb24] ;  /* 0x000b2400010d7983 */ /* 0x001ea20000300800 */
[----:B---3--:R-:W-:-:S06]  /*ee00*/  PRMT R12, RZ, 0x7610, R12 ;  /* 0x00007610ff0c7816 */ /* 0x008fcc000000000c */
[----:B------:R0:W3:Y:S04]  /*ee10*/  @!P4 LDG.E.U16 R12, desc[UR22][R42.64] ;  /* 0x000000162a0cc981 */ /* 0x0000e8000c1e1500 */
[----:B------:R-:W0:Y:S01]  /*ee20*/  LDL.LU R43, [R1+0xb20] ;  /* 0x000b2000012b7983 */ /* 0x000e220000300800 */
[----:B------:R-:W-:-:S04]  /*ee30*/  SHF.R.U32.HI R0, RZ, 0x6, R52 ;  /* 0x00000006ff007819 */ /* 0x000fc80000011634 */
[----:B------:R-:W-:-:S04]  /*ee40*/  SGXT.U32 R0, R0, 0x1 ;  /* 0x000000010000781a */ /* 0x000fc80000000000 */
[----:B------:R-:W-:-:S04]  /*ee50*/  LOP3.LUT R0, R0, 0x4, RZ, 0xfc, !PT ;  /* 0x0000000400007812 */ /* 0x000fc800078efcff */
[----:B------:R-:W-:Y:S02]  /*ee60*/  ISETP.GE.AND P5, PT, R0, UR8, PT ;  /* 0x0000000800007c0c */ /* 0x000fe4000bfa6270 */
[----:B----4-:R-:W-:-:S11]  /*ee70*/  PRMT R27, RZ, 0x7610, R27 ;  /* 0x00007610ff1b7816 */ /* 0x010fd6000000001b */
[----:B------:R-:W4:Y:S01]  /*ee80*/  @!P5 LDG.E.U16 R27, desc[UR22][R40.64] ;  /* 0x00000016281bd981 */ /* 0x000f22000c1e1500 */
[----:B0-----:R-:W-:-:S06]  /*ee90*/  PRMT R43, RZ, 0x7610, R43 ;  /* 0x00007610ff2b7816 */ /* 0x001fcc000000002b */
[----:B------:R-:W2:Y:S01]  /*eea0*/  @!P6 LDG.E.U16 R43, desc[UR22][R50.64] ;  /* 0x00000016322be981 */ /* 0x000ea2000c1e1500 */
[----:B------:R-:W-:-:S04]  /*eeb0*/  SHF.R.U32.HI R0, RZ, 0x6, R52 ;  /* 0x00000006ff007819 */ /* 0x000fc80000011634 */
[----:B------:R-:W-:-:S04]  /*eec0*/  SGXT.U32 R0, R0, 0x1 ;  /* 0x000000010000781a */ /* 0x000fc80000000000 */
[----:B------:R-:W-:Y:S02]  /*eed0*/  LOP3.LUT R0, R0, 0x8, RZ, 0xfc, !PT ;  /* 0x0000000800007812 */ /* 0x000fe400078efcff */
[----:B------:R-:W-:Y:S02]  /*eee0*/  SHF.R.U32.HI R42, RZ, 0x6, R52 ;  /* 0x00000006ff2a7819 */ /* 0x000fe40000011634 */
[----:B------:R-:W-:Y:S02]  /*eef0*/  ISETP.GE.AND P2, PT, R0, UR8, PT ;  /* 0x0000000800007c0c */ /* 0x000fe4000bf46270 */
[----:B------:R-:W-:Y:S01]  /*ef00*/  SGXT.U32 R42, R42, 0x1 ;  /* 0x000000012a2a781a */ /* 0x000fe20000000000 */
[----:B---3--:R-:W-:Y:S01]  /*ef10*/  STL [R1+0x938], R12 ;  /* 0x0009380c01007387 */ /* 0x008fe20000100800 */
[----:B------:R-:W-:Y:S02]  /*ef20*/  PRMT R26, RZ, 0x7610, R26 ;  /* 0x00007610ff1a7816 */ /* 0x000fe4000000001a */
[----:B------:R-:W-:Y:S01]  /*ef30*/  LOP3.LUT R42, R42, 0x10, RZ, 0xfc, !PT ;  /* 0x000000102a2a7812 */ /* 0x000fe200078efcff */
[----:B------:R-:W3:Y:S04]  /*ef40*/  LDL.LU.64 R40, [R1+0xb18] ;  /* 0x000b180001287983 */ /* 0x000ee80000300a00 */
[----:B----4-:R-:W-:Y:S01]  /*ef50*/  STL [R1+0x93c], R27 ;  /* 0x00093c1b01007387 */ /* 0x010fe20000100800 */
[----:B------:R-:W-:-:S03]  /*ef60*/  ISETP.GE.AND P6, PT, R42, UR8, PT ;  /* 0x000000082a007c0c */ /* 0x000fc6000bfc6270 */
[----:B------:R-:W4:Y:S04]  /*ef70*/  LDL.LU.64 R50, [R1+0xb10] ;  /* 0x000b100001327983 */ /* 0x000f280000300a00 */
[----:B------:R-:W3:Y:S01]  /*ef80*/  @!P2 LDG.E.U16 R26, desc[UR22][R28.64] ;  /* 0x000000161c1aa981 */ /* 0x000ee2000c1e1500 */
[----:B------:R-:W-:-:S04]  /*ef90*/  SHF.R.U32.HI R0, RZ, 0x6, R52 ;  /* 0x00000006ff007819 */ /* 0x000fc80000011634 */
[----:B------:R-:W-:-:S04]  /*efa0*/  SGXT.U32 R0, R0, 0x1 ;  /* 0x000000010000781a */ /* 0x000fc80000000000 */
[----:B------:R-:W-:-:S04]  /*efb0*/  LOP3.LUT R0, R0, 0xa, RZ, 0xfc, !PT ;  /* 0x0000000a00007812 */ /* 0x000fc800078efcff */
[----:B------:R-:W-:Y:S02]  /*efc0*/  ISETP.GE.AND P3, PT, R0, UR8, PT ;  /* 0x0000000800007c0c */ /* 0x000fe4000bf66270 */
[----:B--2---:R-:W-:-:S11]  /*efd0*/  PRMT R13, RZ, 0x7610, R13 ;  /* 0x00007610ff0d7816 */ /* 0x004fd6000000000d */
[----:B------:R-:W2:Y:S04]  /*efe0*/  @!P3 LDG.E.U16 R13, desc[UR22][R44.64] ;  /* 0x000000162c0db981 */ /* 0x000ea8000c1e1500 */
[----:B------:R-:W-:Y:S04]  /*eff0*/  STL [R1+0x940], R43 ;  /* 0x0009402b01007387 */ /* 0x000fe80000100800 */
[----:B------:R-:W4:Y:S04]  /*f000*/  LDL.LU R42, [R1+0xb08] ;  /* 0x000b0800012a7983 */ /* 0x000f280000300800 */
[----:B------:R-:W4:Y:S01]  /*f010*/  LDL.LU.64 R28, [R1+0xb00] ;  /* 0x000b0000011c7983 */ /* 0x000f220000300a00 */
[----:B------:R-:W-:-:S04]  /*f020*/  SHF.R.U32.HI R0, RZ, 0x6, R52 ;  /* 0x00000006ff007819 */ /* 0x000fc80000011634 */
[----:B------:R-:W-:-:S04]  /*f030*/  SGXT.U32 R0, R0, 0x1 ;  /* 0x000000010000781a */ /* 0x000fc80000000000 */
[----:B------:R-:W-:-:S04]  /*f040*/  LOP3.LUT R0, R0, 0xc, RZ, 0xfc, !PT ;  /* 0x0000000c00007812 */ /* 0x000fc800078efcff */
[----:B------:R-:W-:Y:S02]  /*f050*/  ISETP.GE.AND P4, PT, R0, UR8, PT ;  /* 0x0000000800007c0c */ /* 0x000fe4000bf86270 */
[----:B------:R-:W-:-:S04]  /*f060*/  LEA.HI R0, R52, 0xe, RZ, 0x1a ;  /* 0x0000000e34007811 */ /* 0x000fc800078fd0ff */
[----:B------:R-:W-:Y:S02]  /*f070*/  ISETP.GE.AND P5, PT, R0, UR8, PT ;  /* 0x0000000800007c0c */ /* 0x000fe4000bfa6270 */
[----:B------:R-:W-:-:S04]  /*f080*/  SHF.R.U32.HI R0, RZ, 0x6, R52 ;  /* 0x00000006ff007819 */ /* 0x000fc80000011634 */
[----:B------:R-:W-:-:S04]  /*f090*/  SGXT.U32 R0, R0, 0x1 ;  /* 0x000000010000781a */ /* 0x000fc80000000000 */
[----:B------:R-:W-:Y:S01]  /*f0a0*/  LOP3.LUT R0, R0, 0x12, RZ, 0xfc, !PT ;  /* 0x0000001200007812 */ /* 0x000fe200078efcff */
[----:B---3--:R0:W-:Y:S01]  /*f0b0*/  STL [R1+0x410], R26 ;  /* 0x0004101a01007387 */ /* 0x0081e20000100800 */
[----:B------:R-:W-:Y:S02]  /*f0c0*/  SHF.R.U32.HI R52, RZ, 0x6, R52 ;  /* 0x00000006ff347819 */ /* 0x000fe40000011634 */
[----:B------:R-:W-:Y:S01]  /*f0d0*/  ISETP.GE.AND P2, PT, R0, UR8, PT ;  /* 0x0000000800007c0c */ /* 0x000fe2000bf46270 */
[----:B0-----:R-:W3:Y:S04]  /*f0e0*/  LDL.LU R26, [R1+0xafc] ;  /* 0x000afc00011a7983 */ /* 0x001ee80000300800 */
[----:B------:R-:W3:Y:S04]  /*f0f0*/  LDL.LU R0, [R1+0xaf8] ;  /* 0x000af80001007983 */ /* 0x000ee80000300800 */
[----:B------:R-:W3:Y:S01]  /*f100*/  LDL.LU.64 R44, [R1+0xaf0] ;  /* 0x000af000012c7983 */ /* 0x000ee20000300a00 */
[----:B------:R-:W-:-:S04]  /*f110*/  SGXT.U32 R52, R52, 0x1 ;  /* 0x000000013434781a */ /* 0x000fc80000000000 */
[----:B------:R-:W-:Y:S01]  /*f120*/  LOP3.LUT R52, R52, 0x14, RZ, 0xfc, !PT ;  /* 0x0000001434347812 */ /* 0x000fe200078efcff */
[----:B--2---:R0:W-:Y:S03]  /*f130*/  STL [R1+0x944], R13 ;  /* 0x0009440d01007387 */ /* 0x0041e60000100800 */
[----:B------:R-:W-:Y:S02]  /*f140*/  ISETP.GE.AND P3, PT, R52, UR8, PT ;  /* 0x0000000834007c0c */ /* 0x000fe4000bf66270 */
[----:B0-----:R-:W-:-:S06]  /*f150*/  PRMT R13, RZ, 0x7610, R13 ;  /* 0x00007610ff0d7816 */ /* 0x001fcc000000000d */
[----:B------:R-:W2:Y:S01]  /*f160*/  @!P6 LDG.E.U16 R13, desc[UR22][R10.64] ;  /* 0x000000160a0de981 */ /* 0x000ea2000c1e1500 */
[----:B----4-:R-:W-:-:S06]  /*f170*/  PRMT R28, RZ, 0x7610, R28 ;  /* 0x00007610ff1c7816 */ /* 0x010fcc000000001c */
[----:B------:R-:W4:Y:S01]  /*f180*/  @!P4 LDG.E.U16 R28, desc[UR22][R14.64] ;  /* 0x000000160e1cc981 */ /* 0x000f22000c1e1500 */
[----:B------:R-:W-:-:S06]  /*f190*/  PRMT R29, RZ, 0x7610, R29 ;  /* 0x00007610ff1d7816 */ /* 0x000fcc000000001d */
[----:B------:R-:W2:Y:S04]  /*f1a0*/  @!P3 LDG.E.U16 R29, desc[UR22][R36.64] ;  /* 0x00000016241db981 */ /* 0x000ea8000c1e1500 */
[----:B------:R-:W2:Y:S01]  /*f1b0*/  LDL.LU.64 R14, [R1+0xae8] ;  /* 0x000ae800010e7983 */ /* 0x000ea20000300a00 */
[----:B------:R-:W-:Y:S02]  /*f1c0*/  PRMT R43, RZ, 0x7610, R43 ;  /* 0x00007610ff2b7816 */ /* 0x000fe4000000002b */
[----:B---3--:R-:W-:Y:S02]  /*f1d0*/  PRMT R44, RZ, 0x7610, R44 ;  /* 0x00007610ff2c7816 */ /* 0x008fe4000000002c */
[----:B------:R-:W-:-:S04]  /*f1e0*/  PRMT R45, RZ, 0x7610, R45 ;  /* 0x00007610ff2d7816 */ /* 0x000fc8000000002d */
[----:B------:R-:W3:Y:S04]  /*f1f0*/  @!P5 LDG.E.U16 R44, desc[UR22][R20.64] ;  /* 0x00000016142cd981 */ /* 0x000ee8000c1e1500 */
[----:B----4-:R0:W-:Y:S02]  /*f200*/  STL [R1+0x948], R28 ;  /* 0x0009481c01007387 */ /* 0x0101e40000100800 */
[----:B0-----:R-:W0:Y:S02]  /*f210*/  S2R R28, SR_TID.X ;  /* 0x00000000001c7919 */ /* 0x001e240000002100 */
[----:B0-----:R-:W-:-:S04]  /*f220*/  SHF.R.U32.HI R52, RZ, 0x6, R28 ;  /* 0x00000006ff347819 */ /* 0x001fc8000001161c */
[----:B------:R-:W-:-:S04]  /*f230*/  SGXT.U32 R52, R52, 0x1 ;  /* 0x000000013434781a */ /* 0x000fc80000000000 */
[----:B------:R-:W-:-:S04]  /*f240*/  LOP3.LUT R52, R52, 0x16, RZ, 0xfc, !PT ;  /* 0x0000001634347812 */ /* 0x000fc800078efcff */
[----:B------:R-:W-:Y:S02]  /*f250*/  ISETP.GE.AND P4, PT, R52, UR8, PT ;  /* 0x0000000834007c0c */ /* 0x000fe4000bf86270 */
[----:B------:R-:W-:Y:S01]  /*f260*/  SHF.R.U32.HI R28, RZ, 0x6, R28 ;  /* 0x00000006ff1c7819 */ /* 0x000fe2000001161c */
[----:B------:R-:W4:Y:S03]  /*f270*/  LDL.LU R52, [R1+0xae0] ;  /* 0x000ae00001347983 */ /* 0x000f260000300800 */
[----:B------:R-:W-:Y:S01]  /*f280*/  SGXT.U32 R28, R28, 0x1 ;  /* 0x000000011c1c781a */ /* 0x000fe20000000000 */
[----:B------:R-:W3:Y:S03]  /*f290*/  LDL.LU.64 R20, [R1+0xad8] ;  /* 0x000ad80001147983 */ /* 0x000ee60000300a00 */
[----:B------:R-:W-:Y:S01]  /*f2a0*/  LOP3.LUT R28, R28, 0x18, RZ, 0xfc, !PT ;  /* 0x000000181c1c7812 */ /* 0x000fe200078efcff */
[----:B------:R-:W3:Y:S04]  /*f2b0*/  LDL.LU.64 R10, [R1+0xad0] ;  /* 0x000ad000010a7983 */ /* 0x000ee80000300a00 */
[----:B------:R-:W3:Y:S01]  /*f2c0*/  @!P4 LDG.E.U16 R45, desc[UR22][R30.64] ;  /* 0x000000161e2dc981 */ /* 0x000ee2000c1e1500 */
[----:B------:R-:W-:-:S02]  /*f2d0*/  ISETP.GE.AND P5, PT, R28, UR8, PT ;  /* 0x000000081c007c0c */ /* 0x000fc4000bfa6270 */
[----:B--2---:R-:W-:Y:S01]  /*f2e0*/  PRMT R14, RZ, 0x7610, R14 ;  /* 0x00007610ff0e7816 */ /* 0x004fe2000000000e */
[----:B------:R-:W-:Y:S04]  /*f2f0*/  STL [R1+0x958], R13 ;  /* 0x0009580d01007387 */ /* 0x000fe80000100800 */
[----:B------:R0:W-:Y:S04]  /*f300*/  STL [R1+0x98c], R13 ;  /* 0x00098c0d01007387 */ /* 0x0001e80000100800 */
[----:B------:R-:W2:Y:S04]  /*f310*/  @!P2 LDG.E.U16 R14, desc[UR22][R24.64] ;  /* 0x00000016180ea981 */ /* 0x000ea8000c1e1500 */
[----:B------:R-:W2:Y:S04]  /*f320*/  @!P5 LDG.E.U16 R43, desc[UR22][R46.64] ;  /* 0x000000162e2bd981 */ /* 0x000ea8000c1e1500 */
[----:B------:R-:W4:Y:S04]  /*f330*/  LDL.LU.64 R24, [R1+0xac8] ;  /* 0x000ac80001187983 */ /* 0x000f280000300a00 */
[----:B------:R-:W4:Y:S04]  /*f340*/  LDL.LU.64 R36, [R1+0xac0] ;  /* 0x000ac00001247983 */ /* 0x000f280000300a00 */
[----:B------:R-:W-:Y:S04]  /*f350*/  STL [R1+0x968], R29 ;  /* 0x0009681d01007387 */ /* 0x000fe80000100800 */
[----:B------:R-:W-:Y:S04]  /*f360*/  STL [R1+0x990], R29 ;  /* 0x0009901d01007387 */ /* 0x000fe80000100800 */
[----:B------:R-:W4:Y:S01]  /*f370*/  LDL.LU.64 R30, [R1+0xab8] ;  /* 0x000ab800011e7983 */ /* 0x000f220000300a00 */
[----:B------:R-:W0:Y:S02]  /*f380*/  S2R R28, SR_TID.X ;  /* 0x00000000001c7919 */ /* 0x000e240000002100 */
[----:B0-----:R-:W-:-:S02]  /*f390*/  SHF.R.U32.HI R13, RZ, 0x6, R28 ;  /* 0x00000006ff0d7819 */ /* 0x001fc4000001161c */
[----:B------:R-:W-:-:S04]  /*f3a0*/  SHF.R.U32.HI R28, RZ, 0x6, R28 ;  /* 0x00000006ff1c7819 */ /* 0x000fc8000001161c */
[----:B------:R-:W-:-:S04]  /*f3b0*/  SGXT.U32 R28, R28, 0x1 ;  /* 0x000000011c1c781a */ /* 0x000fc80000000000 */
[----:B------:R-:W-:-:S04]  /*f3c0*/  LOP3.LUT R28, R28, 0x1c, RZ, 0xfc, !PT ;  /* 0x0000001c1c1c7812 */ /* 0x000fc800078efcff */
[----:B------:R-:W-:Y:S02]  /*f3d0*/  ISETP.GE.AND P2, PT, R28, UR8, PT ;  /* 0x000000081c007c0c */ /* 0x000fe4000bf46270 */
[----:B------:R-:W0:Y:S01]  /*f3e0*/  S2R R28, SR_TID.X ;  /* 0x00000000001c7919 */ /* 0x000e220000002100 */
[----:B------:R-:W-:-:S04]  /*f3f0*/  SGXT.U32 R13, R13, 0x1 ;  /* 0x000000010d0d781a */ /* 0x000fc80000000000 */
[----:B------:R-:W-:-:S04]  /*f400*/  LOP3.LUT R13, R13, 0x1a, RZ, 0xfc, !PT ;  /* 0x0000001a0d0d7812 */ /* 0x000fc800078efcff */
[----:B------:R-:W-:Y:S02]  /*f410*/  ISETP.GE.AND P6, PT, R13, UR8, PT ;  /* 0x000000080d007c0c */ /* 0x000fe4000bfc6270 */
[----:B0-----:R-:W-:-:S04]  /*f420*/  LEA.HI R13, R28, 0x1e, RZ, 0x1a ;  /* 0x0000001e1c0d7811 */ /* 0x001fc800078fd0ff */
[----:B------:R-:W-:Y:S02]  /*f430*/  ISETP.GE.AND P3, PT, R13, UR8, PT ;  /* 0x000000080d007c0c */ /* 0x000fe4000bf66270 */
[----:B------:R-:W-:-:S04]  /*f440*/  SHF.R.U32.HI R13, RZ, 0x6, R28 ;  /* 0x00000006ff0d7819 */ /* 0x000fc8000001161c */
[----:B------:R-:W-:-:S04]  /*f450*/  SGXT.U32 R13, R13, 0x1 ;  /* 0x000000010d0d781a */ /* 0x000fc80000000000 */
[----:B------:R-:W-:-:S04]  /*f460*/  LOP3.LUT R13, R13, 0x20, RZ, 0xfc, !PT ;  /* 0x000000200d0d7812 */ /* 0x000fc800078efcff */
[----:B------:R-:W-:Y:S02]  /*f470*/  ISETP.GE.AND P4, PT, R13, UR8, PT ;  /* 0x000000080d007c0c */ /* 0x000fe4000bf86270 */
[----:B------:R-:W-:-:S04]  /*f480*/  SHF.R.U32.HI R13, RZ, 0x6, R28 ;  /* 0x00000006ff0d7819 */ /* 0x000fc8000001161c */
[----:B------:R-:W-:-:S04]  /*f490*/  SGXT.U32 R13, R13, 0x1 ;  /* 0x000000010d0d781a */ /* 0x000fc80000000000 */
[----:B------:R-:W-:-:S04]  /*f4a0*/  LOP3.LUT R13, R13, 0x22, RZ, 0xfc, !PT ;  /* 0x000000220d0d7812 */ /* 0x000fc800078efcff */
[----:B------:R-:W-:Y:S02]  /*f4b0*/  ISETP.GE.AND P5, PT, R13, UR8, PT ;  /* 0x000000080d007c0c */ /* 0x000fe4000bfa6270 */
[----:B------:R-:W-:Y:S02]  /*f4c0*/  SHF.R.U32.HI R13, RZ, 0x6, R28 ;  /* 0x00000006ff0d7819 */ /* 0x000fe4000001161c */
[----:B------:R-:W-:Y:S02]  /*f4d0*/  PRMT R15, RZ, 0x7610, R15 ;  /* 0x00007610ff0f7816 */ /* 0x000fe4000000000f */
[----:B------:R-:W-:-:S04]  /*f4e0*/  SGXT.U32 R13, R13, 0x1 ;  /* 0x000000010d0d781a */ /* 0x000fc80000000000 */
[----:B------:R-:W-:Y:S01]  /*f4f0*/  LOP3.LUT R13, R13, 0x24, RZ, 0xfc, !PT ;  /* 0x000000240d0d7812 */ /* 0x000fe200078efcff */
[----:B------:R-:W4:Y:S03]  /*f500*/  @!P6 LDG.E.U16 R15, desc[UR22][R16.64] ;  /* 0x00000016100fe981 */ /* 0x000f26000c1e1500 */
[----:B------:R-:W-:Y:S02]  /*f510*/  ISETP.GE.AND P6, PT, R13, UR8, PT ;  /* 0x000000080d007c0c */ /* 0x000fe4000bfc6270 */
[----:B------:R-:W-:-:S06]  /*f520*/  PRMT R27, RZ, 0x7610, R27 ;  /* 0x00007610ff1b7816 */ /* 0x000fcc000000001b */
[----:B------:R-:W4:Y:S04]  /*f530*/  @!P4 LDG.E.U16 R27, desc[UR22][R48.64] ;  /* 0x00000016301bc981 */ /* 0x000f28000c1e1500 */
[----:B---3--:R0:W-:Y:S04]  /*f540*/  STL.64 [R1+0x950], R44 ;  /* 0x0009502c01007387 */ /* 0x0081e80000100a00 */
[----:B------:R-:W3:Y:S04]  /*f550*/  LDL.LU.64 R46, [R1+0xab0] ;  /* 0x000ab000012e7983 */ /* 0x000ee80000300a00 */
[----:B--2---:R-:W-:Y:S04]  /*f560*/  STL [R1+0x978], R43 ;  /* 0x0009782b01007387 */ /* 0x004fe80000100800 */
[----:B------:R-:W-:Y:S04]  /*f570*/  STL [R1+0x9a0], R43 ;  /* 0x0009a02b01007387 */ /* 0x000fe80000100800 */
[----:B------:R-:W2:Y:S04]  /*f580*/  LDL.LU.64 R16, [R1+0xaa8] ;  /* 0x000aa80001107983 */ /* 0x000ea80000300a00 */
[----:B0-----:R-:W2:Y:S01]  /*f590*/  LDL.64 R44, [R1+0x138] ;  /* 0x00013800012c7983 */ /* 0x001ea20000100a00 */
[----:B----4-:R-:W-:-:S02]  /*f5a0*/  PRMT R30, RZ, 0x7610, R30 ;  /* 0x00007610ff1e7816 */ /* 0x010fc4000000001e */
[----:B------:R-:W-:-:S04]  /*f5b0*/  PRMT R31, RZ, 0x7610, R31 ;  /* 0x00007610ff1f7816 */ /* 0x000fc8000000001f */
[----:B------:R-:W4:Y:S04]  /*f5c0*/  @!P2 LDG.E.U16 R30, desc[UR22][R22.64] ;  /* 0x00000016161ea981 */ /* 0x000f28000c1e1500 */
[----:B------:R-:W4:Y:S01]  /*f5d0*/  @!P6 LDG.E.U16 R31, desc[UR22][R38.64] ;  /* 0x00000016261fe981 */ /* 0x000f22000c1e1500 */
[----:B------:R-:W-:-:S04]  /*f5e0*/  SHF.R.U32.HI R13, RZ, 0x6, R28 ;  /* 0x00000006ff0d7819 */ /* 0x000fc8000001161c */
[----:B------:R-:W-:-:S04]  /*f5f0*/  SGXT.U32 R13, R13, 0x1 ;  /* 0x000000010d0d781a */ /* 0x000fc80000000000 */
[----:B------:R-:W-:-:S04]  /*f600*/  LOP3.LUT R13, R13, 0x26, RZ, 0xfc, !PT ;  /* 0x000000260d0d7812 */ /* 0x000fc800078efcff */
[----:B------:R-:W-:Y:S02]  /*f610*/  ISETP.GE.AND P2, PT, R13, UR8, PT ;  /* 0x000000080d007c0c */ /* 0x000fe4000bf46270 */
[----:B------:R-:W-:-:S04]  /*f620*/  SHF.R.U32.HI R13, RZ, 0x6, R28 ;  /* 0x00000006ff0d7819 */ /* 0x000fc8000001161c */
[----:B------:R-:W-:-:S04]  /*f630*/  SGXT.U32 R13, R13, 0x1 ;  /* 0x000000010d0d781a */ /* 0x000fc80000000000 */
[----:B------:R-:W-:Y:S02]  /*f640*/  LOP3.LUT R13, R13, 0x28, RZ, 0xfc, !PT ;  /* 0x000000280d0d7812 */ /* 0x000fe400078efcff */
[----:B------:R-:W-:Y:S01]  /*f650*/  PRMT R12, RZ, 0x7610, R12 ;  /* 0x00007610ff0c7816 */ /* 0x000fe2000000000c */
[----:B------:R0:W-:Y:S04]  /*f660*/  STL.64 [R1+0x960], R14 ;  /* 0x0009600e01007387 */ /* 0x0001e80000100a00 */
[----:B------:R-:W4:Y:S01]  /*f670*/  LDL.LU.64 R22, [R1+0xaa0] ;  /* 0x000aa00001167983 */ /* 0x000f220000300a00 */
[----:B---3--:R-:W-:-:S06]  /*f680*/  PRMT R46, RZ, 0x7610, R46 ;  /* 0x00007610ff2e7816 */ /* 0x008fcc000000002e */
[----:B------:R-:W3:Y:S01]  /*f690*/  @!P3 LDG.E.U16 R46, desc[UR22][R6.64] ;  /* 0x00000016062eb981 */ /* 0x000ee2000c1e1500 */
[----:B------:R-:W-:Y:S02]  /*f6a0*/  ISETP.GE.AND P3, PT, R13, UR8, PT ;  /* 0x000000080d007c0c */ /* 0x000fe4000bf66270 */
[----:B------:R-:W-:-:S04]  /*f6b0*/  SHF.R.U32.HI R13, RZ, 0x6, R28 ;  /* 0x00000006ff0d7819 */ /* 0x000fc8000001161c */
[----:B------:R-:W-:Y:S02]  /*f6c0*/  SGXT.U32 R13, R13, 0x1 ;  /* 0x000000010d0d781a */ /* 0x000fe40000000000 */
[----:B------:R-:W-:Y:S01]  /*f6d0*/  PRMT R47, RZ, 0x7610, R47 ;  /* 0x00007610ff2f7816 */ /* 0x000fe2000000002f */
[----:B------:R-:W3:Y:S01]  /*f6e0*/  LDL.LU.64 R6, [R1+0xa98] ;  /* 0x000a980001067983 */ /* 0x000ee20000300a00 */
[----:B------:R-:W-:Y:S02]  /*f6f0*/  LOP3.LUT R13, R13, 0x2a, RZ, 0xfc, !PT ;  /* 0x0000002a0d0d7812 */ /* 0x000fe400078efcff */
[----:B--2---:R-:W-:Y:S01]  /*f700*/  PRMT R16, RZ, 0x7610, R16 ;  /* 0x00007610ff107816 */ /* 0x004fe20000000010 */
[----:B------:R-:W2:Y:S01]  /*f710*/  LDL.LU.64 R48, [R1+0xa90] ;  /* 0x000a900001307983 */ /* 0x000ea20000300a00 */
[----:B------:R-:W-:-:S03]  /*f720*/  ISETP.GE.AND P4, PT, R13, UR8, PT ;  /* 0x000000080d007c0c */ /* 0x000fc6000bf86270 */
[----:B------:R-:W-:Y:S04]  /*f730*/  STL [R1+0x9a4], R27 ;  /* 0x0009a41b01007387 */ /* 0x000fe80000100800 */
[----:B------:R-:W2:Y:S01]  /*f740*/  @!P5 LDG.E.U16 R16, desc[UR22][R2.64] ;  /* 0x000000160210d981 */ /* 0x000ea2000c1e1500 */
[----:B------:R-:W-:-:S03]  /*f750*/  PRMT R17, RZ, 0x7610, R17 ;  /* 0x00007610ff117816 */ /* 0x000fc60000000011 */
[----:B------:R-:W3:Y:S04]  /*f760*/  @!P2 LDG.E.U16 R47, desc[UR22][R32.64] ;  /* 0x00000016202fa981 */ /* 0x000ee8000c1e1500 */
[----:B------:R-:W2:Y:S04]  /*f770*/  @!P3 LDG.E.U16 R12, desc[UR22][R18.64] ;  /* 0x00000016120cb981 */ /* 0x000ea8000c1e1500 */
[----:B------:R-:W2:Y:S04]  /*f780*/  LDL.LU.64 R2, [R1+0xa88] ;  /* 0x000a880001027983 */ /* 0x000ea80000300a00 */
[----:B------:R-:W2:Y:S04]  /*f790*/  LDL.LU.64 R38, [R1+0xa80] ;  /* 0x000a800001267983 */ /* 0x000ea80000300a00 */
[----:B----4-:R-:W-:Y:S04]  /*f7a0*/  STL.64 [R1+0x970], R30 ;  /* 0x0009701e01007387 */ /* 0x010fe80000100a00 */
[----:B------:R-:W4:Y:S04]  /*f7b0*/  LDL.LU.64 R32, [R1+0xa78] ;  /* 0x000a780001207983 */ /* 0x000f280000300a00 */
[----:B------:R-:W4:Y:S01]  /*f7c0*/  @!P4 LDG.E.U16 R17, desc[UR22][R44.64] ;  /* 0x000000162c11c981 */ /* 0x000f22000c1e1500 */
        /* <DEDUP_REMOVED lines=14> */
[----:B------:R-:W-:Y:S02]  /*f8b0*/  LOP3.LUT R13, R13, 0x34, RZ, 0xfc, !PT ;  /* 0x000000340d0d7812 */ /* 0x000fe400078efcff */
[----:B------:R-:W-:Y:S02]  /*f8c0*/  PRMT R52, RZ, 0x7610, R52 ;  /* 0x00007610ff347816 */ /* 0x000fe40000000034 */
[----:B------:R-:W-:-:S04]  /*f8d0*/  ISETP.GE.AND P3, PT, R13, UR8, PT ;  /* 0x000000080d007c0c */ /* 0x000fc8000bf66270 */
[----:B------:R1:W4:Y:S04]  /*f8e0*/  @!P6 LDG.E.U16 R52, desc[UR22][R4.64] ;  /* 0x000000160434e981 */ /* 0x000328000c1e1500 */
[----:B---3--:R3:W-:Y:S04]  /*f8f0*/  STL.64 [R1+0x980], R46 ;  /* 0x0009802e01007387 */ /* 0x0087e80000100a00 */
[----:B------:R-:W3:Y:S04]  /*f900*/  LDL.LU.64 R18, [R1+0xa70] ;  /* 0x000a700001127983 */ /* 0x000ee80000300a00 */
[----:B--2---:R-:W-:Y:S01]  /*f910*/  STL [R1+0x9b0], R12 ;  /* 0x0009b00c01007387 */ /* 0x004fe20000100800 */
[----:B----4-:R-:W-:-:S02]  /*f920*/  PRMT R32, RZ, 0x7610, R32 ;  /* 0x00007610ff207816 */ /* 0x010fc40000000020 */
[----:B------:R-:W-:Y:S01]  /*f930*/  PRMT R33, RZ, 0x7610, R33 ;  /* 0x00007610ff217816 */ /* 0x000fe20000000021 */
[----:B------:R2:W-:Y:S04]  /*f940*/  STL.64 [R1+0x998], R16 ;  /* 0x0009981001007387 */ /* 0x0005e80000100a00 */
[----:B------:R-:W4:Y:S04]  /*f950*/  @!P5 LDG.E.U16 R32, desc[UR22][R8.64] ;  /* 0x000000160820d981 */ /* 0x000f28000c1e1500 */
[----:B------:R-:W4:Y:S04]  /*f960*/  @!P3 LDG.E.U16 R33, desc[UR22][R40.64] ;  /* 0x000000162821b981 */ /* 0x000f28000c1e1500 */
[----:B------:R-:W2:Y:S04]  /*f970*/  LDL.LU.64 R8, [R1+0xa68] ;  /* 0x000a680001087983 */ /* 0x000ea80000300a00 */
[----:B------:R-:W1:Y:S01]  /*f980*/  LDL.LU.64 R4, [R1+0xa60] ;  /* 0x000a600001047983 */ /* 0x000e620000300a00 */
        /* <DEDUP_REMOVED lines=8> */
[----:B---3--:R-:W-:Y:S02]  /*fa10*/  PRMT R18, RZ, 0x7610, R18 ;  /* 0x00007610ff127816 */ /* 0x008fe40000000012 */
[----:B------:R-:W-:-:S04]  /*fa20*/  PRMT R19, RZ, 0x7610, R19 ;  /* 0x00007610ff137816 */ /* 0x000fc80000000013 */
[----:B------:R-:W3:Y:S05]  /*fa30*/  @!P2 LDG.E.U16 R18, desc[UR22][R34.64] ;  /* 0x000000162212a981 */ /* 0x000eea000c1e1500 */
[----:B------:R-:W3:Y:S04]  /*fa40*/  @!P5 LDG.E.U16 R19, desc[UR22][R20.64] ;  /* 0x000000161413d981 */ /* 0x000ee8000c1e1500 */
[----:B------:R-:W2:Y:S04]  /*fa50*/  LDL.LU.64 R34, [R1+0xa58] ;  /* 0x000a580001227983 */ /* 0x000ea80000300a00 */
[----:B------:R-:W2:Y:S04]  /*fa60*/  LDL.LU.64 R40, [R1+0xa50] ;  /* 0x000a500001287983 */ /* 0x000ea80000300a00 */
[----:B----4-:R-:W-:Y:S04]  /*fa70*/  STL.64 [R1+0x9a8], R32 ;  /* 0x0009a82001007387 */ /* 0x010fe80000100a00 */
[----:B------:R-:W4:Y:S01]  /*fa80*/  LDL.64 R44, [R1+0xa8] ;  /* 0x0000a800012c7983 */ /* 0x000f220000100a00 */
[----:B-1----:R-:W-:-:S06]  /*fa90*/  PRMT R4, RZ, 0x7610, R4 ;  /* 0x00007610ff047816 */ /* 0x002fcc0000000004 */
[----:B------:R-:W4:Y:S04]  /*faa0*/  @!P4 LDG.E.U16 R4, desc[UR22][R50.64] ;  /* 0x000000163204c981 */ /* 0x000f28000c1e1500 */
[----:B------:R-:W4:Y:S04]  /*fab0*/  LDL.LU.64 R50, [R1+0xa48] ;  /* 0x000a480001327983 */ /* 0x000f280000300a00 */
[----:B------:R-:W4:Y:S01]  /*fac0*/  LDL.LU.64 R20, [R1+0xa40] ;  /* 0x000a400001147983 */ /* 0x000f220000300a00 */
[----:B------:R-:W-:-:S04]  /*fad0*/  SHF.R.U32.HI R13, RZ, 0x6, R28 ;  /* 0x00000006ff0d7819 */ /* 0x000fc8000001161c */
[----:B------:R-:W-:-:S04]  /*fae0*/  SGXT.U32 R13, R13, 0x1 ;  /* 0x000000010d0d781a */ /* 0x000fc80000000000 */
[----:B------:R-:W-:Y:S02]  /*faf0*/  LOP3.LUT R13, R13, 0x40, RZ, 0xfc, !PT ;  /* 0x000000400d0d7812 */ /* 0x000fe400078efcff */
[--C-:B0-----:R-:W-:Y:S02]  /*fb00*/  SHF.R.U32.HI R14, RZ, 0x6, R28.reuse ;  /* 0x00000006ff0e7819 */ /* 0x101fe4000001161c */
[----:B------:R-:W-:Y:S02]  /*fb10*/  ISETP.GE.AND P2, PT, R13, UR8, PT ;  /* 0x000000080d007c0c */ /* 0x000fe4000bf46270 */
[----:B------:R-:W-:Y:S02]  /*fb20*/  SHF.R.U32.HI R13, RZ, 0x6, R28 ;  /* 0x00000006ff0d7819 */ /* 0x000fe4000001161c */
[----:B------:R-:W-:Y:S02]  /*fb30*/  SGXT.U32 R14, R14, 0x1 ;  /* 0x000000010e0e781a */ /* 0x000fe40000000000 */
[----:B------:R-:W-:-:S02]  /*fb40*/  SGXT.U32 R13, R13, 0x1 ;  /* 0x000000010d0d781a */ /* 0x000fc40000000000 */
[----:B------:R-:W-:Y:S02]  /*fb50*/  LOP3.LUT R14, R14, 0x3c, RZ, 0xfc, !PT ;  /* 0x0000003c0e0e7812 */ /* 0x000fe400078efcff */
[----:B------:R-:W-:Y:S02]  /*fb60*/  LOP3.LUT R13, R13, 0x42, RZ, 0xfc, !PT ;  /* 0x000000420d0d7812 */ /* 0x000fe400078efcff */
[----:B------:R-:W-:Y:S02]  /*fb70*/  ISETP.GE.AND P6, PT, R14, UR8, PT ;  /* 0x000000080e007c0c */ /* 0x000fe4000bfc6270 */
[----:B------:R-:W-:Y:S02]  /*fb80*/  ISETP.GE.AND P3, PT, R13, UR8, PT ;  /* 0x000000080d007c0c */ /* 0x000fe4000bf66270 */
[--C-:B------:R-:W-:Y:S02]  /*fb90*/  SHF.R.U32.HI R13, RZ, 0x6, R28.reuse ;  /* 0x00000006ff0d7819 */ /* 0x100fe4000001161c */
[----:B------:R-:W-:-:S02]  /*fba0*/  SHF.R.U32.HI R14, RZ, 0x6, R28 ;  /* 0x00000006ff0e7819 */ /* 0x000fc4000001161c */
[----:B------:R-:W-:Y:S02]  /*fbb0*/  SGXT.U32 R13, R13, 0x1 ;  /* 0x000000010d0d781a */ /* 0x000fe40000000000 */
[----:B------:R-:W-:Y:S02]  /*fbc0*/  SGXT.U32 R14, R14, 0x1 ;  /* 0x000000010e0e781a */ /* 0x000fe40000000000 */
[----:B------:R-:W-:Y:S02]  /*fbd0*/  LOP3.LUT R13, R13, 0x44, RZ, 0xfc, !PT ;  /* 0x000000440d0d7812 */ /* 0x000fe400078efcff */
[----:B------:R-:W-:Y:S02]  /*fbe0*/  LOP3.LUT R14, R14, 0x48, RZ, 0xfc, !PT ;  /* 0x000000480e0e7812 */ /* 0x000fe400078efcff */
[----:B------:R-:W-:Y:S02]  /*fbf0*/  ISETP.GE.AND P4, PT, R13, UR8, PT ;  /* 0x000000080d007c0c */ /* 0x000fe4000bf86270 */
[----:B------:R-:W-:-:S02]  /*fc00*/  ISETP.GE.AND P5, PT, R14, UR8, PT ;  /* 0x000000080e007c0c */ /* 0x000fc4000bfa6270 */
[----:B------:R-:W-:Y:S02]  /*fc10*/  PRMT R5, RZ, 0x7610, R5 ;  /* 0x00007610ff057816 */ /* 0x000fe40000000005 */
[----:B------:R-:W-:-:S04]  /*fc20*/  PRMT R0, RZ, 0x7610, R0 ;  /* 0x00007610ff007816 */ /* 0x000fc80000000000 */
[----:B------:R-:W4:Y:S05]  /*fc30*/  @!P2 LDG.E.U16 R5, desc[UR22][R24.64] ;  /* 0x000000161805a981 */ /* 0x000f2a000c1e1500 */
[----:B------:R-:W4:Y:S04]  /*fc40*/  @!P5 LDG.E.U16 R0, desc[UR22][R6.64] ;  /* 0x000000160600d981 */ /* 0x000f28000c1e1500 */
[----:B---3--:R0:W-:Y:S01]  /*fc50*/  STL.64 [R1+0x9b8], R18 ;  /* 0x0009b81201007387 */ /* 0x0081e20000100a00 */
[----:B--2---:R-:W-:-:S02]  /*fc60*/  PRMT R34, RZ, 0x7610, R34 ;  /* 0x00007610ff227816 */ /* 0x004fc40000000022 */
[----:B------:R-:W-:-:S04]  /*fc70*/  PRMT R35, RZ, 0x7610, R35 ;  /* 0x00007610ff237816 */ /* 0x000fc80000000023 */
[----:B------:R-:W2:Y:S04]  /*fc80*/  @!P6 LDG.E.U16 R34, desc[UR22][R10.64] ;  /* 0x000000160a22e981 */ /* 0x000ea8000c1e1500 */
[----:B------:R-:W3:Y:S04]  /*fc90*/  @!P4 LDG.E.U16 R35, desc[UR22][R22.64] ;  /* 0x000000161623c981 */ /* 0x000ee8000c1e1500 */
[----:B------:R-:W2:Y:S04]  /*fca0*/  LDL.LU.64 R10, [R1+0xa38] ;  /* 0x000a3800010a7983 */ /* 0x000ea80000300a00 */
[----:B------:R-:W2:Y:S01]  /*fcb0*/  LDL.LU.64 R24, [R1+0xa30] ;  /* 0x000a300001187983 */ /* 0x000ea20000300a00 */
[----:B----4-:R-:W-:-:S06]  /*fcc0*/  PRMT R20, RZ, 0x7610, R20 ;  /* 0x00007610ff147816 */ /* 0x010fcc0000000014 */
[----:B------:R1:W4:Y:S04]  /*fcd0*/  @!P3 LDG.E.U16 R20, desc[UR22][R36.64] ;  /* 0x000000162414b981 */ /* 0x000328000c1e1500 */
[----:B------:R-:W1:Y:S04]  /*fce0*/  LDL.LU.64 R36, [R1+0xa28] ;  /* 0x000a280001247983 */ /* 0x000e680000300a00 */
[----:B------:R-:W2:Y:S04]  /*fcf0*/  LDL.LU.64 R22, [R1+0xa20] ;  /* 0x000a200001167983 */ /* 0x000ea80000300a00 */
[----:B------:R-:W3:Y:S01]  /*fd00*/  LDL.LU.64 R6, [R1+0xa18] ;  /* 0x000a180001067983 */ /* 0x000ee20000300a00 */
        /* <DEDUP_REMOVED lines=8> */
[--C-:B------:R-:W-:Y:S02]  /*fd90*/  SHF.R.U32.HI R13, RZ, 0x6, R28.reuse ;  /* 0x00000006ff0d7819 */ /* 0x100fe4000001161c */
[----:B------:R-:W-:Y:S02]  /*fda0*/  SHF.R.U32.HI R14, RZ, 0x6, R28 ;  /* 0x00000006ff0e7819 */ /* 0x000fe4000001161c */
[----:B------:R-:W-:Y:S02]  /*fdb0*/  SGXT.U32 R13, R13, 0x1 ;  /* 0x000000010d0d781a */ /* 0x000fe40000000000 */
[----:B------:R-:W-:Y:S02]  /*fdc0*/  SGXT.U32 R14, R14, 0x1 ;  /* 0x000000010e0e781a */ /* 0x000fe40000000000 */
[----:B------:R-:W-:-:S02]  /*fdd0*/  LOP3.LUT R13, R13, 0x50, RZ, 0xfc, !PT ;  /* 0x000000500d0d7812 */ /* 0x000fc400078efcff */
[----:B------:R-:W-:Y:S02]  /*fde0*/  LOP3.LUT R14, R14, 0x52, RZ, 0xfc, !PT ;  /* 0x000000520e0e7812 */ /* 0x000fe400078efcff */
[----:B------:R-:W-:Y:S02]  /*fdf0*/  ISETP.GE.AND P3, PT, R13, UR8, PT ;  /* 0x000000080d007c0c */ /* 0x000fe4000bf66270 */
[----:B------:R-:W-:Y:S02]  /*fe00*/  ISETP.GE.AND P4, PT, R14, UR8, PT ;  /* 0x000000080e007c0c */ /* 0x000fe4000bf86270 */
[----:B------:R-:W-:Y:S01]  /*fe10*/  PRMT R21, RZ, 0x7610, R21 ;  /* 0x00007610ff157816 */ /* 0x000fe20000000015 */
[----:B------:R-:W4:Y:S05]  /*fe20*/  LDL.64 R14, [R1+0x58] ;  /* 0x00005800010e7983 */ /* 0x000f2a0000100a00 */
[----:B------:R-:W4:Y:S04]  /*fe30*/  @!P6 LDG.E.U16 R21, desc[UR22][R48.64] ;  /* 0x000000163015e981 */ /* 0x000f28000c1e1500 */
[----:B------:R-:W4:Y:S01]  /*fe40*/  LDL.LU.64 R48, [R1+0xa10] ;  /* 0x000a100001307983 */ /* 0x000f220000300a00 */
[----:B------:R-:W-:-:S02]  /*fe50*/  SHF.R.U32.HI R13, RZ, 0x6, R28 ;  /* 0x00000006ff0d7819 */ /* 0x000fc4000001161c */
[----:B-1----:R-:W-:Y:S02]  /*fe60*/  PRMT R36, RZ, 0x7610, R36 ;  /* 0x00007610ff247816 */ /* 0x002fe40000000024 */
[----:B--2---:R-:W-:-:S04]  /*fe70*/  PRMT R22, RZ, 0x7610, R22 ;  /* 0x00007610ff167816 */ /* 0x004fc80000000016 */
[----:B------:R-:W2:Y:S01]  /*fe80*/  @!P2 LDG.E.U16 R36, desc[UR22][R44.64] ;  /* 0x000000162c24a981 */ /* 0x000ea2000c1e1500 */
[----:B---3--:R-:W-:-:S03]  /*fe90*/  PRMT R6, RZ, 0x7610, R6 ;  /* 0x00007610ff067816 */ /* 0x008fc60000000006 */
[----:B------:R-:W3:Y:S04]  /*fea0*/  @!P4 LDG.E.U16 R22, desc[UR22][R38.64] ;  /* 0x000000162616c981 */ /* 0x000ee8000c1e1500 */
[----:B------:R1:W2:Y:S04]  /*feb0*/  @!P3 LDG.E.U16 R6, desc[UR22][R2.64] ;  /* 0x000000160206b981 */ /* 0x0002a8000c1e1500 */
[----:B------:R-:W1:Y:S04]  /*fec0*/  LDL.LU.64 R2, [R1+0xa08] ;  /* 0x000a080001027983 */ /* 0x000e680000300a00 */
[----:B------:R-:W2:Y:S04]  /*fed0*/  LDL.64 R46, [R1+0x38] ;  /* 0x00003800012e7983 */ /* 0x000ea80000100a00 */
[----:B------:R-:W2:Y:S04]  /*fee0*/  LDL.64 R30, [R1+0x20] ;  /* 0x00002000011e7983 */ /* 0x000ea80000100a00 */
[----:B------:R-:W2:Y:S04]  /*fef0*/  LDL.64 R44, [R1] ;  /* 0x00000000012c7983 */ /* 0x000ea80000100a00 */
[----:B------:R-:W2:Y:S01]  /*ff00*/  LDL.LU.64 R38, [R1+0xa00] ;  /* 0x000a000001267983 */ /* 0x000ea20000300a00 */
        /* <DEDUP_REMOVED lines=19> */
[----:B------:R0:W3:Y:S03]  /*10040*/  @!P5 LDG.E.U16 R37, desc[UR22][R8.64] ;  /* 0x000000160825d981 */ /* 0x0000e6000c1e1500 */
[----:B------:R-:W-:Y:S02]  /*10050*/  ISETP.GE.AND P4, PT, R13, UR8, PT ;  /* 0x000000080d007c0c */ /* 0x000fe4000bf86270 */
[----:B------:R-:W-:Y:S01]  /*10060*/  SHF.R.U32.HI R13, RZ, 0x6, R28 ;  /* 0x00000006ff0d7819 */ /* 0x000fe2000001161c */
[----:B------:R-:W0:Y:S03]  /*10070*/  LDL.LU.64 R8, [R1+0x9f8] ;  /* 0x0009f80001087983 */ /* 0x000e260000300a00 */
[----:B------:R-:W-:-:S04]  /*10080*/  SGXT.U32 R13, R13, 0x1 ;  /* 0x000000010d0d781a */ /* 0x000fc80000000000 */
[----:B------:R-:W-:Y:S02]  /*10090*/  LOP3.LUT R13, R13, 0x62, RZ, 0xfc, !PT ;  /* 0x000000620d0d7812 */ /* 0x000fe400078efcff */
[----:B------:R-:W-:Y:S02]  /*100a0*/  SHF.R.U32.HI R16, RZ, 0x6, R28 ;  /* 0x00000006ff107819 */ /* 0x000fe4000001161c */
[----:B------:R-:W-:Y:S02]  /*100b0*/  ISETP.GE.AND P5, PT, R13, UR8, PT ;  /* 0x000000080d007c0c */ /* 0x000fe4000bfa6270 */
[----:B------:R-:W-:Y:S02]  /*100c0*/  PRMT R7, RZ, 0x7610, R7 ;  /* 0x00007610ff077816 */ /* 0x000fe40000000007 */
[----:B------:R-:W-:Y:S02]  /*100d0*/  SGXT.U32 R16, R16, 0x1 ;  /* 0x000000011010781a */ /* 0x000fe40000000000 */
[----:B------:R-:W-:-:S02]  /*100e0*/  PRMT R23, RZ, 0x7610, R23 ;  /* 0x00007610ff177816 */ /* 0x000fc40000000017 */
[----:B------:R-:W-:Y:S01]  /*100f0*/  LOP3.LUT R16, R16, 0x70, RZ, 0xfc, !PT ;  /* 0x0000007010107812 */ /* 0x000fe200078efcff */
[----:B------:R-:W3:Y:S04]  /*10100*/  @!P6 LDG.E.U16 R7, desc[UR22][R40.64] ;  /* 0x000000162807e981 */ /* 0x000ee8000c1e1500 */
[----:B------:R0:W3:Y:S04]  /*10110*/  @!P5 LDG.E.U16 R23, desc[UR22][R24.64] ;  /* 0x000000161817d981 */ /* 0x0000e8000c1e1500 */
[----:B------:R-:W3:Y:S01]  /*10120*/  LDL.LU.64 R40, [R1+0x9f0] ;  /* 0x0009f00001287983 */ /* 0x000ee20000300a00 */
[----:B-1----:R-:W-:-:S06]  /*10130*/  PRMT R3, RZ, 0x7610, R3 ;  /* 0x00007610ff037816 */ /* 0x002fcc0000000003 */
[----:B------:R-:W3:Y:S01]  /*10140*/  @!P2 LDG.E.U16 R3, desc[UR22][R50.64] ;  /* 0x000000163203a981 */ /* 0x000ee2000c1e1500 */
[----:B------:R-:W-:Y:S02]  /*10150*/  ISETP.GE.AND P2, PT, R16, UR8, PT ;  /* 0x0000000810007c0c */ /* 0x000fe4000bf46270 */
[----:B--2---:R-:W-:Y:S01]  /*10160*/  PRMT R38, RZ, 0x7610, R38 ;  /* 0x00007610ff267816 */ /* 0x004fe20000000026 */
[----:B------:R-:W2:Y:S05]  /*10170*/  LDL.LU.64 R50, [R1+0x9e8] ;  /* 0x0009e80001327983 */ /* 0x000eaa0000300a00 */
[----:B------:R1:W2:Y:S04]  /*10180*/  @!P3 LDG.E.U16 R38, desc[UR22][R10.64] ;  /* 0x000000160a26b981 */ /* 0x0002a8000c1e1500 */
[----:B------:R-:W1:Y:S04]  /*10190*/  LDL.LU.64 R10, [R1+0x9e0] ;  /* 0x0009e000010a7983 */ /* 0x000e680000300a00 */
[----:B------:R-:W2:Y:S04]  /*101a0*/  LDL.LU.64 R16, [R1+0x28] ;  /* 0x0000280001107983 */ /* 0x000ea80000300a00 */
[----:B------:R-:W2:Y:S01]  /*101b0*/  LDL.LU.64 R24, [R1+0x9d8] ;  /* 0x0009d80001187983 */ /* 0x000ea20000300a00 */
        /* <DEDUP_REMOVED lines=11> */
[----:B0-----:R-:W-:-:S06]  /*10270*/  PRMT R8, RZ, 0x7610, R8 ;  /* 0x00007610ff087816 */ /* 0x001fcc0000000008 */
[----:B----4-:R0:W4:Y:S01]  /*10280*/  @!P4 LDG.E.U16 R8, desc[UR22][R14.64] ;  /* 0x000000160e08c981 */ /* 0x010122000c1e1500 */
[----:B------:R-:W-:Y:S02]  /*10290*/  ISETP.GE.AND P4, PT, R13, UR8, PT ;  /* 0x000000080d007c0c */ /* 0x000fe4000bf86270 */
[----:B------:R-:W-:-:S04]  /*102a0*/  SHF.R.U32.HI R13, RZ, 0x6, R28 ;  /* 0x00000006ff0d7819 */ /* 0x000fc8000001161c */
[----:B------:R-:W-:Y:S02]  /*102b0*/  SGXT.U32 R13, R13, 0x1 ;  /* 0x000000010d0d781a */ /* 0x000fe40000000000 */
[----:B------:R-:W-:Y:S01]  /*102c0*/  SHF.R.U32.HI R18, RZ, 0x6, R28 ;  /* 0x00000006ff127819 */ /* 0x000fe2000001161c */
[----:B------:R-:W0:Y:S01]  /*102d0*/  LDL.LU.64 R14, [R1+0xc0] ;  /* 0x0000c000010e7983 */ /* 0x000e220000300a00 */
[----:B------:R-:W-:-:S04]  /*102e0*/  LOP3.LUT R13, R13, 0x6a, RZ, 0xfc, !PT ;  /* 0x0000006a0d0d7812 */ /* 0x000fc800078efcff */
[----:B------:R-:W-:Y:S02]  /*102f0*/  ISETP.GE.AND P5, PT, R13, UR8, PT ;  /* 0x000000080d007c0c */ /* 0x000fe4000bfa6270 */
[----:B------:R-:W-:Y:S02]  /*10300*/  PRMT R9, RZ, 0x7610, R9 ;  /* 0x00007610ff097816 */ /* 0x000fe40000000009 */
[----:B------:R-:W-:Y:S02]  /*10310*/  SGXT.U32 R18, R18, 0x1 ;  /* 0x000000011212781a */ /* 0x000fe40000000000 */
[----:B------:R-:W-:Y:S02]  /*10320*/  PRMT R39, RZ, 0x7610, R39 ;  /* 0x00007610ff277816 */ /* 0x000fe40000000027 */
[----:B------:R-:W-:Y:S01]  /*10330*/  LOP3.LUT R18, R18, 0x72, RZ, 0xfc, !PT ;  /* 0x0000007212127812 */ /* 0x000fe200078efcff */
[----:B------:R-:W4:Y:S04]  /*10340*/  @!P6 LDG.E.U16 R9, desc[UR22][R46.64] ;  /* 0x000000162e09e981 */ /* 0x000f28000c1e1500 */
[----:B------:R-:W4:Y:S01]  /*10350*/  @!P4 LDG.E.U16 R39, desc[UR22][R48.64] ;  /* 0x000000163027c981 */ /* 0x000f22000c1e1500 */
[----:B------:R-:W-:-:S03]  /*10360*/  ISETP.GE.AND P6, PT, R18, UR8, PT ;  /* 0x0000000812007c0c */ /* 0x000fc6000bfc6270 */
[----:B------:R-:W4:Y:S04]  /*10370*/  LDL.64 R46, [R1+0x10] ;  /* 0x00001000012e7983 */ /* 0x000f280000100a00 */
[----:B------:R-:W4:Y:S01]  /*10380*/  LDL.LU.64 R48, [R1+0x9d0] ;  /* 0x0009d00001307983 */ /* 0x000f220000300a00 */
[----:B--2---:R-:W-:-:S06]  /*10390*/  PRMT R24, RZ, 0x7610, R24 ;  /* 0x00007610ff187816 */ /* 0x004fcc0000000018 */
[----:B---3--:R2:W3:Y:S01]  /*103a0*/  @!P5 LDG.E.U16 R24, desc[UR22][R40.64] ;  /* 0x000000162818d981 */ /* 0x0084e2000c1e1500 */
[----:B------:R-:W-:Y:S01]  /*103b0*/  PRMT R25, RZ, 0x7610, R25 ;  /* 0x00007610ff197816 */ /* 0x000fe20000000019 */
[----:B------:R-:W-:Y:S01]  /*103c0*/  IMAD.WIDE R16, R53, 0x2, R16 ;  /* 0x0000000235107825 */ /* 0x000fe200078e0210 */
[----:B-1----:R-:W-:Y:S02]  /*103d0*/  PRMT R11, RZ, 0x7610, R11 ;  /* 0x00007610ff0b7816 */ /* 0x002fe4000000000b */
[----:B------:R-:W-:Y:S02]  /*103e0*/  PRMT R10, RZ, 0x7610, R10 ;  /* 0x00007610ff0a7816 */ /* 0x000fe4000000000a */
[----:B------:R-:W2:Y:S04]  /*103f0*/  @!P6 LDG.E.U16 R25, desc[UR22][R50.64] ;  /* 0x000000163219e981 */ /* 0x000ea8000c1e1500 */
[----:B------:R-:W2:Y:S04]  /*10400*/  LDL.LU.64 R40, [R1+0x9c8] ;  /* 0x0009c80001287983 */ /* 0x000ea80000300a00 */
[----:B------:R1:W-:Y:S04]  /*10410*/  STL.64 [R1+0x28], R16 ;  /* 0x0000281001007387 */ /* 0x0003e80000100a00 */
[----:B------:R-:W3:Y:S04]  /*10420*/  LDL.LU.64 R50, [R1+0x9c0] ;  /* 0x0009c00001327983 */ /* 0x000ee80000300a00 */
[----:B------:R-:W3:Y:S04]  /*10430*/  @!P3 LDG.E.U16 R11, desc[UR22][R44.64] ;  /* 0x000000162c0bb981 */ /* 0x000ee8000c1e1500 */
[----:B------:R-:W3:Y:S04]  /*10440*/  LDL.LU.64 R32, [R1+0x150] ;  /* 0x0001500001207983 */ /* 0x000ee80000300a00 */
[----:B------:R-:W3:Y:S04]  /*10450*/  @!P2 LDG.E.U16 R10, desc[UR22][R30.64] ;  /* 0x000000161e0aa981 */ /* 0x000ee8000c1e1500 */
[----:B------:R-:W3:Y:S04]  /*10460*/  LDL.LU.64 R44, [R1+0xf8] ;  /* 0x0000f800012c7983 */ /* 0x000ee80000300a00 */
        /* <DEDUP_REMOVED lines=14> */
[----:B------:R-:W-:Y:S01]  /*10550*/  SGXT.U32 R13, R13, 0x1 ;  /* 0x000000010d0d781a */ /* 0x000fe20000000000 */
[----:B0-----:R-:W-:-:S03]  /*10560*/  IMAD.WIDE R14, R53, 0x2, R14 ;  /* 0x00000002350e7825 */ /* 0x001fc600078e020e */
[----:B------:R-:W-:Y:S02]  /*10570*/  LOP3.LUT R13, R13, 0x7c, RZ, 0xfc, !PT ;  /* 0x0000007c0d0d7812 */ /* 0x000fe400078efcff */
[----:B------:R-:W-:Y:S02]  /*10580*/  PRMT R26, RZ, 0x7610, R26 ;  /* 0x00007610ff1a7816 */ /* 0x000fe4000000001a */
[----:B------:R-:W-:Y:S01]  /*10590*/  ISETP.GE.AND P5, PT, R13, UR8, PT ;  /* 0x000000080d007c0c */ /* 0x000fe2000bfa6270 */
[----:B------:R-:W-:Y:S01]  /*105a0*/  STL.64 [R1+0xc0], R14 ;  /* 0x0000c00e01007387 */ /* 0x000fe20000100a00 */
[----:B------:R-:W-:-:S03]  /*105b0*/  LEA.HI R13, R28, 0x2e, RZ, 0x1a ;  /* 0x0000002e1c0d7811 */ /* 0x000fc600078fd0ff */
[----:B----4-:R-:W-:Y:S01]  /*105c0*/  STL [R1+0x574], R48 ;  /* 0x0005743001007387 */ /* 0x010fe20000100800 */
[----:B------:R-:W-:-:S03]  /*105d0*/  PRMT R42, RZ, 0x7610, R42 ;  /* 0x00007610ff2a7816 */ /* 0x000fc6000000002a */
[----:B------:R-:W-:Y:S04]  /*105e0*/  STL [R1+0x570], R49 ;  /* 0x0005703101007387 */ /* 0x000fe80000100800 */
[----:B------:R-:W-:Y:S04]  /*105f0*/  STL.64 [R1+0x670], R48 ;  /* 0x0006703001007387 */ /* 0x000fe80000100a00 */
[----:B------:R-:W4:Y:S01]  /*10600*/  @!P2 LDG.E.U16 R26, desc[UR22][R48.64] ;  /* 0x00000016301aa981 */ /* 0x000f22000c1e1500 */
[----:B------:R-:W-:-:S03]  /*10610*/  ISETP.GE.AND P2, PT, R13, UR8, PT ;  /* 0x000000080d007c0c */ /* 0x000fc6000bf46270 */
[----:B------:R-:W4:Y:S01]  /*10620*/  LDL.LU.64 R18, [R1+0x130] ;  /* 0x0001300001127983 */ /* 0x000f220000300a00 */
[----:B--2---:R-:W-:-:S06]  /*10630*/  PRMT R40, RZ, 0x7610, R40 ;  /* 0x00007610ff287816 */ /* 0x004fcc0000000028 */
[----:B------:R1:W2:Y:S01]  /*10640*/  @!P3 LDG.E.U16 R40, desc[UR22][R16.64] ;  /* 0x000000161028b981 */ /* 0x0002a2000c1e1500 */
[----:B------:R-:W-:-:S03]  /*10650*/  PRMT R41, RZ, 0x7610, R41 ;  /* 0x00007610ff297816 */ /* 0x000fc60000000029 */
[----:B---3--:R0:W3:Y:S04]  /*10660*/  @!P5 LDG.E.U16 R42, desc[UR22][R50.64] ;  /* 0x00000016322ad981 */ /* 0x0080e8000c1e1500 */
[----:B------:R-:W2:Y:S01]  /*10670*/  @!P4 LDG.E.U16 R41, desc[UR22][R46.64] ;  /* 0x000000162e29c981 */ /* 0x000ea2000c1e1500 */
[----:B-1----:R-:W-:-:S04]  /*10680*/  SHF.R.U32.HI R17, RZ, 0x6, R28 ;  /* 0x00000006ff117819 */ /* 0x002fc8000001161c */
[----:B------:R-:W-:Y:S02]  /*10690*/  SGXT.U32 R17, R17, 0x1 ;  /* 0x000000011111781a */ /* 0x000fe40000000000 */
[----:B------:R-:W-:Y:S02]  /*106a0*/  LEA.HI R16, R28, 0x3e, RZ, 0x1a ;  /* 0x0000003e1c107811 */ /* 0x000fe400078fd0ff */
[----:B------:R-:W-:Y:S01]  /*106b0*/  LOP3.LUT R17, R17, 0x36, RZ, 0xfc, !PT ;  /* 0x0000003611117812 */ /* 0x000fe200078efcff */
[----:B------:R-:W-:Y:S01]  /*106c0*/  IMAD.WIDE R44, R53, 0x2, R44 ;  /* 0x00000002352c7825 */ /* 0x000fe200078e022c */
[----:B------:R-:W-:-:S03]  /*106d0*/  ISETP.GE.AND P4, PT, R16, UR8, PT ;  /* 0x0000000810007c0c */ /* 0x000fc6000bf86270 */
[----:B------:R-:W-:Y:S01]  /*106e0*/  IMAD.WIDE R30, R53, 0x2, R30 ;  /* 0x00000002351e7825 */ /* 0x000fe200078e021e */
[----:B------:R-:W-:Y:S02]  /*106f0*/  ISETP.GE.AND P3, PT, R17, UR8, PT ;  /* 0x0000000811007c0c */ /* 0x000fe4000bf66270 */
[----:B------:R-:W2:Y:S01]  /*10700*/  LDL.LU.64 R16, [R1+0x120] ;  /* 0x0001200001107983 */ /* 0x000ea20000300a00 */
[----:B------:R-:W-:-:S03]  /*10710*/  IMAD.WIDE R32, R53, 0x2, R32 ;  /* 0x0000000235207825 */ /* 0x000fc600078e0220 */
[----:B------:R-:W-:Y:S04]  /*10720*/  STL.64 [R1+0x140], R30 ;  /* 0x0001401e01007387 */ /* 0x000fe80000100a00 */
[----:B------:R-:W-:Y:S04]  /*10730*/  STL.64 [R1+0xf8], R44 ;  /* 0x0000f82c01007387 */ /* 0x000fe80000100a00 */
[----:B------:R-:W-:Y:S04]  /*10740*/  STL.64 [R1+0x150], R32 ;  /* 0x0001502001007387 */ /* 0x000fe80000100a00 */
[----:B------:R-:W-:Y:S04]  /*10750*/  STL [R1+0x57c], R50 ;  /* 0x00057c3201007387 */ /* 0x000fe80000100800 */
[----:B------:R-:W-:Y:S04]  /*10760*/  STL [R1+0x578], R51 ;  /* 0x0005783301007387 */ /* 0x000fe80000100800 */
[----:B------:R0:W-:Y:S02]  /*10770*/  STL.64 [R1+0x658], R50 ;  /* 0x0006583201007387 */ /* 0x0001e40000100a00 */
[----:B0-----:R-:W-:-:S06]  /*10780*/  PRMT R50, RZ, 0x7610, R50 ;  /* 0x00007610ff327816 */ /* 0x001fcc0000000032 */
[----:B------:R0:W3:Y:S04]  /*10790*/  @!P2 LDG.E.U16 R50, desc[UR22][R32.64] ;  /* 0x000000162032a981 */ /* 0x0000e8000c1e1500 */
[----:B------:R-:W0:Y:S01]  /*107a0*/  LDL.LU.64 R32, [R1+0x78] ;  /* 0x0000780001207983 */ /* 0x000e220000300a00 */
[----:B------:R-:W1:Y:S01]  /*107b0*/  S2R R43, SR_TID.X ;  /* 0x00000000002b7919 */ /* 0x000e620000002100 */
[----:B------:R-:W-:-:S04]  /*107c0*/  SHF.R.U32.HI R13, RZ, 0x6, R28 ;  /* 0x00000006ff0d7819 */ /* 0x000fc8000001161c */
[----:B------:R-:W-:Y:S02]  /*107d0*/  SGXT.U32 R13, R13, 0x1 ;  /* 0x000000010d0d781a */ /* 0x000fe40000000000 */
[----:B------:R-:W-:Y:S02]  /*107e0*/  PRMT R49, RZ, 0x7610, R49 ;  /* 0x00007610ff317816 */ /* 0x000fe40000000031 */
[----:B------:R-:W-:-:S04]  /*107f0*/  LOP3.LUT R13, R13, 0x46, RZ, 0xfc, !PT ;  /* 0x000000460d0d7812 */ /* 0x000fc800078efcff */
[----:B------:R-:W-:Y:S01]  /*10800*/  ISETP.GE.AND P6, PT, R13, UR8, PT ;  /* 0x000000080d007c0c */ /* 0x000fe2000bfc6270 */
[----:B------:R-:W3:Y:S01]  /*10810*/  @!P4 LDG.E.U16 R49, desc[UR22][R30.64] ;  /* 0x000000161e31c981 */ /* 0x000ee2000c1e1500 */
[----:B------:R-:W-:Y:S02]  /*10820*/  LEA.HI R13, R28, 0x4e, RZ, 0x1a ;  /* 0x0000004e1c0d7811 */ /* 0x000fe400078fd0ff */
[----:B------:R-:W-:Y:S01]  /*10830*/  PRMT R12, RZ, 0x7610, R12 ;  /* 0x00007610ff0c7816 */ /* 0x000fe2000000000c */
[----:B----4-:R-:W-:Y:S01]  /*10840*/  IMAD.WIDE R18, R53, 0x2, R18 ;  /* 0x0000000235127825 */ /* 0x010fe200078e0212 */
[----:B------:R-:W-:Y:S01]  /*10850*/  ISETP.GE.AND P4, PT, R13, UR8, PT ;  /* 0x000000080d007c0c */ /* 0x000fe2000bf86270 */
[----:B------:R-:W4:Y:S01]  /*10860*/  LDL.LU R28, [R1+0x420] ;  /* 0x00042000011c7983 */ /* 0x000f220000300800 */
[----:B------:R-:W-:Y:S02]  /*10870*/  PRMT R51, RZ, 0x7610, R51 ;  /* 0x00007610ff337816 */ /* 0x000fe40000000033 */
[----:B------:R-:W-:Y:S01]  /*10880*/  PRMT R27, RZ, 0x7610, R27 ;  /* 0x00007610ff1b7816 */ /* 0x000fe2000000001b */
[----:B------:R-:W3:Y:S04]  /*10890*/  LDL.LU R48, [R1+0x410] ;  /* 0x0004100001307983 */ /* 0x000ee80000300800 */
[----:B------:R0:W3:Y:S01]  /*108a0*/  @!P3 LDG.E.U16 R51, desc[UR22][R44.64] ;  /* 0x000000162c33b981 */ /* 0x0000e2000c1e1500 */
[----:B-1----:R-:W-:-:S03]  /*108b0*/  SHF.R.U32.HI R13, RZ, 0x6, R43 ;  /* 0x00000006ff0d7819 */ /* 0x002fc6000001162b */
[----:B------:R-:W3:Y:S01]  /*108c0*/  @!P4 LDG.E.U16 R12, desc[UR22][R18.64] ;  /* 0x00000016120cc981 */ /* 0x000ee2000c1e1500 */
[----:B------:R-:W-:-:S04]  /*108d0*/  SGXT.U32 R13, R13, 0x1 ;  /* 0x000000010d0d781a */ /* 0x000fc80000000000 */
[----:B------:R-:W-:Y:S02]  /*108e0*/  LOP3.LUT R13, R13, 0x56, RZ, 0xfc, !PT ;  /* 0x000000560d0d7812 */ /* 0x000fe400078efcff */
[----:B------:R-:W-:Y:S02]  /*108f0*/  LEA.HI R43, R43, 0x5e, RZ, 0x1a ;  /* 0x0000005e2b2b7811 */ /* 0x000fe400078fd0ff */
[----:B------:R-:W-:Y:S02]  /*10900*/  ISETP.GE.AND P5, PT, R13, UR8, PT ;  /* 0x000000080d007c0c */ /* 0x000fe4000bfa6270 */
[----:B------:R-:W-:Y:S02]  /*10910*/  ISETP.GE.AND P3, PT, R43, UR8, PT ;  /* 0x000000082b007c0c */ /* 0x000fe4000bf66270 */
[----:B------:R-:W-:Y:S02]  /*10920*/  PRMT R29, RZ, 0x7610, R29 ;  /* 0x00007610ff1d7816 */ /* 0x000fe4000000001d */
[----:B------:R-:W-:-:S06]  /*10930*/  PRMT R2, RZ, 0x7610, R2 ;  /* 0x00007610ff027816 */ /* 0x000fcc0000000002 */
[----:B------:R1:W3:Y:S04]  /*10940*/  @!P6 LDG.E.U16 R2, desc[UR22][R14.64] ;  /* 0x000000160e02e981 */ /* 0x0002e8000c1e1500 */
[----:B------:R-:W1:Y:S04]  /*10950*/  LDL.LU.64 R14, [R1+0x8] ;  /* 0x00000800010e7983 */ /* 0x000e680000300a00 */
[----:B------:R-:W4:Y:S04]  /*10960*/  LDL.LU.64 R44, [R1+0xa0] ;  /* 0x0000a000012c7983 */ /* 0x000f280000300a00 */
[----:B------:R-:W4:Y:S04]  /*10970*/  LDL.LU.64 R30, [R1+0x118] ;  /* 0x00011800011e7983 */ /* 0x000f280000300a00 */
[----:B------:R0:W-:Y:S04]  /*10980*/  STL.64 [R1+0x130], R18 ;  /* 0x0001301201007387 */ /* 0x0001e80000100a00 */
[----:B------:R-:W4:Y:S01]  /*10990*/  LDL.LU.64 R46, [R1+0x40] ;  /* 0x00004000012e7983 */ /* 0x000f220000300a00 */
[----:B--2---:R-:W-:-:S04]  /*109a0*/  IMAD.WIDE R16, R53, 0x2, R16 ;  /* 0x0000000235107825 */ /* 0x004fc800078e0210 */
[----:B0-----:R-:W-:Y:S01]  /*109b0*/  IMAD.WIDE R32, R53, 0x2, R32 ;  /* 0x0000000235207825 */ /* 0x001fe200078e0220 */
[----:B------:R-:W2:Y:S04]  /*109c0*/  @!P3 LDG.E.U16 R29, desc[UR22][R16.64] ;  /* 0x00000016101db981 */ /* 0x000ea8000c1e1500 */
[----:B------:R-:W2:Y:S01]  /*109d0*/  @!P5 LDG.E.U16 R27, desc[UR22][R32.64] ;  /* 0x00000016201bd981 */ /* 0x000ea2000c1e1500 */
[----:B------:R-:W0:Y:S01]  /*109e0*/  S2R R13, SR_TID.X ;  /* 0x00000000000d7919 */ /* 0x000e220000002100 */
[----:B------:R-:W1:Y:S02]  /*109f0*/  S2R R43, SR_TID.X ;  /* 0x00000000002b7919 */ /* 0x000e640000002100 */
[----:B------:R-:W2:Y:S01]  /*10a00*/  LDL.LU.64 R18, [R1+0x9b8] ;  /* 0x0009b80001127983 */ /* 0x000ea20000300a00 */
[----:B0-----:R-:W-:-:S04]  /*10a10*/  SHF.R.U32.HI R13, RZ, 0x6, R13 ;  /* 0x00000006ff0d7819 */ /* 0x001fc8000001160d */
[----:B------:R-:W-:-:S04]  /*10a20*/  SGXT.U32 R13, R13, 0x1 ;  /* 0x000000010d0d781a */ /* 0x000fc80000000000 */
[----:B------:R-:W-:-:S04]  /*10a30*/  LOP3.LUT R13, R13, 0x66, RZ, 0xfc, !PT ;  /* 0x000000660d0d7812 */ /* 0x000fc800078efcff */
[----:B------:R-:W-:Y:S02]  /*10a40*/  ISETP.GE.AND P2, PT, R13, UR8, PT ;  /* 0x000000080d007c0c */ /* 0x000fe4000bf46270 */
[----:B------:R-:W0:Y:S01]  /*10a50*/  S2R R13, SR_TID.X ;  /* 0x00000000000d7919 */ /* 0x000e220000002100 */
[----:B------:R-:W-:Y:S04]  /*10a60*/  STL.64 [R1+0x120], R16 ;  /* 0x0001201001007387 */ /* 0x000fe80000100a00 */
[----:B------:R-:W-:Y:S04]  /*10a70*/  STL.64 [R1+0x78], R32 ;  /* 0x0000782001007387 */ /* 0x000fe80000100a00 */
[----:B---3--:R1:W-:Y:S02]  /*10a80*/  STL [R1+0x45c], R12 ;  /* 0x00045c0c01007387 */ /* 0x0083e40000100800 */
[----:B-1----:R-:W-:-:S02]  /*10a90*/  LEA.HI R12, R43, 0x6e, RZ, 0x1a ;  /* 0x0000006e2b0c7811 */ /* 0x002fc400078fd0ff */
[----:B0-----:R-:W-:-:S04]  /*10aa0*/  SHF.R.U32.HI R43, RZ, 0x6, R13 ;  /* 0x00000006ff2b7819 */ /* 0x001fc8000001160d */
[----:B------:R-:W-:Y:S02]  /*10ab0*/  SGXT.U32 R43, R43, 0x1 ;  /* 0x000000012b2b781a */ /* 0x000fe40000000000 */
[----:B------:R-:W-:Y:S02]  /*10ac0*/  ISETP.GE.AND P4, PT, R12, UR8, PT ;  /* 0x000000080c007c0c */ /* 0x000fe4000bf86270 */
[----:B------:R-:W-:Y:S01]  /*10ad0*/  LOP3.LUT R43, R43, 0x76, RZ, 0xfc, !PT ;  /* 0x000000762b2b7812 */ /* 0x000fe200078efcff */
[----:B------:R-:W3:Y:S01]  /*10ae0*/  LDL.LU R12, [R1+0x9b0] ;  /* 0x0009b000010c7983 */ /* 0x000ee20000300800 */
[----:B------:R-:W-:-:S03]  /*10af0*/  LEA.HI R13, R13, 0x7e, RZ, 0x1a ;  /* 0x0000007e0d0d7811 */ /* 0x000fc600078fd0ff */
[----:B------:R-:W3:Y:S01]  /*10b00*/  LDL.LU.64 R32, [R1+0x9a8] ;  /* 0x0009a80001207983 */ /* 0x000ee20000300a00 */
[----:B------:R-:W-:Y:S02]  /*10b10*/  ISETP.GE.AND P5, PT, R43, UR8, PT ;  /* 0x000000082b007c0c */ /* 0x000fe4000bfa6270 */
[----:B------:R-:W-:Y:S01]  /*10b20*/  ISETP.GE.AND P3, PT, R13, UR8, PT ;  /* 0x000000080d007c0c */ /* 0x000fe2000bf66270 */
[----:B----4-:R-:W-:-:S04]  /*10b30*/  IMAD.WIDE R44, R53, 0x2, R44 ;  /* 0x00000002352c7825 */ /* 0x010fc800078e022c */
[----:B------:R-:W-:-:S04]  /*10b40*/  IMAD.WIDE R14, R53, 0x2, R14 ;  /* 0x00000002350e7825 */ /* 0x000fc800078e020e */
[----:B------:R-:W-:-:S04]  /*10b50*/  IMAD.WIDE R30, R53, 0x2, R30 ;  /* 0x00000002351e7825 */ /* 0x000fc800078e021e */
[----:B------:R-:W-:Y:S01]  /*10b60*/  IMAD.WIDE R46, R53, 0x2, R46 ;  /* 0x00000002352e7825 */ /* 0x000fe200078e022e */
[----:B--2---:R0:W-:Y:S04]  /*10b70*/  STL [R1+0x458], R27 ;  /* 0x0004581b01007387 */ /* 0x0041e80000100800 */
[----:B0-----:R-:W2:Y:S04]  /*10b80*/  LDL.LU R27, [R1+0x9a4] ;  /* 0x0009a400011b7983 */ /* 0x001ea80000300800 */
[----:B------:R-:W4:Y:S04]  /*10b90*/  LDL.LU R43, [R1+0x9a0] ;  /* 0x0009a000012b7983 */ /* 0x000f280000300800 */
[----:B------:R-:W2:Y:S04]  /*10ba0*/  LDL.LU.64 R16, [R1+0x998] ;  /* 0x0009980001107983 */ /* 0x000ea80000300a00 */
[----:B------:R0:W-:Y:S04]  /*10bb0*/  STL [R1+0x454], R29 ;  /* 0x0004541d01007387 */ /* 0x0001e80000100800 */
[----:B0-----:R-:W2:Y:S04]  /*10bc0*/  LDL.LU R29, [R1+0x990] ;  /* 0x00099000011d7983 */ /* 0x001ea80000300800 */
[----:B------:R-:W3:Y:S04]  /*10bd0*/  LDL.LU R13, [R1+0x98c] ;  /* 0x00098c00010d7983 */ /* 0x000ee80000300800 */
[----:B------:R-:W3:Y:S01]  /*10be0*/  LDL.LU R53, [R1+0x988] ;  /* 0x0009880001357983 */ /* 0x000ee20000300800 */
[----:B----4-:R-:W-:-:S06]  /*10bf0*/  PRMT R43, RZ, 0x7610, R43 ;  /* 0x00007610ff2b7816 */ /* 0x010fcc000000002b */
[----:B------:R-:W4:Y:S01]  /*10c00*/  @!P2 LDG.E.U16 R43, desc[UR22][R46.64] ;  /* 0x000000162e2ba981 */ /* 0x000f22000c1e1500 */
[----:B--2---:R-:W-:Y:S02]  /*10c10*/  PRMT R29, RZ, 0x7610, R29 ;  /* 0x00007610ff1d7816 */ /* 0x004fe4000000001d */
[----:B---3--:R-:W-:-:S04]  /*10c20*/  PRMT R13, RZ, 0x7610, R13 ;  /* 0x00007610ff0d7816 */ /* 0x008fc8000000000d */
[----:B------:R-:W2:Y:S01]  /*10c30*/  @!P4 LDG.E.U16 R29, desc[UR22][R30.64] ;  /* 0x000000161e1dc981 */ /* 0x000ea2000c1e1500 */
[----:B------:R-:W-:-:S03]  /*10c40*/  PRMT R53, RZ, 0x7610, R53 ;  /* 0x00007610ff357816 */ /* 0x000fc60000000035 */
[----:B------:R-:W3:Y:S04]  /*10c50*/  @!P5 LDG.E.U16 R13, desc[UR22][R14.64] ;  /* 0x000000160e0dd981 */ /* 0x000ee8000c1e1500 */
[----:B------:R-:W3:Y:S04]  /*10c60*/  @!P3 LDG.E.U16 R53, desc[UR22][R44.64] ;  /* 0x000000162c35b981 */ /* 0x000ee8000c1e1500 */
[----:B------:R-:W-:Y:S04]  /*10c70*/  STL.64 [R1+0xa0], R44 ;  /* 0x0000a02c01007387 */ /* 0x000fe80000100a00 */
[----:B------:R-:W-:Y:S04]  /*10c80*/  STL.64 [R1+0x8], R14 ;  /* 0x0000080e01007387 */ /* 0x000fe80000100a00 */
[----:B------:R-:W-:Y:S04]  /*10c90*/  STL.64 [R1+0x118], R30 ;  /* 0x0001181e01007387 */ /* 0x000fe80000100a00 */
[----:B------:R0:W-:Y:S04]  /*10ca0*/  STL.64 [R1+0x40], R46 ;  /* 0x0000402e01007387 */ /* 0x0001e80000100a00 */
[----:B0-----:R-:W3:Y:S01]  /*10cb0*/  LDL.LU.64 R46, [R1+0x980] ;  /* 0x00098000012e7983 */ /* 0x001ee20000300a00 */
[----:B------:R-:W-:Y:S06]  /*10cc0*/  BAR.SYNC.DEFER_BLOCKING 0x0 ;  /* 0x0000000000007b1d */ /* 0x000fec0000010000 */
[----:B----4-:R0:W-:Y:S04]  /*10cd0*/  STL [R1+0x450], R43 ;  /* 0x0004502b01007387 */ /* 0x0101e80000100800 */
[----:B0-----:R-:W4:Y:S04]  /*10ce0*/  LDL.LU R43, [R1+0x978] ;  /* 0x00097800012b7983 */ /* 0x001f280000300800 */
[----:B------:R-:W4:Y:S04]  /*10cf0*/  LDL.LU.64 R30, [R1+0x970] ;  /* 0x00097000011e7983 */ /* 0x000f280000300a00 */
[----:B--2---:R0:W-:Y:S04]  /*10d00*/  STL [R1+0x44c], R29 ;  /* 0x00044c1d01007387 */ /* 0x0041e80000100800 */
[----:B0-----:R-:W2:Y:S04]  /*10d10*/  LDL.LU R29, [R1+0x968] ;  /* 0x00096800011d7983 */ /* 0x001ea80000300800 */
[----:B------:R-:W2:Y:S04]  /*10d20*/  LDL.LU.64 R14, [R1+0x960] ;  /* 0x00096000010e7983 */ /* 0x000ea80000300a00 */
[----:B---3--:R0:W-:Y:S04]  /*10d30*/  STL [R1+0x448], R13 ;  /* 0x0004480d01007387 */ /* 0x0081e80000100800 */
[----:B0-----:R-:W3:Y:S04]  /*10d40*/  LDL.LU R13, [R1+0x958] ;  /* 0x00095800010d7983 */ /* 0x001ee80000300800 */
[----:B------:R-:W2:Y:S04]  /*10d50*/  LDL.LU.64 R44, [R1+0x950] ;  /* 0x00095000012c7983 */ /* 0x000ea80000300a00 */
[----:B------:R0:W-:Y:S04]  /*10d60*/  STL [R1+0x444], R53 ;  /* 0x0004443501007387 */ /* 0x0001e80000100800 */
[----:B0-----:R-:W2:Y:S04]  /*10d70*/  LDL.LU R53, [R1+0x94c] ;  /* 0x00094c0001357983 */ /* 0x001ea80000300800 */
[----:B--2---:R0:W-:Y:S04]  /*10d80*/  STS.U16 [R53+UR9+0x8000], R28 ;  /* 0x0080001c35007988 */ /* 0x0041e80008000409 */
[----:B---3--:R1:W-:Y:S04]  /*10d90*/  STS.U16 [R53+UR9+0x8800], R13 ;  /* 0x0088000d35007988 */ /* 0x0083e80008000409 */
[----:B----4-:R2:W-:Y:S04]  /*10da0*/  STS.U16 [R53+UR9+0x8c00], R43 ;  /* 0x008c002b35007988 */ /* 0x0105e80008000409 */
[----:B0-----:R-:W3:Y:S04]  /*10db0*/  LDL.LU R28, [R1+0x948] ;  /* 0x00094800011c7983 */ /* 0x001ee80000300800 */
[----:B-1----:R-:W4:Y:S04]  /*10dc0*/  LDL.LU R13, [R1+0x944] ;  /* 0x00094400010d7983 */ /* 0x002f280000300800 */
[----:B--2---:R-:W2:Y:S04]  /*10dd0*/  LDL.LU R43, [R1+0x940] ;  /* 0x00094000012b7983 */ /* 0x004ea80000300800 */
[----:B------:R0:W-:Y:S04]  /*10de0*/  STS.U16 [R53+UR9+0x9000], R27 ;  /* 0x0090001b35007988 */ /* 0x0001e80008000409 */
[----:B------:R1:W-:Y:S04]  /*10df0*/  STS.U16 [R53+UR9+0x9400], R12 ;  /* 0x0094000c35007988 */ /* 0x0003e80008000409 */
[----:B------:R1:W-:Y:S04]  /*10e00*/  STS.U16 [R53+UR9+0x9800], R52 ;  /* 0x0098003435007988 */ /* 0x0003e80008000409 */
[----:B0-----:R-:W2:Y:S04]  /*10e10*/  LDL.LU R27, [R1+0x93c] ;  /* 0x00093c00011b7983 */ /* 0x001ea80000300800 */
[----:B-1----:R-:W2:Y:S04]  /*10e20*/  LDL.LU R12, [R1+0x938] ;  /* 0x00093800010c7983 */ /* 0x002ea80000300800 */
[----:B------:R-:W2:Y:S04]  /*10e30*/  LDL.LU R52, [R1+0x934] ;  /* 0x0009340001347983 */ /* 0x000ea80000300800 */
[----:B------:R0:W-:Y:S04]  /*10e40*/  STS.U16 [R53+UR9+0x9c00], R4 ;  /* 0x009c000435007988 */ /* 0x0001e80008000409 */
[----:B------:R1:W-:Y:S04]  /*10e50*/  STS.U16 [R53+UR9+0xa000], R5 ;  /* 0x00a0000535007988 */ /* 0x0003e80008000409 */
[----:B------:R1:W-:Y:S04]  /*10e60*/  STS.U16 [R53+UR9+0xa400], R0 ;  /* 0x00a4000035007988 */ /* 0x0003e80008000409 */
[----:B0-----:R-:W3:Y:S04]  /*10e70*/  LDL.LU R4, [R1+0x930] ;  /* 0x0009300001047983 */ /* 0x001ee80000300800 */
[----:B-1----:R-:W3:Y:S04]  /*10e80*/  LDL.LU R5, [R1+0x92c] ;  /* 0x00092c0001057983 */ /* 0x002ee80000300800 */
[----:B------:R-:W3:Y:S04]  /*10e90*/  LDL.LU R0, [R1+0x928] ;  /* 0x0009280001007983 */ /* 0x000ee80000300800 */
        /* <DEDUP_REMOVED lines=12> */
[----:B------:R-:W-:Y:S04]  /*10f60*/  STL [R1+0x580], R53 ;  /* 0x0005803501007387 */ /* 0x000fe80000100800 */
[----:B------:R-:W-:Y:S04]  /*10f70*/  STS.U16 [R53+UR9+0x8400], R48 ;  /* 0x0084003035007988 */ /* 0x000fe80008000409 */
[----:B--2---:R0:W-:Y:S04]  /*10f80*/  STL.64 [R1+0x660], R52 ;  /* 0x0006603401007387 */ /* 0x0041e80000100a00 */
[----:B0-----:R-:W2:Y:S01]  /*10f90*/  LDL R53, [R1+0x54c] ;  /* 0x00054c0001357983 */ /* 0x001ea20000100800 */
[----:B------:R-:W0:Y:S03]  /*10fa0*/  S2R R48, SR_TID.X ;  /* 0x0000000000307919 */ /* 0x000e260000002100 */
[----:B--2---:R1:W-:Y:S04]  /*10fb0*/  STS.U16 [R53+UR9+0x8100], R12 ;  /* 0x0081000c35007988 */ /* 0x0043e80008000409 */
[----:B----4-:R2:W-:Y:S04]  /*10fc0*/  STS.U16 [R53+UR9+0x8500], R13 ;  /* 0x0085000d35007988 */ /* 0x0105e80008000409 */
        /* <DEDUP_REMOVED lines=9> */
[----:B-1----:R-:W4:Y:S04]  /*11060*/  LDL.LU R12, [R1+0x90c] ;  /* 0x00090c00010c7983 */ /* 0x002f280000300800 */
[----:B------:R0:W-:Y:S04]  /*11070*/  STS.U16 [R53+UR9+0xad00], R3 ;  /* 0x00ad000335007988 */ /* 0x0001e80008000409 */
[----:B--2---:R-:W4:Y:S04]  /*11080*/  LDL.LU R13, [R1+0x908] ;  /* 0x00090800010d7983 */ /* 0x004f280000300800 */
[----:B------:R1:W-:Y:S01]  /*11090*/  STS.U16 [R53+UR9+0xb100], R23 ;  /* 0x00b1001735007988 */ /* 0x0003e20008000409 */
[----:B0-----:R-:W-:-:S03]  /*110a0*/  LOP3.LUT R3, R48, 0x3f, RZ, 0xc0, !PT ;  /* 0x0000003f30037812 */ /* 0x001fc600078ec0ff */
[----:B------:R-:W2:Y:S04]  /*110b0*/  LDL.LU R14, [R1+0x904] ;  /* 0x00090400010e7983 */ /* 0x000ea80000300800 */
[----:B------:R-:W2:Y:S01]  /*110c0*/  LDL.LU R15, [R1+0x900] ;  /* 0x00090000010f7983 */ /* 0x000ea20000300800 */
[----:B-1----:R-:W-:-:S03]  /*110d0*/  SHF.R.S32.HI R53, RZ, 0x6, R48 ;  /* 0x00000006ff357819 */ /* 0x002fc60000011430 */
[----:B------:R-:W2:Y:S01]  /*110e0*/  LDL.LU R16, [R1+0x8fc] ;  /* 0x0008fc0001107983 */ /* 0x000ea20000300800 */
[----:B------:R-:W-:Y:S01]  /*110f0*/  IMAD.SHL.U32 R52, R3, 0x2, RZ ;  /* 0x0000000203347824 */ /* 0x000fe200078e00ff */
[----:B------:R-:W-:Y:S02]  /*11100*/  SGXT R53, R53, 0x1 ;  /* 0x000000013535781a */ /* 0x000fe40000000200 */
[----:B------:R-:W2:Y:S04]  /*11110*/  LDL.LU R17, [R1+0x8f8] ;  /* 0x0008f80001117983 */ /* 0x000ea80000300800 */
[----:B------:R-:W2:Y:S04]  /*11120*/  LDL.LU R18, [R1+0x8f4] ;  /* 0x0008f40001127983 */ /* 0x000ea80000300800 */
[----:B------:R-:W2:Y:S01]  /*11130*/  LDL.LU R19, [R1+0x8f0] ;  /* 0x0008f00001137983 */ /* 0x000ea20000300800 */
[----:B------:R-:W-:-:S03]  /*11140*/  LOP3.LUT R52, R52, 0x90, R53, 0x78, !PT ;  /* 0x0000009034347812 */ /* 0x000fc600078e7835 */
[----:B------:R-:W2:Y:S04]  /*11150*/  LDL.LU R20, [R1+0x8ec] ;  /* 0x0008ec0001147983 */ /* 0x000ea80000300800 */
[----:B------:R-:W2:Y:S04]  /*11160*/  LDL.LU R21, [R1+0x8e8] ;  /* 0x0008e80001157983 */ /* 0x000ea80000300800 */
[----:B------:R-:W2:Y:S04]  /*11170*/  LDL.LU R22, [R1+0x8e4] ;  /* 0x0008e40001167983 */ /* 0x000ea80000300800 */
[----:B------:R-:W2:Y:S04]  /*11180*/  LDL.LU R23, [R1+0x8e0] ;  /* 0x0008e00001177983 */ /* 0x000ea80000300800 */
[----:B------:R-:W2:Y:S01]  /*11190*/  LDL R53, [R1+0x54c] ;  /* 0x00054c0001357983 */ /* 0x000ea20000100800 */
[----:B------:R-:W-:-:S02]  /*111a0*/  LOP3.LUT R52, R52, 0x40, RZ, 0x3c, !PT ;  /* 0x0000004034347812 */ /* 0x000fc400078e3cff */
[----:B------:R-:W-:Y:S01]  /*111b0*/  SHF.R.S32.HI R48, RZ, 0x6, R48 ;  /* 0x00000006ff307819 */ /* 0x000fe20000011430 */
[----:B------:R-:W-:-:S03]  /*111c0*/  IMAD.SHL.U32 R3, R3, 0x2, RZ ;  /* 0x0000000203037824 */ /* 0x000fc600078e00ff */
[----:B------:R-:W-:-:S04]  /*111d0*/  SGXT R48, R48, 0x1 ;  /* 0x000000013030781a */ /* 0x000fc80000000200 */
[----:B------:R-:W-:-:S04]  /*111e0*/  LOP3.LUT R3, R3, 0x90, R48, 0x78, !PT ;  /* 0x0000009003037812 */ /* 0x000fc800078e7830 */
[----:B------:R-:W-:Y:S01]  /*111f0*/  LOP3.LUT R3, R3, 0x60, RZ, 0x3c, !PT ;  /* 0x0000006003037812 */ /* 0x000fe200078e3cff */
[----:B--2---:R0:W-:Y:S04]  /*11200*/  STS.U16 [R53+UR9+0xb500], R24 ;  /* 0x00b5001835007988 */ /* 0x0041e80008000409 */
[----:B------:R1:W-:Y:S04]  /*11210*/  STS.U16 [R53+UR9+0xb900], R25 ;  /* 0x00b9001935007988 */ /* 0x0003e80008000409 */
[----:B------:R2:W-:Y:S04]  /*11220*/  STS.U16 [R53+UR9+0xbd00], R26 ;  /* 0x00bd001a35007988 */ /* 0x0005e80008000409 */
[----:B0-----:R-:W4:Y:S04]  /*11230*/  LDL.LU R24, [R1+0x8dc] ;  /* 0x0008dc0001187983 */ /* 0x001f280000300800 */
[----:B------:R0:W-:Y:S04]  /*11240*/  STS.U16 [R52+UR9+0x8200], R27 ;  /* 0x0082001b34007988 */ /* 0x0001e80008000409 */
[----:B-1----:R-:W4:Y:S04]  /*11250*/  LDL.LU R25, [R1+0x8d8] ;  /* 0x0008d80001197983 */ /* 0x002f280000300800 */
[----:B---3--:R1:W-:Y:S04]  /*11260*/  STS.U16 [R52+UR9+0x8600], R28 ;  /* 0x0086001c34007988 */ /* 0x0083e80008000409 */
[----:B--2---:R-:W2:Y:S04]  /*11270*/  LDL.LU R26, [R1+0x8d4] ;  /* 0x0008d400011a7983 */ /* 0x004ea80000300800 */
[----:B------:R3:W-:Y:S04]  /*11280*/  STS.U16 [R52+UR9+0x8a00], R29 ;  /* 0x008a001d34007988 */ /* 0x0007e80008000409 */
[----:B0-----:R-:W2:Y:S04]  /*11290*/  LDL.LU R27, [R1+0x8d0] ;  /* 0x0008d000011b7983 */ /* 0x001ea80000300800 */
[----:B------:R0:W-:Y:S04]  /*112a0*/  STS.U16 [R52+UR9+0x8e00], R30 ;  /* 0x008e001e34007988 */ /* 0x0001e80008000409 */
[----:B-1----:R-:W2:Y:S04]  /*112b0*/  LDL.LU R28, [R1+0x8cc] ;  /* 0x0008cc00011c7983 */ /* 0x002ea80000300800 */
[----:B------:R1:W-:Y:S04]  /*112c0*/  STS.U16 [R52+UR9+0x9200], R31 ;  /* 0x0092001f34007988 */ /* 0x0003e80008000409 */
[----:B---3--:R-:W3:Y:S04]  /*112d0*/  LDL.LU R29, [R1+0x8c8] ;  /* 0x0008c800011d7983 */ /* 0x008ee80000300800 */
[----:B------:R1:W-:Y:S04]  /*112e0*/  STS.U16 [R52+UR9+0x9600], R32 ;  /* 0x0096002034007988 */ /* 0x0003e80008000409 */
[----:B0-----:R-:W3:Y:S04]  /*112f0*/  LDL.LU R30, [R1+0x8c4] ;  /* 0x0008c400011e7983 */ /* 0x001ee80000300800 */
[----:B------:R0:W-:Y:S04]  /*11300*/  STS.U16 [R52+UR9+0x9a00], R33 ;  /* 0x009a002134007988 */ /* 0x0001e80008000409 */
[----:B-1----:R-:W3:Y:S04]  /*11310*/  LDL.LU R31, [R1+0x8c0] ;  /* 0x0008c000011f7983 */ /* 0x002ee80000300800 */
[----:B------:R1:W-:Y:S04]  /*11320*/  STS.U16 [R52+UR9+0x9e00], R34 ;  /* 0x009e002234007988 */ /* 0x0003e80008000409 */
[----:B------:R-:W3:Y:S04]  /*11330*/  LDL.LU R32, [R1+0x8bc] ;  /* 0x0008bc0001207983 */ /* 0x000ee80000300800 */
        /* <DEDUP_REMOVED lines=26> */
[----:B------:R-:W-:Y:S04]  /*114e0*/  STS.U16 [R3+UR9+0x9700], R50 ;  /* 0x0097003203007988 */ /* 0x000fe80008000409 */
[----:B-1----:R-:W3:Y:S04]  /*114f0*/  LDL.LU R46, [R1+0x884] ;  /* 0x00088400012e7983 */ /* 0x002ee80000300800 */
[----:B------:R-:W-:Y:S04]  /*11500*/  STS.U16 [R3+UR9+0x9b00], R51 ;  /* 0x009b003303007988 */ /* 0x000fe80008000409 */
[----:B------:R-:W3:Y:S04]  /*11510*/  LDL.LU R47, [R1+0x880] ;  /* 0x00088000012f7983 */ /* 0x000ee80000300800 */
[----:B------:R-:W-:Y:S04]  /*11520*/  STS.U16 [R3+UR9+0x9f00], R49 ;  /* 0x009f003103007988 */ /* 0x000fe80008000409 */
[----:B------:R0:W-:Y:S04]  /*11530*/  STS.U16 [R3+UR9+0xa300], R2 ;  /* 0x00a3000203007988 */ /* 0x0001e80008000409 */
[----:B0-----:R-:W3:Y:S01]  /*11540*/  LDL.LU.64 R2, [R1+0x1b0] ;  /* 0x0001b00001027983 */ /* 0x001ee20000300a00 */
[----:B------:R-:W-:-:S03]  /*11550*/  IMAD.WIDE R4, R0, 0x2, R4 ;  /* 0x0000000200047825 */ /* 0x000fc600078e0204 */
[----:B------:R-:W3:Y:S01]  /*11560*/  LDL.LU.64 R48, [R1+0x1f0] ;  /* 0x0001f00001307983 */ /* 0x000ee20000300a00 */
[----:B------:R-:W-:-:S03]  /*11570*/  IMAD.WIDE R6, R0, 0x2, R6 ;  /* 0x0000000200067825 */ /* 0x000fc600078e0206 */
[----:B------:R-:W3:Y:S01]  /*11580*/  LDL.LU.64 R52, [R1+0x1f8] ;  /* 0x0001f80001347983 */ /* 0x000ee20000300a00 */
[----:B------:R-:W-:-:S03]  /*11590*/  IMAD.WIDE R8, R0, 0x2, R8 ;  /* 0x0000000200087825 */ /* 0x000fc600078e0208 */
[----:B------:R-:W3:Y:S01]  /*115a0*/  LDL.LU.64 R50, [R1+0x1b8] ;  /* 0x0001b80001327983 */ /* 0x000ee20000300a00 */
[----:B------:R-:W-:-:S03]  /*115b0*/  IMAD.WIDE R10, R0, 0x2, R10 ;  /* 0x00000002000a7825 */ /* 0x000fc600078e020a */
[----:B------:R-:W-:Y:S01]  /*115c0*/  STL.64 [R1+0x668], R4 ;  /* 0x0006680401007387 */ /* 0x000fe20000100a00 */
[----:B----4-:R-:W-:-:S03]  /*115d0*/  IMAD.WIDE R12, R0, 0x2, R12 ;  /* 0x00000002000c7825 */ /* 0x010fc600078e020c */
[----:B------:R0:W-:Y:S01]  /*115e0*/  STL.64 [R1+0x688], R6 ;  /* 0x0006880601007387 */ /* 0x0001e20000100a00 */
[----:B------:R-:W-:-:S04]  /*115f0*/  IMAD.WIDE R14, R0, 0x2, R14 ;  /* 0x00000002000e7825 */ /* 0x000fc800078e020e */
[C---:B------:R-:W-:Y:S01]  /*11600*/  IMAD.WIDE R16, R0.reuse, 0x2, R16 ;  /* 0x0000000200107825 */ /* 0x040fe200078e0210 */
[----:B0-----:R-:W4:Y:S04]  /*11610*/  LDL.LU.64 R6, [R1+0x200] ;  /* 0x0002000001067983 */ /* 0x001f280000300a00 */
[----:B------:R0:W-:Y:S01]  /*11620*/  STL.64 [R1+0x6b0], R8 ;  /* 0x0006b00801007387 */ /* 0x0001e20000100a00 */
[----:B------:R-:W-:-:S04]  /*11630*/  IMAD.WIDE R18, R0, 0x2, R18 ;  /* 0x0000000200127825 */ /* 0x000fc800078e0212 */
[C---:B------:R-:W-:Y:S01]  /*11640*/  IMAD.WIDE R20, R0.reuse, 0x2, R20 ;  /* 0x0000000200147825 */ /* 0x040fe200078e0214 */
[----:B0-----:R-:W4:Y:S04]  /*11650*/  LDL.LU.64 R8, [R1+0x1c8] ;  /* 0x0001c80001087983 */ /* 0x001f280000300a00 */
[----:B------:R-:W-:Y:S04]  /*11660*/  STL [R1+0x700], R10 ;  /* 0x0007000a01007387 */ /* 0x000fe80000100800 */
[----:B------:R-:W-:Y:S04]  /*11670*/  STL [R1+0x6fc], R11 ;  /* 0x0006fc0b01007387 */ /* 0x000fe80000100800 */
[----:B------:R-:W-:Y:S04]  /*11680*/  STL.64 [R1+0x878], R10 ;  /* 0x0008780a01007387 */ /* 0x000fe80000100a00 */
[----:B------:R-:W-:Y:S04]  /*11690*/  STL [R1+0x758], R12 ;  /* 0x0007580c01007387 */ /* 0x000fe80000100800 */
[----:B------:R-:W-:Y:S01]  /*116a0*/  STL [R1+0x754], R13 ;  /* 0x0007540d01007387 */ /* 0x000fe20000100800 */
[----:B------:R-:W-:-:S03]  /*116b0*/  IMAD.WIDE R22, R0, 0x2, R22 ;  /* 0x0000000200167825 */ /* 0x000fc600078e0216 */
[----:B------:R-:W-:Y:S04]  /*116c0*/  STL [R1+0x7b0], R14 ;  /* 0x0007b00e01007387 */ /* 0x000fe80000100800 */
[----:B------:R-:W-:Y:S04]  /*116d0*/  STL [R1+0x7ac], R15 ;  /* 0x0007ac0f01007387 */ /* 0x000fe80000100800 */
[----:B------:R-:W-:Y:S04]  /*116e0*/  STL [R1+0x808], R16 ;  /* 0x0008081001007387 */ /* 0x000fe80000100800 */
[----:B------:R-:W-:Y:S04]  /*116f0*/  STL [R1+0x804], R17 ;  /* 0x0008041101007387 */ /* 0x000fe80000100800 */
[----:B------:R0:W-:Y:S04]  /*11700*/  STL.64 [R1+0x678], R18 ;  /* 0x0006781201007387 */ /* 0x0001e80000100a00 */
[----:B0-----:R-:W4:Y:S04]  /*11710*/  LDL.LU.64 R18, [R1+0x1e8] ;  /* 0x0001e80001127983 */ /* 0x001f280000300a00 */
[----:B------:R0:W-:Y:S01]  /*11720*/  STL.64 [R1+0x680], R20 ;  /* 0x0006801401007387 */ /* 0x0001e20000100a00 */
[----:B------:R-:W-:-:S03]  /*11730*/  IMAD.WIDE R24, R0, 0x2, R24 ;  /* 0x0000000200187825 */ /* 0x000fc600078e0218 */
[----:B0-----:R-:W4:Y:S04]  /*11740*/  LDL.LU.64 R20, [R1+0x1c0] ;  /* 0x0001c00001147983 */ /* 0x001f280000300a00 */
[----:B------:R-:W-:Y:S01]  /*11750*/  STL.64 [R1+0x690], R22 ;  /* 0x0006901601007387 */ /* 0x000fe20000100a00 */
[----:B--2---:R-:W-:-:S03]  /*11760*/  IMAD.WIDE R26, R0, 0x2, R26 ;  /* 0x00000002001a7825 */ /* 0x004fc600078e021a */
[----:B------:R-:W-:Y:S04]  /*11770*/  STL [R1+0x6c8], R24 ;  /* 0x0006c81801007387 */ /* 0x000fe80000100800 */
[----:B------:R-:W-:Y:S04]  /*11780*/  STL [R1+0x6b8], R25 ;  /* 0x0006b81901007387 */ /* 0x000fe80000100800 */
[----:B------:R-:W-:Y:S01]  /*11790*/  STL [R1+0x710], R26 ;  /* 0x0007101a01007387 */ /* 0x000fe20000100800 */
[----:B---3--:R-:W-:-:S03]  /*117a0*/  IMAD.WIDE R28, R0, 0x2, R28 ;  /* 0x00000002001c7825 */ /* 0x008fc600078e021c */
[----:B------:R-:W-:Y:S04]  /*117b0*/  STL [R1+0x704], R27 ;  /* 0x0007041b01007387 */ /* 0x000fe80000100800 */
[----:B------:R-:W-:Y:S04]  /*117c0*/  STL [R1+0x768], R28 ;  /* 0x0007681c01007387 */ /* 0x000fe80000100800 */
[----:B------:R-:W-:Y:S01]  /*117d0*/  STL [R1+0x75c], R29 ;  /* 0x00075c1d01007387 */ /* 0x000fe20000100800 */
[----:B------:R-:W-:-:S05]  /*117e0*/  IMAD.WIDE R30, R0, 0x2, R30 ;  /* 0x00000002001e7825 */ /* 0x000fca00078e021e */
[----:B------:R-:W-:Y:S04]  /*117f0*/  STL [R1+0x7c0], R30 ;  /* 0x0007c01e01007387 */ /* 0x000fe80000100800 */
[----:B------:R-:W-:Y:S01]  /*11800*/  STL [R1+0x7b4], R31 ;  /* 0x0007b41f01007387 */ /* 0x000fe20000100800 */
[----:B------:R-:W-:-:S05]  /*11810*/  IMAD.WIDE R32, R0, 0x2, R32 ;  /* 0x0000000200207825 */ /* 0x000fca00078e0220 */
[----:B------:R0:W-:Y:S01]  /*11820*/  STL.64 [R1+0x810], R32 ;  /* 0x0008102001007387 */ /* 0x0001e20000100a00 */
[----:B------:R-:W-:-:S03]  /*11830*/  IMAD.WIDE R34, R0, 0x2, R34 ;  /* 0x0000000200227825 */ /* 0x000fc600078e0222 */
[----:B0-----:R-:W2:Y:S04]  /*11840*/  LDL.LU.64 R32, [R1+0x98] ;  /* 0x0000980001207983 */ /* 0x001ea80000300a00 */
[----:B------:R-:W-:Y:S01]  /*11850*/  STL.64 [R1+0x698], R34 ;  /* 0x0006982201007387 */ /* 0x000fe20000100a00 */
[----:B------:R-:W-:-:S05]  /*11860*/  IMAD.WIDE R36, R0, 0x2, R36 ;  /* 0x0000000200247825 */ /* 0x000fca00078e0224 */
[----:B------:R-:W-:Y:S01]  /*11870*/  STL.64 [R1+0x6a0], R36 ;  /* 0x0006a02401007387 */ /* 0x000fe20000100a00 */
[----:B------:R-:W-:-:S05]  /*11880*/  IMAD.WIDE R38, R0, 0x2, R38 ;  /* 0x0000000200267825 */ /* 0x000fca00078e0226 */
[----:B------:R-:W-:Y:S04]  /*11890*/  STL [R1+0x6d8], R38 ;  /* 0x0006d82601007387 */ /* 0x000fe80000100800 */
[----:B------:R-:W-:Y:S01]  /*118a0*/  STL [R1+0x6a8], R39 ;  /* 0x0006a82701007387 */ /* 0x000fe20000100800 */
[----:B------:R-:W-:-:S03]  /*118b0*/  IMAD.WIDE R40, R0, 0x2, R40 ;  /* 0x0000000200287825 */ /* 0x000fc600078e0228 */
[----:B------:R-:W-:Y:S04]  /*118c0*/  STL [R1+0x868], R39 ;  /* 0x0008682701007387 */ /* 0x000fe80000100800 */
[----:B------:R-:W-:Y:S01]  /*118d0*/  STL.64 [R1+0x6c0], R40 ;  /* 0x0006c02801007387 */ /* 0x000fe20000100a00 */
[----:B------:R-:W-:-:S05]  /*118e0*/  IMAD.WIDE R42, R0, 0x2, R42 ;  /* 0x00000002002a7825 */ /* 0x000fca00078e022a */
[----:B------:R0:W-:Y:S01]  /*118f0*/  STL.64 [R1+0x708], R42 ;  /* 0x0007082a01007387 */ /* 0x0001e20000100a00 */
[----:B------:R-:W-:-:S03]  /*11900*/  IMAD.WIDE R44, R0, 0x2, R44 ;  /* 0x00000002002c7825 */ /* 0x000fc600078e022c */
[----:B0-----:R-:W3:Y:S04]  /*11910*/  LDL.LU.64 R42, [R1+0x1d0] ;  /* 0x0001d000012a7983 */ /* 0x001ee80000300a00 */
[----:B------:R-:W-:Y:S01]  /*11920*/  STL.64 [R1+0x760], R44 ;  /* 0x0007602c01007387 */ /* 0x000fe20000100a00 */
[----:B------:R-:W-:-:S05]  /*11930*/  IMAD.WIDE R46, R0, 0x2, R46 ;  /* 0x00000002002e7825 */ /* 0x000fca00078e022e */
[----:B------:R-:W-:Y:S04]  /*11940*/  STL.64 [R1+0x7b8], R46 ;  /* 0x0007b82e01007387 */ /* 0x000fe80000100a00 */
[----:B------:R-:W3:Y:S01]  /*11950*/  LDL.LU.64 R10, [R1+0x228] ;  /* 0x00022800010a7983 */ /* 0x000ee20000300a00 */
[----:B------:R-:W-:-:S05]  /*11960*/  IMAD.WIDE R2, R0, 0x2, R2 ;  /* 0x0000000200027825 */ /* 0x000fca00078e0202 */
[----:B------:R0:W-:Y:S04]  /*11970*/  STL.64 [R1+0x1b0], R2 ;  /* 0x0001b00201007387 */ /* 0x0001e80000100a00 */
[----:B0-----:R-:W3:Y:S04]  /*11980*/  LDL.LU.64 R2, [R1+0x230] ;  /* 0x0002300001027983 */ /* 0x001ee80000300a00 */
[----:B------:R-:W3:Y:S04]  /*11990*/  LDL.LU.64 R46, [R1+0x1e0] ;  /* 0x0001e000012e7983 */ /* 0x000ee80000300a00 */
[----:B------:R-:W3:Y:S01]  /*119a0*/  LDL.LU.64 R44, [R1+0x1d8] ;  /* 0x0001d800012c7983 */ /* 0x000ee20000300a00 */
[----:B------:R-:W-:-:S04]  /*119b0*/  IMAD.WIDE R50, R0, 0x2, R50 ;  /* 0x0000000200327825 */ /* 0x000fc800078e0232 */
[----:B------:R-:W-:-:S04]  /*119c0*/  IMAD.WIDE R48, R0, 0x2, R48 ;  /* 0x0000000200307825 */ /* 0x000fc800078e0230 */
[----:B----4-:R-:W-:-:S04]  /*119d0*/  IMAD.WIDE R8, R0, 0x2, R8 ;  /* 0x0000000200087825 */ /* 0x010fc800078e0208 */
[----:B------:R-:W-:-:S04]  /*119e0*/  IMAD.WIDE R18, R0, 0x2, R18 ;  /* 0x0000000200127825 */ /* 0x000fc800078e0212 */
[----:B------:R-:W-:-:S04]  /*119f0*/  IMAD.WIDE R20, R0, 0x2, R20 ;  /* 0x0000000200147825 */ /* 0x000fc800078e0214 */
[----:B--2---:R-:W-:-:S05]  /*11a00*/  IMAD.WIDE R32, R0, 0x2, R32 ;  /* 0x0000000200207825 */ /* 0x004fca00078e0220 */
[----:B------:R-:W-:Y:S04]  /*11a10*/  STL.64 [R1+0x98], R32 ;  /* 0x0000982001007387 */ /* 0x000fe80000100a00 */
[----:B------:R-:W-:Y:S04]  /*11a20*/  STL [R1+0x828], R32 ;  /* 0x0008282001007387 */ /* 0x000fe80000100800 */
[----:B------:R-:W-:Y:S04]  /*11a30*/  STL [R1+0x818], R33 ;  /* 0x0008182101007387 */ /* 0x000fe80000100800 */
[----:B------:R-:W2:Y:S04]  /*11a40*/  LDL.LU.64 R40, [R1+0x208] ;  /* 0x0002080001287983 */ /* 0x000ea80000300a00 */
[----:B------:R-:W4:Y:S04]  /*11a50*/  LDL.LU.64 R22, [R1+0x240] ;  /* 0x0002400001167983 */ /* 0x000f280000300a00 */
[----:B------:R-:W4:Y:S04]  /*11a60*/  LDL.LU.64 R4, [R1+0x238] ;  /* 0x0002380001047983 */ /* 0x000f280000300a00 */
[----:B------:R-:W-:Y:S04]  /*11a70*/  STL.64 [R1+0x1b8], R50 ;  /* 0x0001b83201007387 */ /* 0x000fe80000100a00 */
[----:B------:R-:W-:Y:S04]  /*11a80*/  STL.64 [R1+0x6d0], R50 ;  /* 0x0006d03201007387 */ /* 0x000fe80000100a00 */
[----:B------:R-:W-:Y:S01]  /*11a90*/  STL.64 [R1+0x1c0], R20 ;  /* 0x0001c01401007387 */ /* 0x000fe20000100a00 */
[----:B---3--:R-:W-:-:S05]  /*11aa0*/  IMAD.WIDE R42, R0, 0x2, R42 ;  /* 0x00000002002a7825 */ /* 0x008fca00078e022a */
[----:B------:R-:W-:Y:S04]  /*11ab0*/  STL.64 [R1+0x1d0], R42 ;  /* 0x0001d02a01007387 */ /* 0x000fe80000100a00 */
[----:B------:R0:W-:Y:S04]  /*11ac0*/  STL.64 [R1+0x718], R42 ;  /* 0x0007182a01007387 */ /* 0x0001e80000100a00 */
[----:B0-----:R-:W3:Y:S04]  /*11ad0*/  LDL.LU.64 R42, [R1+0x210] ;  /* 0x00021000012a7983 */ /* 0x001ee80000300a00 */
[----:B------:R-:W-:Y:S04]  /*11ae0*/  STL.64 [R1+0x6e0], R20 ;  /* 0x0006e01401007387 */ /* 0x000fe80000100a00 */
[----:B------:R-:W-:Y:S04]  /*11af0*/  STL.64 [R1+0x1c8], R8 ;  /* 0x0001c80801007387 */ /* 0x000fe80000100a00 */
[----:B------:R-:W-:Y:S04]  /*11b00*/  STL [R1+0x6f8], R8 ;  /* 0x0006f80801007387 */ /* 0x000fe80000100800 */
[----:B------:R-:W-:Y:S01]  /*11b10*/  STL [R1+0x6e8], R9 ;  /* 0x0006e80901007387 */ /* 0x000fe20000100800 */
[----:B------:R-:W-:-:S04]  /*11b20*/  IMAD.WIDE R46, R0, 0x2, R46 ;  /* 0x00000002002e7825 */ /* 0x000fc800078e022e */
[----:B------:R-:W-:-:S05]  /*11b30*/  IMAD.WIDE R44, R0, 0x2, R44 ;  /* 0x00000002002c7825 */ /* 0x000fca00078e022c */
[----:B------:R-:W-:Y:S04]  /*11b40*/  STL.64 [R1+0x1d8], R44 ;  /* 0x0001d82c01007387 */ /* 0x000fe80000100a00 */
[----:B------:R-:W-:Y:S04]  /*11b50*/  STL.64 [R1+0x1e0], R46 ;  /* 0x0001e02e01007387 */ /* 0x000fe80000100a00 */
[----:B------:R-:W-:Y:S04]  /*11b60*/  STL.64 [R1+0x1e8], R18 ;  /* 0x0001e81201007387 */ /* 0x000fe80000100a00 */
[----:B------:R0:W-:Y:S04]  /*11b70*/  STL.64 [R1+0x7c8], R46 ;  /* 0x0007c82e01007387 */ /* 0x0001e80000100a00 */
[----:B------:R-:W-:Y:S04]  /*11b80*/  STL.64 [R1+0x1f0], R48 ;  /* 0x0001f03001007387 */ /* 0x000fe80000100a00 */
[----:B0-----:R-:W3:Y:S04]  /*11b90*/  LDL.LU.64 R46, [R1+0x220] ;  /* 0x00022000012e7983 */ /* 0x001ee80000300a00 */
[----:B------:R0:W-:Y:S04]  /*11ba0*/  STL.64 [R1+0x770], R44 ;  /* 0x0007702c01007387 */ /* 0x0001e80000100a00 */
[----:B0-----:R-:W3:Y:S04]  /*11bb0*/  LDL.LU.64 R44, [R1+0x218] ;  /* 0x00021800012c7983 */ /* 0x001ee80000300a00 */
[----:B------:R-:W3:Y:S01]  /*11bc0*/  LDL.LU.64 R50, [R1+0x248] ;  /* 0x0002480001327983 */ /* 0x000ee20000300a00 */
[----:B------:R-:W-:-:S03]  /*11bd0*/  IMAD.WIDE R52, R0, 0x2, R52 ;  /* 0x0000000200347825 */ /* 0x000fc600078e0234 */
[----:B------:R-:W3:Y:S01]  /*11be0*/  LDL.LU.64 R34, [R1+0x280] ;  /* 0x0002800001227983 */ /* 0x000ee20000300a00 */
[----:B------:R-:W-:-:S03]  /*11bf0*/  IMAD.WIDE R6, R0, 0x2, R6 ;  /* 0x0000000200067825 */ /* 0x000fc600078e0206 */
[----:B------:R-:W3:Y:S04]  /*11c00*/  LDL.LU.64 R48, [R1+0x278] ;  /* 0x0002780001307983 */ /* 0x000ee80000300a00 */
[----:B------:R-:W-:Y:S04]  /*11c10*/  STL.64 [R1+0x1f8], R52 ;  /* 0x0001f83401007387 */ /* 0x000fe80000100a00 */
[----:B------:R-:W-:Y:S01]  /*11c20*/  STL.64 [R1+0x6f0], R52 ;  /* 0x0006f03401007387 */ /* 0x000fe20000100a00 */
[----:B------:R-:W-:-:S03]  /*11c30*/  IMAD.WIDE R10, R0, 0x2, R10 ;  /* 0x00000002000a7825 */ /* 0x000fc600078e020a */
[----:B------:R-:W-:Y:S04]  /*11c40*/  STL.64 [R1+0x200], R6 ;  /* 0x0002000601007387 */ /* 0x000fe80000100a00 */
[----:B------:R-:W-:Y:S01]  /*11c50*/  STL [R1+0x730], R6 ;  /* 0x0007300601007387 */ /* 0x000fe20000100800 */
[----:B------:R-:W-:-:S03]  /*11c60*/  IMAD.WIDE R2, R0, 0x2, R2 ;  /* 0x0000000200027825 */ /* 0x000fc600078e0202 */
[----:B------:R-:W-:Y:S01]  /*11c70*/  STL [R1+0x720], R7 ;  /* 0x0007200701007387 */ /* 0x000fe20000100800 */
[----:B--2---:R-:W-:-:S04]  /*11c80*/  IMAD.WIDE R40, R0, 0x2, R40 ;  /* 0x0000000200287825 */ /* 0x004fc800078e0228 */
[----:B----4-:R-:W-:-:S04]  /*11c90*/  IMAD.WIDE R22, R0, 0x2, R22 ;  /* 0x0000000200167825 */ /* 0x010fc800078e0216 */
[----:B------:R-:W-:-:S04]  /*11ca0*/  IMAD.WIDE R4, R0, 0x2, R4 ;  /* 0x0000000200047825 */ /* 0x000fc800078e0204 */
[----:B---3--:R-:W-:-:S05]  /*11cb0*/  IMAD.WIDE R42, R0, 0x2, R42 ;  /* 0x00000002002a7825 */ /* 0x008fca00078e022a */
[----:B------:R-:W-:Y:S04]  /*11cc0*/  STL.64 [R1+0x210], R42 ;  /* 0x0002102a01007387 */ /* 0x000fe80000100a00 */
[----:B------:R0:W-:Y:S04]  /*11cd0*/  STL.64 [R1+0x728], R42 ;  /* 0x0007282a01007387 */ /* 0x0001e80000100a00 */
[----:B0-----:R-:W2:Y:S04]  /*11ce0*/  LDL.LU.64 R42, [R1+0x250] ;  /* 0x00025000012a7983 */ /* 0x001ea80000300a00 */
[----:B------:R-:W-:Y:S04]  /*11cf0*/  STL.64 [R1+0x208], R40 ;  /* 0x0002082801007387 */ /* 0x000fe80000100a00 */
[----:B------:R-:W-:Y:S04]  /*11d00*/  STL.64 [R1+0x738], R40 ;  /* 0x0007382801007387 */ /* 0x000fe80000100a00 */
[----:B------:R0:W-:Y:S04]  /*11d10*/  STL.64 [R1+0x228], R10 ;  /* 0x0002280a01007387 */ /* 0x0001e80000100a00 */
[----:B0-----:R-:W3:Y:S04]  /*11d20*/  LDL.LU.64 R10, [R1+0x260] ;  /* 0x00026000010a7983 */ /* 0x001ee80000300a00 */
[----:B------:R0:W-:Y:S04]  /*11d30*/  STL.64 [R1+0x230], R2 ;  /* 0x0002300201007387 */ /* 0x0001e80000100a00 */
[----:B0-----:R-:W4:Y:S01]  /*11d40*/  LDL.LU.64 R2, [R1+0x270] ;  /* 0x0002700001027983 */ /* 0x001f220000300a00 */
[----:B------:R-:W-:-:S04]  /*11d50*/  IMAD.WIDE R46, R0, 0x2, R46 ;  /* 0x00000002002e7825 */ /* 0x000fc800078e022e */
[----:B------:R-:W-:-:S05]  /*11d60*/  IMAD.WIDE R44, R0, 0x2, R44 ;  /* 0x00000002002c7825 */ /* 0x000fca00078e022c */
[----:B------:R-:W-:Y:S04]  /*11d70*/  STL.64 [R1+0x218], R44 ;  /* 0x0002182c01007387 */ /* 0x000fe80000100a00 */
[----:B------:R-:W-:Y:S04]  /*11d80*/  STL.64 [R1+0x220], R46 ;  /* 0x0002202e01007387 */ /* 0x000fe80000100a00 */
[----:B------:R-:W-:Y:S04]  /*11d90*/  STL [R1+0x7e0], R46 ;  /* 0x0007e02e01007387 */ /* 0x000fe80000100800 */
[----:B------:R-:W-:Y:S04]  /*11da0*/  STL [R1+0x7d0], R47 ;  /* 0x0007d02f01007387 */ /* 0x000fe80000100800 */
[----:B------:R-:W-:Y:S04]  /*11db0*/  STL [R1+0x788], R44 ;  /* 0x0007882c01007387 */ /* 0x000fe80000100800 */
[----:B------:R-:W-:Y:S04]  /*11dc0*/  STL [R1+0x778], R45 ;  /* 0x0007782d01007387 */ /* 0x000fe80000100800 */
[----:B------:R-:W4:Y:S04]  /*11dd0*/  LDL.LU.64 R40, [R1+0x290] ;  /* 0x0002900001287983 */ /* 0x000f280000300a00 */
[----:B------:R-:W4:Y:S04]  /*11de0*/  LDL.LU.64 R52, [R1+0x2e0] ;  /* 0x0002e00001347983 */ /* 0x000f280000300a00 */
[----:B------:R-:W4:Y:S01]  /*11df0*/  LDL.LU.64 R20, [R1+0x288] ;  /* 0x0002880001147983 */ /* 0x000f220000300a00 */
[----:B------:R-:W-:-:S03]  /*11e00*/  IMAD.WIDE R50, R0, 0x2, R50 ;  /* 0x0000000200327825 */ /* 0x000fc600078e0232 */
[----:B------:R-:W4:Y:S04]  /*11e10*/  LDL.LU.64 R36, [R1+0x2d0] ;  /* 0x0002d00001247983 */ /* 0x000f280000300a00 */
[----:B------:R-:W4:Y:S04]  /*11e20*/  LDL.LU.64 R18, [R1+0x2c0] ;  /* 0x0002c00001127983 */ /* 0x000f280000300a00 */
[----:B------:R-:W-:Y:S04]  /*11e30*/  STL.64 [R1+0x238], R4 ;  /* 0x0002380401007387 */ /* 0x000fe80000100a00 */
[----:B------:R-:W-:Y:S04]  /*11e40*/  STL [R1+0x750], R4 ;  /* 0x0007500401007387 */ /* 0x000fe80000100800 */
[----:B------:R-:W-:Y:S04]  /*11e50*/  STL [R1+0x740], R5 ;  /* 0x0007400501007387 */ /* 0x000fe80000100800 */
[----:B------:R-:W-:Y:S04]  /*11e60*/  STL.64 [R1+0x240], R22 ;  /* 0x0002401601007387 */ /* 0x000fe80000100a00 */
[----:B------:R0:W-:Y:S04]  /*11e70*/  STL.64 [R1+0x748], R22 ;  /* 0x0007481601007387 */ /* 0x0001e80000100a00 */
[----:B0-----:R-:W4:Y:S04]  /*11e80*/  LDL.LU.64 R22, [R1+0x268] ;  /* 0x0002680001167983 */ /* 0x001f280000300a00 */
[----:B------:R-:W-:Y:S04]  /*11e90*/  STL.64 [R1+0x248], R50 ;  /* 0x0002483201007387 */ /* 0x000fe80000100a00 */
[----:B------:R0:W-:Y:S04]  /*11ea0*/  STL.64 [R1+0x780], R50 ;  /* 0x0007803201007387 */ /* 0x0001e80000100a00 */
[----:B0-----:R-:W4:Y:S01]  /*11eb0*/  LDL.LU.64 R50, [R1+0x258] ;  /* 0x0002580001327983 */ /* 0x001f220000300a00 */
[----:B------:R-:W-:-:S04]  /*11ec0*/  IMAD.WIDE R48, R0, 0x2, R48 ;  /* 0x0000000200307825 */ /* 0x000fc800078e0230 */
[----:B------:R-:W-:-:S04]  /*11ed0*/  IMAD.WIDE R34, R0, 0x2, R34 ;  /* 0x0000000200227825 */ /* 0x000fc800078e0222 */
[----:B--2---:R-:W-:-:S05]  /*11ee0*/  IMAD.WIDE R42, R0, 0x2, R42 ;  /* 0x00000002002a7825 */ /* 0x004fca00078e022a */
[----:B------:R-:W-:Y:S04]  /*11ef0*/  STL.64 [R1+0x250], R42 ;  /* 0x0002502a01007387 */ /* 0x000fe80000100a00 */
[----:B------:R0:W-:Y:S04]  /*11f00*/  STL.64 [R1+0x790], R42 ;  /* 0x0007902a01007387 */ /* 0x0001e80000100a00 */
[----:B0-----:R-:W2:Y:S01]  /*11f10*/  LDL.LU.64 R42, [R1+0x298] ;  /* 0x00029800012a7983 */ /* 0x001ea20000300a00 */
[----:B---3--:R-:W-:-:S05]  /*11f20*/  IMAD.WIDE R10, R0, 0x2, R10 ;  /* 0x00000002000a7825 */ /* 0x008fca00078e020a */
[----:B------:R0:W-:Y:S01]  /*11f30*/  STL.64 [R1+0x260], R10 ;  /* 0x0002600a01007387 */ /* 0x0001e20000100a00 */
[----:B----4-:R-:W-:-:S03]  /*11f40*/  IMAD.WIDE R2, R0, 0x2, R2 ;  /* 0x0000000200027825 */ /* 0x010fc600078e0202 */
[----:B0-----:R-:W3:Y:S04]  /*11f50*/  LDL.LU.64 R10, [R1+0x878] ;  /* 0x00087800010a7983 */ /* 0x001ee80000300a00 */
[----:B------:R0:W-:Y:S04]  /*11f60*/  STL.64 [R1+0x270], R2 ;  /* 0x0002700201007387 */ /* 0x0001e80000100a00 */
[----:B0-----:R-:W4:Y:S01]  /*11f70*/  LDL.LU.64 R2, [R1+0x2a8] ;  /* 0x0002a80001027983 */ /* 0x001f220000300a00 */
[----:B------:R-:W-:-:S05]  /*11f80*/  IMAD.WIDE R22, R0, 0x2, R22 ;  /* 0x0000000200167825 */ /* 0x000fca00078e0216 */
[----:B------:R0:W-:Y:S01]  /*11f90*/  STL.64 [R1+0x268], R22 ;  /* 0x0002681601007387 */ /* 0x0001e20000100a00 */
[----:B------:R-:W-:-:S05]  /*11fa0*/  IMAD.WIDE R50, R0, 0x2, R50 ;  /* 0x0000000200327825 */ /* 0x000fca00078e0232 */
[----:B------:R-:W-:Y:S04]  /*11fb0*/  STL.64 [R1+0x258], R50 ;  /* 0x0002583201007387 */ /* 0x000fe80000100a00 */
[----:B------:R-:W-:Y:S04]  /*11fc0*/  STL [R1+0x7a8], R50 ;  /* 0x0007a83201007387 */ /* 0x000fe80000100800 */
[----:B------:R-:W-:Y:S04]  /*11fd0*/  STL [R1+0x798], R51 ;  /* 0x0007983301007387 */ /* 0x000fe80000100800 */
[----:B0-----:R-:W3:Y:S04]  /*11fe0*/  LDL.LU.64 R22, [R1+0x2f0] ;  /* 0x0002f00001167983 */ /* 0x001ee80000300a00 */
[----:B------:R-:W-:Y:S04]  /*11ff0*/  STL.64 [R1+0x278], R48 ;  /* 0x0002783001007387 */ /* 0x000fe80000100a00 */
[----:B------:R0:W-:Y:S04]  /*12000*/  STL.64 [R1+0x7a0], R48 ;  /* 0x0007a03001007387 */ /* 0x0001e80000100a00 */
[----:B0-----:R-:W3:Y:S04]  /*12010*/  LDL.LU.64 R48, [R1+0x300] ;  /* 0x0003000001307983 */ /* 0x001ee80000300a00 */
[----:B------:R-:W-:Y:S04]  /*12020*/  STL.64 [R1+0x280], R34 ;  /* 0x0002802201007387 */ /* 0x000fe80000100a00 */
[----:B------:R0:W-:Y:S04]  /*12030*/  STL.64 [R1+0x7d8], R34 ;  /* 0x0007d82201007387 */ /* 0x0001e80000100a00 */
[----:B0-----:R-:W3:Y:S01]  /*12040*/  LDL.LU.64 R34, [R1+0x2b0] ;  /* 0x0002b00001227983 */ /* 0x001ee20000300a00 */
[----:B------:R-:W-:-:S05]  /*12050*/  IMAD.WIDE R20, R0, 0x2, R20 ;  /* 0x0000000200147825 */ /* 0x000fca00078e0214 */
[----:B------:R-:W-:Y:S04]  /*12060*/  STL.64 [R1+0x288], R20 ;  /* 0x0002881401007387 */ /* 0x000fe80000100a00 */
[----:B------:R0:W-:Y:S04]  /*12070*/  STL.64 [R1+0x7e8], R20 ;  /* 0x0007e81401007387 */ /* 0x0001e80000100a00 */
[----:B0-----:R-:W3:Y:S01]  /*12080*/  LDL.LU.64 R20, [R1+0x2a0] ;  /* 0x0002a00001147983 */ /* 0x001ee20000300a00 */
[----:B------:R-:W-:-:S05]  /*12090*/  IMAD.WIDE R40, R0, 0x2, R40 ;  /* 0x0000000200287825 */ /* 0x000fca00078e0228 */
[----:B------:R-:W-:Y:S04]  /*120a0*/  STL.64 [R1+0x290], R40 ;  /* 0x0002902801007387 */ /* 0x000fe80000100a00 */
[----:B------:R-:W-:Y:S04]  /*120b0*/  STL [R1+0x800], R40 ;  /* 0x0008002801007387 */ /* 0x000fe80000100800 */
[----:B------:R-:W-:Y:S01]  /*120c0*/  STL [R1+0x7f0], R41 ;  /* 0x0007f02901007387 */ /* 0x000fe20000100800 */
[----:B--2---:R-:W-:-:S04]  /*120d0*/  IMAD.WIDE R42, R0, 0x2, R42 ;  /* 0x00000002002a7825 */ /* 0x004fc800078e022a */
[----:B----4-:R-:W-:-:S05]  /*120e0*/  IMAD.WIDE R2, R0, 0x2, R2 ;  /* 0x0000000200027825 */ /* 0x010fca00078e0202 */
[----:B------:R0:W-:Y:S04]  /*120f0*/  STL.64 [R1+0x2a8], R2 ;  /* 0x0002a80201007387 */ /* 0x0001e80000100a00 */
[----:B0-----:R-:W2:Y:S01]  /*12100*/  LDL.LU.64 R2, [R1+0x870] ;  /* 0x0008700001027983 */ /* 0x001ea20000300a00 */
[----:B---3--:R-:W-:-:S05]  /*12110*/  IMAD.WIDE R34, R0, 0x2, R34 ;  /* 0x0000000200227825 */ /* 0x008fca00078e0222 */
[----:B------:R0:W-:Y:S04]  /*12120*/  STL.64 [R1+0x2b0], R34 ;  /* 0x0002b02201007387 */ /* 0x0001e80000100a00 */
[----:B0-----:R-:W3:Y:S04]  /*12130*/  LDL.LU.64 R34, [R1+0x320] ;  /* 0x0003200001227983 */ /* 0x001ee80000300a00 */
[----:B------:R-:W-:Y:S04]  /*12140*/  STL.64 [R1+0x298], R42 ;  /* 0x0002982a01007387 */ /* 0x000fe80000100a00 */
[----:B------:R0:W-:Y:S04]  /*12150*/  STL.64 [R1+0x7f8], R42 ;  /* 0x0007f82a01007387 */ /* 0x0001e80000100a00 */
[----:B0-----:R-:W4:Y:S01]  /*12160*/  LDL.LU.64 R42, [R1+0x310] ;  /* 0x00031000012a7983 */ /* 0x001f220000300a00 */
[----:B------:R-:W-:-:S05]  /*12170*/  IMAD.WIDE R20, R0, 0x2, R20 ;  /* 0x0000000200147825 */ /* 0x000fca00078e0214 */
[----:B------:R-:W-:Y:S04]  /*12180*/  STL.64 [R1+0x2a0], R20 ;  /* 0x0002a01401007387 */ /* 0x000fe80000100a00 */
[----:B------:R0:W-:Y:S01]  /*12190*/  STL.64 [R1+0x820], R20 ;  /* 0x0008201401007387 */ /* 0x0001e20000100a00 */
[C---:B------:R-:W-:Y:S01]  /*121a0*/  IMAD.WIDE R18, R0.reuse, 0x2, R18 ;  /* 0x0000000200127825 */ /* 0x040fe200078e0212 */
[----:B0-----:R-:W0:Y:S03]  /*121b0*/  S2R R21, SR_TID.X ;  /* 0x0000000000157919 */ /* 0x001e260000002100 */
[C---:B------:R-:W-:Y:S01]  /*121c0*/  IMAD.WIDE R36, R0.reuse, 0x2, R36 ;  /* 0x0000000200247825 */ /* 0x040fe200078e0224 */
[----:B------:R-:W-:Y:S03]  /*121d0*/  STL.64 [R1+0x2c0], R18 ;  /* 0x0002c01201007387 */ /* 0x000fe60000100a00 */
[C---:B------:R-:W-:Y:S01]  /*121e0*/  IMAD.WIDE R52, R0.reuse, 0x2, R52 ;  /* 0x0000000200347825 */ /* 0x040fe200078e0234 */
[----:B------:R-:W-:Y:S03]  /*121f0*/  STL.64 [R1+0x830], R18 ;  /* 0x0008301201007387 */ /* 0x000fe60000100a00 */
[C---:B------:R-:W-:Y:S01]  /*12200*/  IMAD.WIDE R22, R0.reuse, 0x2, R22 ;  /* 0x0000000200167825 */ /* 0x040fe200078e0216 */
[----:B------:R-:W-:Y:S03]  /*12210*/  STL.64 [R1+0x2d0], R36 ;  /* 0x0002d02401007387 */ /* 0x000fe60000100a00 */
[----:B------:R-:W-:Y:S01]  /*12220*/  IMAD.WIDE R48, R0, 0x2, R48 ;  /* 0x0000000200307825 */ /* 0x000fe200078e0230 */
[----:B------:R-:W-:Y:S04]  /*12230*/  STL [R1+0x848], R36 ;  /* 0x0008482401007387 */ /* 0x000fe80000100800 */
[----:B------:R-:W-:Y:S04]  /*12240*/  STL [R1+0x838], R37 ;  /* 0x0008382501007387 */ /* 0x000fe80000100800 */
[----:B------:R-:W-:Y:S04]  /*12250*/  STL.64 [R1+0x2e0], R52 ;  /* 0x0002e03401007387 */ /* 0x000fe80000100a00 */
[----:B------:R-:W-:Y:S04]  /*12260*/  STL.64 [R1+0x840], R52 ;  /* 0x0008403401007387 */ /* 0x000fe80000100a00 */
[----:B------:R-:W-:Y:S04]  /*12270*/  STL.64 [R1+0x2f0], R22 ;  /* 0x0002f01601007387 */ /* 0x000fe80000100a00 */
[----:B------:R1:W-:Y:S01]  /*12280*/  STL.64 [R1+0x850], R22 ;  /* 0x0008501601007387 */ /* 0x0003e20000100a00 */
[----:B0-----:R-:W-:-:S04]  /*12290*/  LOP3.LUT R21, R21, 0x7f, RZ, 0xc0, !PT ;  /* 0x0000007f15157812 */ /* 0x001fc800078ec0ff */
[----:B------:R-:W-:Y:S01]  /*122a0*/  ISETP.GE.AND P2, PT, R21, UR8, PT ;  /* 0x0000000815007c0c */ /* 0x000fe2000bf46270 */
[----:B--2---:R-:W-:-:S05]  /*122b0*/  IMAD.WIDE R2, R0, 0x2, R2 ;  /* 0x0000000200027825 */ /* 0x004fca00078e0202 */
[----:B------:R0:W-:Y:S04]  /*122c0*/  STL [R1+0x858], R3 ;  /* 0x0008580301007387 */ /* 0x0001e80000100800 */
[----:B------:R-:W-:Y:S01]  /*122d0*/  STL.64 [R1+0x300], R48 ;  /* 0x0003003001007387 */ /* 0x000fe20000100a00 */
[----:B---3--:R-:W-:-:S05]  /*122e0*/  IMAD.WIDE R34, R0, 0x2, R34 ;  /* 0x0000000200227825 */ /* 0x008fca00078e0222 */
[----:B------:R-:W-:Y:S04]  /*122f0*/  STL.64 [R1+0x320], R34 ;  /* 0x0003202201007387 */ /* 0x000fe80000100a00 */
[----:B------:R2:W-:Y:S01]  /*12300*/  STL.64 [R1+0x860], R48 ;  /* 0x0008603001007387 */ /* 0x0005e20000100a00 */
[----:B----4-:R-:W-:-:S05]  /*12310*/  IMAD.WIDE R42, R0, 0x2, R42 ;  /* 0x00000002002a7825 */ /* 0x010fca00078e022a */
[----:B------:R-:W-:Y:S04]  /*12320*/  STL.64 [R1+0x310], R42 ;  /* 0x0003102a01007387 */ /* 0x000fe80000100a00 */
[----:B------:R-:W-:Y:S04]  /*12330*/  STL [R1+0x584], R0 ;  /* 0x0005840001007387 */ /* 0x000fe80000100800 */
[----:B-1----:R-:W3:Y:S04]  /*12340*/  LDL.64 R22, [R1+0x2a8] ;  /* 0x0002a80001167983 */ /* 0x002ee80000100a00 */
[----:B------:R-:W4:Y:S04]  /*12350*/  LDL.64 R52, [R1+0x268] ;  /* 0x0002680001347983 */ /* 0x000f280000100a00 */
[----:B------:R-:W4:Y:S04]  /*12360*/  LDL.64 R18, [R1+0x228] ;  /* 0x0002280001127983 */ /* 0x000f280000100a00 */
[----:B------:R-:W4:Y:S01]  /*12370*/  LDL.64 R20, [R1+0x1e8] ;  /* 0x0001e80001147983 */ /* 0x000f220000100a00 */
[----:B0-----:R-:W-:Y:S01]  /*12380*/  PRMT R3, RZ, 0x7610, R3 ;  /* 0x00007610ff037816 */ /* 0x001fe20000000003 */
[----:B--2---:R-:W-:-:S02]  /*12390*/  IMAD.MOV.U32 R48, RZ, RZ, R34 ;  /* 0x000000ffff307224 */ /* 0x004fc400078e0022 */
[----:B------:R-:W-:Y:S01]  /*123a0*/  IMAD.MOV.U32 R49, RZ, RZ, R35 ;  /* 0x000000ffff317224 */ /* 0x000fe200078e0023 */
[----:B------:R-:W-:Y:S01]  /*123b0*/  PRMT R36, RZ, 0x7610, R36 ;  /* 0x00007610ff247816 */ /* 0x000fe20000000024 */
[----:B------:R-:W2:Y:S01]  /*123c0*/  LDL.64 R34, [R1+0x260] ;  /* 0x0002600001227983 */ /* 0x000ea20000100a00 */
[----:B------:R-:W-:-:S03]  /*123d0*/  PRMT R37, RZ, 0x7610, R37 ;  /* 0x00007610ff257816 */ /* 0x000fc60000000025 */
[----:B------:R-:W2:Y:S01]  /*123e0*/  @!P2 LDG.E.U16 R3, desc[UR22][R48.64] ;  /* 0x000000163003a981 */ /* 0x000ea2000c1e1500 */
[----:B------:R-:W-:Y:S02]  /*123f0*/  PRMT R32, RZ, 0x7610, R32 ;  /* 0x00007610ff207816 */ /* 0x000fe40000000020 */
[----:B------:R-:W-:Y:S01]  /*12400*/  PRMT R33, RZ, 0x7610, R33 ;  /* 0x00007610ff217816 */ /* 0x000fe20000000021 */
[----:B---3--:R-:W3:Y:S04]  /*12410*/  @!P2 LDG.E.U16 R36, desc[UR22][R22.64] ;  /* 0x000000161624a981 */ /* 0x008ee8000c1e1500 */
[----:B----4-:R-:W4:Y:S04]  /*12420*/  @!P2 LDG.E.U16 R37, desc[UR22][R52.64] ;  /* 0x000000163425a981 */ /* 0x010f28000c1e1500 */
[----:B------:R-:W4:Y:S04]  /*12430*/  @!P2 LDG.E.U16 R32, desc[UR22][R18.64] ;  /* 0x000000161220a981 */ /* 0x000f28000c1e1500 */
[----:B------:R-:W4:Y:S01]  /*12440*/  @!P2 LDG.E.U16 R33, desc[UR22][R20.64] ;  /* 0x000000161421a981 */ /* 0x000f22000c1e1500 */
[----:B------:R-:W-:-:S05]  /*12450*/  PRMT R39, RZ, 0x7610, R39 ;  /* 0x00007610ff277816 */ /* 0x000fca0000000027 */
[----:B------:R0:W-:Y:S04]  /*12460*/  STL.S16 [R1+0x3ac], R39 ;  /* 0x0003ac2701007387 */ /* 0x0001e80000100600 */
        /* <DEDUP_REMOVED lines=8> */
[----:B----4-:R0:W-:Y:S04]  /*124f0*/  STL [R1+0x3fc], R37 ;  /* 0x0003fc2501007387 */ /* 0x0101e80000100800 */
[----:B0-----:R-:W3:Y:S04]  /*12500*/  LDL.LU R37, [R1+0x838] ;  /* 0x0008380001257983 */ /* 0x001ee80000300800 */
[----:B------:R-:W4:Y:S04]  /*12510*/  LDL.LU.64 R18, [R1+0x830] ;  /* 0x0008300001127983 */ /* 0x000f280000300a00 */
[----:B------:R0:W-:Y:S04]  /*12520*/  STL [R1+0x3dc], R32 ;  /* 0x0003dc2001007387 */ /* 0x0001e80000100800 */
[----:B0-----:R-:W2:Y:S04]  /*12530*/  LDL.LU R32, [R1+0x828] ;  /* 0x0008280001207983 */ /* 0x001ea80000300800 */
[----:B------:R-:W2:Y:S04]  /*12540*/  LDL.LU.64 R20, [R1+0x820] ;  /* 0x0008200001147983 */ /* 0x000ea80000300a00 */
[----:B------:R0:W-:Y:S04]  /*12550*/  STL [R1+0x3bc], R33 ;  /* 0x0003bc2101007387 */ /* 0x0001e80000100800 */
[----:B0-----:R-:W2:Y:S01]  /*12560*/  LDL.LU R33, [R1+0x818] ;  /* 0x0008180001217983 */ /* 0x001ea20000300800 */
[----:B------:R-:W-:-:S02]  /*12570*/  PRMT R16, RZ, 0x7610, R16 ;  /* 0x00007610ff107816 */ /* 0x000fc40000000010 */
[----:B------:R-:W-:-:S04]  /*12580*/  PRMT R17, RZ, 0x7610, R17 ;  /* 0x00007610ff117816 */ /* 0x000fc80000000011 */
[----:B--2---:R-:W2:Y:S04]  /*12590*/  @!P2 LDG.E.U16 R16, desc[UR22][R32.64] ;  /* 0x000000162010a981 */ /* 0x004ea8000c1e1500 */
[----:B------:R-:W2:Y:S04]  /*125a0*/  LDL.LU.64 R32, [R1+0x810] ;  /* 0x0008100001207983 */ /* 0x000ea80000300a00 */
[----:B--2---:R-:W2:Y:S04]  /*125b0*/  @!P2 LDG.E.U16 R17, desc[UR22][R32.64] ;  /* 0x000000162011a981 */ /* 0x004ea8000c1e1500 */
[----:B------:R0:W-:Y:S04]  /*125c0*/  STL [R1+0x39c], R16 ;  /* 0x00039c1001007387 */ /* 0x0001e80000100800 */
[----:B0-----:R-:W3:Y:S04]  /*125d0*/  LDL.LU R16, [R1+0x808] ;  /* 0x0008080001107983 */ /* 0x001ee80000300800 */
[----:B--2---:R0:W-:Y:S04]  /*125e0*/  STL [R1+0x37c], R17 ;  /* 0x00037c1101007387 */ /* 0x0041e80000100800 */
[----:B0-----:R-:W3:Y:S01]  /*125f0*/  LDL.LU R17, [R1+0x804] ;  /* 0x0008040001117983 */ /* 0x001ee20000300800 */
[----:B------:R-:W-:-:S02]  /*12600*/  PRMT R40, RZ, 0x7610, R40 ;  /* 0x00007610ff287816 */ /* 0x000fc40000000028 */
[----:B------:R-:W-:Y:S02]  /*12610*/  PRMT R41, RZ, 0x7610, R41 ;  /* 0x00007610ff297816 */ /* 0x000fe40000000029 */
[----:B------:R-:W-:Y:S02]  /*12620*/  PRMT R46, RZ, 0x7610, R46 ;  /* 0x00007610ff2e7816 */ /* 0x000fe4000000002e */
[----:B------:R-:W-:Y:S02]  /*12630*/  PRMT R47, RZ, 0x7610, R47 ;  /* 0x00007610ff2f7816 */ /* 0x000fe4000000002f */
[----:B------:R-:W2:Y:S04]  /*12640*/  @!P2 LDG.E.U16 R41, desc[UR22][R42.64] ;  /* 0x000000162a29a981 */ /* 0x000ea8000c1e1500 */
[----:B------:R-:W2:Y:S04]  /*12650*/  @!P2 LDG.E.U16 R46, desc[UR22][R20.64] ;  /* 0x00000016142ea981 */ /* 0x000ea8000c1e1500 */
[----:B------:R-:W2:Y:S04]  /*12660*/  @!P2 LDG.E.U16 R47, desc[UR22][R34.64] ;  /* 0x00000016222fa981 */ /* 0x000ea8000c1e1500 */
[----:B---3--:R-:W3:Y:S04]  /*12670*/  @!P2 LDG.E.U16 R40, desc[UR22][R16.64] ;  /* 0x000000161028a981 */ /* 0x008ee8000c1e1500 */
[----:B------:R-:W-:Y:S04]  /*12680*/  STL [R1+0x58c], R32 ;  /* 0x00058c2001007387 */ /* 0x000fe80000100800 */
[----:B------:R-:W-:Y:S04]  /*12690*/  STL [R1+0x588], R33 ;  /* 0x0005882101007387 */ /* 0x000fe80000100800 */
[----:B---3--:R0:W-:Y:S04]  /*126a0*/  STL [R1+0x35c], R40 ;  /* 0x00035c2801007387 */ /* 0x0081e80000100800 */
[----:B0-----:R-:W3:Y:S04]  /*126b0*/  LDL.LU R40, [R1+0x800] ;  /* 0x0008000001287983 */ /* 0x001ee80000300800 */
[----:B------:R-:W-:Y:S04]  /*126c0*/  STL [R1+0x594], R16 ;  /* 0x0005941001007387 */ /* 0x000fe80000100800 */
[----:B------:R-:W-:Y:S04]  /*126d0*/  STL [R1+0x590], R17 ;  /* 0x0005901101007387 */ /* 0x000fe80000100800 */
[----:B------:R-:W3:Y:S04]  /*126e0*/  LDL.LU.64 R42, [R1+0x7f8] ;  /* 0x0007f800012a7983 */ /* 0x000ee80000300a00 */
[----:B--2---:R0:W-:Y:S04]  /*126f0*/  STL [R1+0x438], R41 ;  /* 0x0004382901007387 */ /* 0x0041e80000100800 */
[----:B0-----:R-:W2:Y:S04]  /*12700*/  LDL.LU R41, [R1+0x7f0] ;  /* 0x0007f00001297983 */ /* 0x001ea80000300800 */
[----:B------:R-:W2:Y:S04]  /*12710*/  LDL.LU.64 R20, [R1+0x7e8] ;  /* 0x0007e80001147983 */ /* 0x000ea80000300a00 */
        /* <DEDUP_REMOVED lines=12> */
[----:B------:R-:W3:Y:S04]  /*127e0*/  LDL.LU.64 R46, [R1+0x7b8] ;  /* 0x0007b800012e7983 */ /* 0x000ee80000300a00 */
[----:B--2---:R0:W-:Y:S04]  /*127f0*/  STL [R1+0x3b8], R31 ;  /* 0x0003b81f01007387 */ /* 0x0041e80000100800 */
[----:B0-----:R-:W2:Y:S01]  /*12800*/  LDL.LU R31, [R1+0x7b4] ;  /* 0x0007b400011f7983 */ /* 0x001ea20000300800 */
[----:B------:R-:W-:-:S02]  /*12810*/  PRMT R14, RZ, 0x7610, R14 ;  /* 0x00007610ff0e7816 */ /* 0x000fc4000000000e */
[----:B------:R-:W-:-:S04]  /*12820*/  PRMT R15, RZ, 0x7610, R15 ;  /* 0x00007610ff0f7816 */ /* 0x000fc8000000000f */
[----:B---3--:R-:W3:Y:S04]  /*12830*/  @!P2 LDG.E.U16 R14, desc[UR22][R46.64] ;  /* 0x000000162e0ea981 */ /* 0x008ee8000c1e1500 */
[----:B--2---:R-:W2:Y:S04]  /*12840*/  @!P2 LDG.E.U16 R15, desc[UR22][R30.64] ;  /* 0x000000161e0fa981 */ /* 0x004ea8000c1e1500 */
[----:B---3--:R0:W-:Y:S04]  /*12850*/  STL [R1+0x398], R14 ;  /* 0x0003980e01007387 */ /* 0x0081e80000100800 */
[----:B0-----:R-:W3:Y:S04]  /*12860*/  LDL.LU R14, [R1+0x7b0] ;  /* 0x0007b000010e7983 */ /* 0x001ee80000300800 */
[----:B------:R-:W-:Y:S04]  /*12870*/  STL [R1+0x59c], R46 ;  /* 0x00059c2e01007387 */ /* 0x000fe80000100800 */
[----:B------:R-:W-:Y:S04]  /*12880*/  STL [R1+0x598], R47 ;  /* 0x0005982f01007387 */ /* 0x000fe80000100800 */
[----:B--2---:R0:W-:Y:S04]  /*12890*/  STL [R1+0x378], R15 ;  /* 0x0003780f01007387 */ /* 0x0041e80000100800 */
[----:B0-----:R-:W3:Y:S01]  /*128a0*/  LDL.LU R15, [R1+0x7ac] ;  /* 0x0007ac00010f7983 */ /* 0x001ee20000300800 */
[----:B------:R-:W-:-:S02]  /*128b0*/  PRMT R50, RZ, 0x7610, R50 ;  /* 0x00007610ff327816 */ /* 0x000fc40000000032 */
[----:B------:R-:W-:-:S06]  /*128c0*/  PRMT R51, RZ, 0x7610, R51 ;  /* 0x00007610ff337816 */ /* 0x000fcc0000000033 */
        /* <DEDUP_REMOVED lines=10> */
[----:B0-----:R-:W3:Y:S01]  /*12970*/  LDL.LU R51, [R1+0x798] ;  /* 0x0007980001337983 */ /* 0x001ee20000300800 */
[----:B------:R-:W-:-:S02]  /*12980*/  PRMT R44, RZ, 0x7610, R44 ;  /* 0x00007610ff2c7816 */ /* 0x000fc4000000002c */
[----:B------:R-:W-:-:S04]  /*12990*/  PRMT R45, RZ, 0x7610, R45 ;  /* 0x00007610ff2d7816 */ /* 0x000fc8000000002d */
[----:B------:R-:W2:Y:S04]  /*129a0*/  @!P2 LDG.E.U16 R44, desc[UR22][R42.64] ;  /* 0x000000162a2ca981 */ /* 0x000ea8000c1e1500 */
[----:B------:R-:W4:Y:S04]  /*129b0*/  LDL.LU.64 R42, [R1+0x790] ;  /* 0x00079000012a7983 */ /* 0x000f280000300a00 */
[----:B---3--:R-:W3:Y:S04]  /*129c0*/  @!P2 LDG.E.U16 R45, desc[UR22][R50.64] ;  /* 0x00000016322da981 */ /* 0x008ee8000c1e1500 */
[----:B--2---:R0:W-:Y:S04]  /*129d0*/  STL [R1+0x414], R44 ;  /* 0x0004142c01007387 */ /* 0x0041e80000100800 */
[----:B0-----:R-:W2:Y:S04]  /*129e0*/  LDL.LU R44, [R1+0x788] ;  /* 0x00078800012c7983 */ /* 0x001ea80000300800 */
[----:B------:R-:W2:Y:S04]  /*129f0*/  LDL.LU.64 R50, [R1+0x780] ;  /* 0x0007800001327983 */ /* 0x000ea80000300a00 */
[----:B---3--:R0:W-:Y:S04]  /*12a00*/  STL [R1+0x3f4], R45 ;  /* 0x0003f42d01007387 */ /* 0x0081e80000100800 */
[----:B0-----:R-:W2:Y:S01]  /*12a10*/  LDL.LU R45, [R1+0x778] ;  /* 0x00077800012d7983 */ /* 0x001ea20000300800 */
[----:B------:R-:W-:-:S02]  /*12a20*/  PRMT R28, RZ, 0x7610, R28 ;  /* 0x00007610ff1c7816 */ /* 0x000fc4000000001c */
[----:B------:R-:W-:-:S04]  /*12a30*/  PRMT R29, RZ, 0x7610, R29 ;  /* 0x00007610ff1d7816 */ /* 0x000fc8000000001d */
[----:B--2---:R-:W2:Y:S04]  /*12a40*/  @!P2 LDG.E.U16 R28, desc[UR22][R44.64] ;  /* 0x000000162c1ca981 */ /* 0x004ea8000c1e1500 */
[----:B------:R-:W3:Y:S04]  /*12a50*/  LDL.LU.64 R44, [R1+0x770] ;  /* 0x00077000012c7983 */ /* 0x000ee80000300a00 */
[----:B---3--:R-:W3:Y:S04]  /*12a60*/  @!P2 LDG.E.U16 R29, desc[UR22][R44.64] ;  /* 0x000000162c1da981 */ /* 0x008ee8000c1e1500 */
[----:B--2---:R0:W-:Y:S04]  /*12a70*/  STL [R1+0x3d4], R28 ;  /* 0x0003d41c01007387 */ /* 0x0041e80000100800 */
[----:B0-----:R-:W2:Y:S04]  /*12a80*/  LDL.LU R28, [R1+0x768] ;  /* 0x00076800011c7983 */ /* 0x001ea80000300800 */
[----:B------:R-:W2:Y:S04]  /*12a90*/  LDL.LU.64 R44, [R1+0x760] ;  /* 0x00076000012c7983 */ /* 0x000ea80000300a00 */
[----:B---3--:R0:W-:Y:S04]  /*12aa0*/  STL [R1+0x3b4], R29 ;  /* 0x0003b41d01007387 */ /* 0x0081e80000100800 */
[----:B0-----:R-:W3:Y:S01]  /*12ab0*/  LDL.LU R29, [R1+0x75c] ;  /* 0x00075c00011d7983 */ /* 0x001ee20000300800 */
[----:B------:R-:W-:-:S02]  /*12ac0*/  PRMT R12, RZ, 0x7610, R12 ;  /* 0x00007610ff0c7816 */ /* 0x000fc4000000000c */
[----:B------:R-:W-:-:S04]  /*12ad0*/  PRMT R13, RZ, 0x7610, R13 ;  /* 0x00007610ff0d7816 */ /* 0x000fc8000000000d */
[----:B--2---:R-:W2:Y:S04]  /*12ae0*/  @!P2 LDG.E.U16 R12, desc[UR22][R44.64] ;  /* 0x000000162c0ca981 */ /* 0x004ea8000c1e1500 */
[----:B---3--:R-:W3:Y:S04]  /*12af0*/  @!P2 LDG.E.U16 R13, desc[UR22][R28.64] ;  /* 0x000000161c0da981 */ /* 0x008ee8000c1e1500 */
[----:B--2---:R0:W-:Y:S04]  /*12b00*/  STL [R1+0x394], R12 ;  /* 0x0003940c01007387 */ /* 0x0041e80000100800 */
[----:B0-----:R-:W2:Y:S04]  /*12b10*/  LDL.LU R12, [R1+0x758] ;  /* 0x00075800010c7983 */ /* 0x001ea80000300800 */
[----:B------:R-:W-:Y:S04]  /*12b20*/  STL [R1+0x5b4], R44 ;  /* 0x0005b42c01007387 */ /* 0x000fe80000100800 */
[----:B------:R-:W-:Y:S04]  /*12b30*/  STL [R1+0x5b0], R45 ;  /* 0x0005b02d01007387 */ /* 0x000fe80000100800 */
[----:B---3--:R0:W-:Y:S04]  /*12b40*/  STL [R1+0x374], R13 ;  /* 0x0003740d01007387 */ /* 0x0081e80000100800 */
[----:B0-----:R-:W2:Y:S01]  /*12b50*/  LDL.LU R13, [R1+0x754] ;  /* 0x00075400010d7983 */ /* 0x001ea20000300800 */
[----:B------:R-:W-:-:S02]  /*12b60*/  PRMT R4, RZ, 0x7610, R4 ;  /* 0x00007610ff047816 */ /* 0x000fc40000000004 */
[----:B------:R-:W-:Y:S02]  /*12b70*/  PRMT R5, RZ, 0x7610, R5 ;  /* 0x00007610ff057816 */ /* 0x000fe40000000005 */
[----:B------:R-:W-:-:S04]  /*12b80*/  PRMT R6, RZ, 0x7610, R6 ;  /* 0x00007610ff067816 */ /* 0x000fc80000000006 */
[----:B------:R-:W3:Y:S04]  /*12b90*/  @!P2 LDG.E.U16 R5, desc[UR22][R22.64] ;  /* 0x000000161605a981 */ /* 0x000ee8000c1e1500 */
[----:B------:R-:W3:Y:S04]  /*12ba0*/  @!P2 LDG.E.U16 R6, desc[UR22][R40.64] ;  /* 0x000000162806a981 */ /* 0x000ee8000c1e1500 */
[----:B--2---:R-:W2:Y:S04]  /*12bb0*/  @!P2 LDG.E.U16 R4, desc[UR22][R12.64] ;  /* 0x000000160c04a981 */ /* 0x004ea8000c1e1500 */
[----:B------:R-:W-:Y:S04]  /*12bc0*/  STL [R1+0x5bc], R28 ;  /* 0x0005bc1c01007387 */ /* 0x000fe80000100800 */
[----:B------:R0:W-:Y:S01]  /*12bd0*/  STL [R1+0x5b8], R29 ;  /* 0x0005b81d01007387 */ /* 0x0001e20000100800 */
[----:B------:R-:W-:-:S06]  /*12be0*/  PRMT R7, RZ, 0x7610, R7 ;  /* 0x00007610ff077816 */ /* 0x000fcc0000000007 */
[----:B----4-:R-:W4:Y:S04]  /*12bf0*/  @!P2 LDG.E.U16 R7, desc[UR22][R42.64] ;  /* 0x000000162a07a981 */ /* 0x010f28000c1e1500 */
[----:B0-----:R-:W3:Y:S04]  /*12c00*/  LDL.LU R29, [R1+0x3ac] ;  /* 0x0003ac00011d7983 */ /* 0x001ee80000300800 */
[----:B--2---:R0:W-:Y:S04]  /*12c10*/  STL [R1+0x354], R4 ;  /* 0x0003540401007387 */ /* 0x0041e80000100800 */
[----:B0-----:R-:W2:Y:S04]  /*12c20*/  LDL.LU R4, [R1+0x750] ;  /* 0x0007500001047983 */ /* 0x001ea80000300800 */
[----:B------:R-:W-:Y:S04]  /*12c30*/  STL [R1+0x5c4], R12 ;  /* 0x0005c40c01007387 */ /* 0x000fe80000100800 */
[----:B------:R-:W-:Y:S04]  /*12c40*/  STL [R1+0x5c0], R13 ;  /* 0x0005c00d01007387 */ /* 0x000fe80000100800 */
[----:B------:R-:W2:Y:S04]  /*12c50*/  LDL.LU.64 R22, [R1+0x748] ;  /* 0x0007480001167983 */ /* 0x000ea80000300a00 */
[----:B---3--:R0:W-:Y:S04]  /*12c60*/  STL [R1+0x430], R5 ;  /* 0x0004300501007387 */ /* 0x0081e80000100800 */
[----:B0-----:R-:W3:Y:S04]  /*12c70*/  LDL.LU R5, [R1+0x740] ;  /* 0x0007400001057983 */ /* 0x001ee80000300800 */
[----:B------:R-:W2:Y:S04]  /*12c80*/  LDL.LU.64 R40, [R1+0x738] ;  /* 0x0007380001287983 */ /* 0x000ea80000300a00 */
[----:B------:R0:W-:Y:S04]  /*12c90*/  STL [R1+0x410], R6 ;  /* 0x0004100601007387 */ /* 0x0001e80000100800 */
[----:B0-----:R-:W2:Y:S04]  /*12ca0*/  LDL.LU R6, [R1+0x730] ;  /* 0x0007300001067983 */ /* 0x001ea80000300800 */
[----:B------:R-:W2:Y:S01]  /*12cb0*/  LDL.LU.64 R42, [R1+0x728] ;  /* 0x00072800012a7983 */ /* 0x000ea20000300a00 */
[----:B------:R-:W-:-:S03]  /*12cc0*/  PRMT R26, RZ, 0x7610, R26 ;  /* 0x00007610ff1a7816 */ /* 0x000fc6000000001a */
[----:B----4-:R0:W-:Y:S04]  /*12cd0*/  STL [R1+0x3f0], R7 ;  /* 0x0003f00701007387 */ /* 0x0101e80000100800 */
[----:B0-----:R-:W4:Y:S04]  /*12ce0*/  LDL.LU R7, [R1+0x720] ;  /* 0x0007200001077983 */ /* 0x001f280000300800 */
[----:B--2---:R-:W2:Y:S04]  /*12cf0*/  @!P2 LDG.E.U16 R26, desc[UR22][R42.64] ;  /* 0x000000162a1aa981 */ /* 0x004ea8000c1e1500 */
[----:B------:R-:W2:Y:S01]  /*12d00*/  LDL.LU.64 R42, [R1+0x718] ;  /* 0x00071800012a7983 */ /* 0x000ea20000300a00 */
[----:B------:R-:W-:-:S06]  /*12d10*/  PRMT R27, RZ, 0x7610, R27 ;  /* 0x00007610ff1b7816 */ /* 0x000fcc000000001b */
        /* <DEDUP_REMOVED lines=18> */
[----:B------:R-:W2:Y:S01]  /*12e40*/  @!P2 LDG.E.U16 R9, desc[UR22][R52.64] ;  /* 0x000000163409a981 */ /* 0x000ea2000c1e1500 */
[----:B------:R-:W-:Y:S02]  /*12e50*/  PRMT R38, RZ, 0x7610, R38 ;  /* 0x00007610ff267816 */ /* 0x000fe40000000026 */
[----:B------:R-:W-:Y:S01]  /*12e60*/  PRMT R24, RZ, 0x7610, R24 ;  /* 0x00007610ff187816 */ /* 0x000fe20000000018 */
[----:B------:R-:W-:Y:S01]  /*12e70*/  STL [R1+0x5d4], R26 ;  /* 0x0005d41a01007387 */ /* 0x000fe20000100800 */
[----:B------:R-:W-:-:S03]  /*12e80*/  PRMT R25, RZ, 0x7610, R25 ;  /* 0x00007610ff197816 */ /* 0x000fc60000000019 */
[----:B------:R-:W2:Y:S04]  /*12e90*/  @!P2 LDG.E.U16 R38, desc[UR22][R20.64] ;  /* 0x000000161426a981 */ /* 0x000ea8000c1e1500 */
[----:B------:R-:W2:Y:S04]  /*12ea0*/  @!P2 LDG.E.U16 R24, desc[UR22][R50.64] ;  /* 0x000000163218a981 */ /* 0x000ea8000c1e1500 */
[----:B---3--:R-:W3:Y:S04]  /*12eb0*/  @!P2 LDG.E.U16 R8, desc[UR22][R10.64] ;  /* 0x000000160a08a981 */ /* 0x008ee8000c1e1500 */
[----:B------:R-:W-:Y:S04]  /*12ec0*/  STL [R1+0x5d0], R27 ;  /* 0x0005d01b01007387 */ /* 0x000fe80000100800 */
[----:B------:R-:W2:Y:S04]  /*12ed0*/  @!P2 LDG.E.U16 R25, desc[UR22][R40.64] ;  /* 0x000000162819a981 */ /* 0x000ea8000c1e1500 */
[----:B---3--:R0:W-:Y:S04]  /*12ee0*/  STL [R1+0x350], R8 ;  /* 0x0003500801007387 */ /* 0x0081e80000100800 */
[----:B0-----:R-:W3:Y:S04]  /*12ef0*/  LDL.LU R8, [R1+0x6f8] ;  /* 0x0006f80001087983 */ /* 0x001ee80000300800 */
[----:B------:R-:W-:Y:S04]  /*12f00*/  STL [R1+0x5dc], R10 ;  /* 0x0005dc0a01007387 */ /* 0x000fe80000100800 */
[----:B------:R-:W-:Y:S04]  /*12f10*/  STL [R1+0x5d8], R11 ;  /* 0x0005d80b01007387 */ /* 0x000fe80000100800 */
[----:B------:R-:W3:Y:S04]  /*12f20*/  LDL.LU.64 R52, [R1+0x6f0] ;  /* 0x0006f00001347983 */ /* 0x000ee80000300a00 */
[----:B--2---:R0:W-:Y:S04]  /*12f30*/  STL [R1+0x42c], R9 ;  /* 0x00042c0901007387 */ /* 0x0041e80000100800 */
[----:B0-----:R-:W3:Y:S04]  /*12f40*/  LDL.LU R9, [R1+0x6e8] ;  /* 0x0006e80001097983 */ /* 0x001ee80000300800 */
[----:B------:R-:W2:Y:S04]  /*12f50*/  LDL.LU.64 R20, [R1+0x6e0] ;  /* 0x0006e00001147983 */ /* 0x000ea80000300a00 */
[----:B------:R0:W-:Y:S04]  /*12f60*/  STL [R1+0x40c], R38 ;  /* 0x00040c2601007387 */ /* 0x0001e80000100800 */
[----:B0-----:R-:W2:Y:S04]  /*12f70*/  LDL.LU R38, [R1+0x6d8] ;  /* 0x0006d80001267983 */ /* 0x001ea80000300800 */
[----:B------:R-:W2:Y:S04]  /*12f80*/  LDL.LU.64 R50, [R1+0x6d0] ;  /* 0x0006d00001327983 */ /* 0x000ea80000300a00 */
[----:B------:R0:W-:Y:S04]  /*12f90*/  STL [R1+0x3ec], R24 ;  /* 0x0003ec1801007387 */ /* 0x0001e80000100800 */
[----:B0-----:R-:W2:Y:S04]  /*12fa0*/  LDL.LU R24, [R1+0x6c8] ;  /* 0x0006c80001187983 */ /* 0x001ea80000300800 */
[----:B------:R-:W2:Y:S04]  /*12fb0*/  LDL.LU.64 R40, [R1+0x6c0] ;  /* 0x0006c00001287983 */ /* 0x000ea80000300a00 */
[----:B------:R0:W-:Y:S04]  /*12fc0*/  STL [R1+0x3cc], R25 ;  /* 0x0003cc1901007387 */ /* 0x0001e80000100800 */
[----:B0-----:R-:W4:Y:S04]  /*12fd0*/  LDL.LU R25, [R1+0x6b8] ;  /* 0x0006b80001197983 */ /* 0x001f280000300800 */
[----:B---3--:R-:W3:Y:S04]  /*12fe0*/  @!P2 LDG.E.U16 R29, desc[UR22][R8.64] ;  /* 0x00000016081da981 */ /* 0x008ee8000c1e1500 */
[----:B------:R-:W3:Y:S01]  /*12ff0*/  LDL.LU.64 R8, [R1+0x6b0] ;  /* 0x0006b00001087983 */ /* 0x000ee20000300a00 */
[----:B------:R-:W-:-:S02]  /*13000*/  PRMT R39, RZ, 0x7610, R39 ;  /* 0x00007610ff277816 */ /* 0x000fc40000000027 */
[----:B------:R-:W-:Y:S02]  /*13010*/  PRMT R10, RZ, 0x7610, R10 ;  /* 0x00007610ff0a7816 */ /* 0x000fe4000000000a */
[----:B------:R-:W-:Y:S02]  /*13020*/  PRMT R26, RZ, 0x7610, R26 ;  /* 0x00007610ff1a7816 */ /* 0x000fe4000000001a */
[----:B------:R-:W-:Y:S02]  /*13030*/  PRMT R27, RZ, 0x7610, R27 ;  /* 0x00007610ff1b7816 */ /* 0x000fe4000000001b */
[----:B------:R-:W-:Y:S02]  /*13040*/  PRMT R42, RZ, 0x7610, R42 ;  /* 0x00007610ff2a7816 */ /* 0x000fe4000000002a */
[----:B------:R-:W-:Y:S02]  /*13050*/  PRMT R43, RZ, 0x7610, R43 ;  /* 0x00007610ff2b7816 */ /* 0x000fe4000000002b */
[----:B------:R-:W3:Y:S04]  /*13060*/  @!P2 LDG.E.U16 R27, desc[UR22][R36.64] ;  /* 0x00000016241ba981 */ /* 0x000ee8000c1e1500 */
[----:B------:R-:W3:Y:S04]  /*13070*/  @!P2 LDG.E.U16 R42, desc[UR22][R34.64] ;  /* 0x00000016222aa981 */ /* 0x000ee8000c1e1500 */
[----:B------:R-:W3:Y:S04]  /*13080*/  @!P2 LDG.E.U16 R43, desc[UR22][R22.64] ;  /* 0x00000016162ba981 */ /* 0x000ee8000c1e1500 */
[----:B--2---:R-:W2:Y:S04]  /*13090*/  @!P2 LDG.E.U16 R39, desc[UR22][R40.64] ;  /* 0x000000162827a981 */ /* 0x004ea8000c1e1500 */
[----:B----4-:R-:W4:Y:S04]  /*130a0*/  @!P2 LDG.E.U16 R10, desc[UR22][R24.64] ;  /* 0x00000016180aa981 */ /* 0x010f28000c1e1500 */
[----:B---3--:R-:W3:Y:S04]  /*130b0*/  @!P2 LDG.E.U16 R26, desc[UR22][R8.64] ;  /* 0x00000016081aa981 */ /* 0x008ee8000c1e1500 */
[----:B------:R-:W-:Y:S01]  /*130c0*/  STL [R1+0x5e4], R29 ;  /* 0x0005e41d01007387 */ /* 0x000fe20000100800 */
[----:B------:R-:W-:-:S06]  /*130d0*/  PRMT R12, RZ, 0x7610, R12 ;  /* 0x00007610ff0c7816 */ /* 0x000fcc000000000c */
[----:B------:R-:W3:Y:S04]  /*130e0*/  @!P2 LDG.E.U16 R12, desc[UR22][R6.64] ;  /* 0x00000016060ca981 */ /* 0x000ee8000c1e1500 */
[----:B--2---:R0:W-:Y:S04]  /*130f0*/  STL [R1+0x38c], R39 ;  /* 0x00038c2701007387 */ /* 0x0041e80000100800 */
[----:B0-----:R-:W2:Y:S04]  /*13100*/  LDL.LU R39, [R1+0x6a8] ;  /* 0x0006a80001277983 */ /* 0x001ea80000300800 */
[----:B------:R-:W-:Y:S04]  /*13110*/  STL [R1+0x5e8], R40 ;  /* 0x0005e82801007387 */ /* 0x000fe80000100800 */
[----:B------:R-:W-:Y:S04]  /*13120*/  STL [R1+0x5e0], R41 ;  /* 0x0005e02901007387 */ /* 0x000fe80000100800 */
[----:B----4-:R-:W-:Y:S04]  /*13130*/  STL [R1+0x5f4], R10 ;  /* 0x0005f40a01007387 */ /* 0x010fe80000100800 */
[----:B------:R-:W-:Y:S04]  /*13140*/  STL [R1+0x5f0], R24 ;  /* 0x0005f01801007387 */ /* 0x000fe80000100800 */
[----:B------:R-:W-:Y:S04]  /*13150*/  STL [R1+0x5ec], R25 ;  /* 0x0005ec1901007387 */ /* 0x000fe80000100800 */
[----:B---3--:R-:W-:Y:S04]  /*13160*/  STL [R1+0x600], R26 ;  /* 0x0006001a01007387 */ /* 0x008fe80000100800 */
[----:B------:R-:W-:Y:S04]  /*13170*/  STL [R1+0x5fc], R8 ;  /* 0x0005fc0801007387 */ /* 0x000fe80000100800 */
[----:B------:R-:W-:Y:S04]  /*13180*/  STL [R1+0x5f8], R9 ;  /* 0x0005f80901007387 */ /* 0x000fe80000100800 */
[----:B------:R-:W3:Y:S04]  /*13190*/  LDL.LU.64 R36, [R1+0x6a0] ;  /* 0x0006a00001247983 */ /* 0x000ee80000300a00 */
[----:B------:R-:W-:Y:S04]  /*131a0*/  STL [R1+0x604], R27 ;  /* 0x0006041b01007387 */ /* 0x000fe80000100800 */
[----:B------:R-:W4:Y:S04]  /*131b0*/  LDL.LU.64 R34, [R1+0x698] ;  /* 0x0006980001227983 */ /* 0x000f280000300a00 */
[----:B------:R-:W-:Y:S04]  /*131c0*/  STL [R1+0x608], R42 ;  /* 0x0006082a01007387 */ /* 0x000fe80000100800 */
[----:B------:R-:W3:Y:S04]  /*131d0*/  LDL.LU.64 R22, [R1+0x690] ;  /* 0x0006900001167983 */ /* 0x000ee80000300a00 */
[----:B------:R-:W-:Y:S04]  /*131e0*/  STL [R1+0x60c], R43 ;  /* 0x00060c2b01007387 */ /* 0x000fe80000100800 */
[----:B------:R-:W4:Y:S01]  /*131f0*/  LDL.LU.64 R6, [R1+0x688] ;  /* 0x0006880001067983 */ /* 0x000f220000300a00 */
[----:B------:R-:W-:-:S02]  /*13200*/  PRMT R47, RZ, 0x7610, R47 ;  /* 0x00007610ff2f7816 */ /* 0x000fc4000000002f */
[----:B------:R-:W-:Y:S02]  /*13210*/  PRMT R13, RZ, 0x7610, R13 ;  /* 0x00007610ff0d7816 */ /* 0x000fe4000000000d */
[----:B------:R-:W-:Y:S02]  /*13220*/  PRMT R28, RZ, 0x7610, R28 ;  /* 0x00007610ff1c7816 */ /* 0x000fe4000000001c */
[----:B------:R-:W4:Y:S01]  /*13230*/  @!P2 LDG.E.U16 R47, desc[UR22][R20.64] ;  /* 0x00000016142fa981 */ /* 0x000f22000c1e1500 */
[----:B------:R-:W-:-:S03]  /*13240*/  PRMT R44, RZ, 0x7610, R44 ;  /* 0x00007610ff2c7816 */ /* 0x000fc6000000002c */
[----:B--2---:R-:W2:Y:S01]  /*13250*/  @!P2 LDG.E.U16 R13, desc[UR22][R38.64] ;  /* 0x00000016260da981 */ /* 0x004ea2000c1e1500 */
[----:B------:R-:W-:-:S06]  /*13260*/  PRMT R45, RZ, 0x7610, R45 ;  /* 0x00007610ff2d7816 */ /* 0x000fcc000000002d */
[----:B------:R-:W2:Y:S04]  /*13270*/  @!P2 LDG.E.U16 R45, desc[UR22][R18.64] ;  /* 0x00000016122da981 */ /* 0x000ea8000c1e1500 */
[----:B---3--:R-:W3:Y:S04]  /*13280*/  @!P2 LDG.E.U16 R28, desc[UR22][R22.64] ;  /* 0x00000016161ca981 */ /* 0x008ee8000c1e1500 */
[----:B----4-:R-:W4:Y:S04]  /*13290*/  @!P2 LDG.E.U16 R44, desc[UR22][R6.64] ;  /* 0x00000016062ca981 */ /* 0x010f28000c1e1500 */
[----:B------:R-:W-:Y:S04]  /*132a0*/  STL [R1+0x610], R12 ;  /* 0x0006100c01007387 */ /* 0x000fe80000100800 */
[----:B------:R-:W4:Y:S04]  /*132b0*/  LDL.LU.64 R20, [R1+0x680] ;  /* 0x0006800001147983 */ /* 0x000f280000300a00 */
[----:B------:R-:W-:Y:S04]  /*132c0*/  STL [R1+0x614], R47 ;  /* 0x0006142f01007387 */ /* 0x000fe80000100800 */
[----:B--2---:R-:W-:Y:S01]  /*132d0*/  STL [R1+0x620], R13 ;  /* 0x0006200d01007387 */ /* 0x004fe20000100800 */
[----:B------:R-:W-:-:S03]  /*132e0*/  PRMT R14, RZ, 0x7610, R14 ;  /* 0x00007610ff0e7816 */ /* 0x000fc6000000000e */
[----:B------:R-:W-:Y:S04]  /*132f0*/  STL [R1+0x61c], R38 ;  /* 0x00061c2601007387 */ /* 0x000fe80000100800 */
[----:B------:R-:W-:Y:S01]  /*13300*/  STL [R1+0x618], R39 ;  /* 0x0006182701007387 */ /* 0x000fe20000100800 */
[----:B------:R-:W-:Y:S02]  /*13310*/  PRMT R15, RZ, 0x7610, R15 ;  /* 0x00007610ff0f7816 */ /* 0x000fe4000000000f */
[----:B------:R-:W-:Y:S01]  /*13320*/  PRMT R30, RZ, 0x7610, R30 ;  /* 0x00007610ff1e7816 */ /* 0x000fe2000000001e */
[----:B------:R-:W2:Y:S04]  /*13330*/  @!P2 LDG.E.U16 R14, desc[UR22][R48.64] ;  /* 0x00000016300ea981 */ /* 0x000ea8000c1e1500 */
[----:B------:R-:W2:Y:S04]  /*13340*/  @!P2 LDG.E.U16 R15, desc[UR22][R4.64] ;  /* 0x00000016040fa981 */ /* 0x000ea8000c1e1500 */
[----:B------:R-:W2:Y:S04]  /*13350*/  @!P2 LDG.E.U16 R30, desc[UR22][R52.64] ;  /* 0x00000016341ea981 */ /* 0x000ea8000c1e1500 */
[----:B---3--:R-:W-:Y:S04]  /*13360*/  STL [R1+0x62c], R28 ;  /* 0x00062c1c01007387 */ /* 0x008fe80000100800 */
[----:B------:R-:W-:Y:S04]  /*13370*/  STL [R1+0x628], R22 ;  /* 0x0006281601007387 */ /* 0x000fe80000100800 */
[----:B------:R-:W-:Y:S04]  /*13380*/  STL [R1+0x624], R23 ;  /* 0x0006241701007387 */ /* 0x000fe80000100800 */
[----:B----4-:R-:W-:Y:S04]  /*13390*/  STL [R1+0x638], R44 ;  /* 0x0006382c01007387 */ /* 0x010fe80000100800 */
[----:B------:R-:W-:Y:S04]  /*133a0*/  STL [R1+0x634], R6 ;  /* 0x0006340601007387 */ /* 0x000fe80000100800 */
[----:B------:R-:W-:Y:S04]  /*133b0*/  STL [R1+0x630], R7 ;  /* 0x0006300701007387 */ /* 0x000fe80000100800 */
[----:B------:R-:W3:Y:S04]  /*133c0*/  LDL.LU.64 R18, [R1+0x678] ;  /* 0x0006780001127983 */ /* 0x000ee80000300a00 */
[----:B------:R0:W-:Y:S04]  /*133d0*/  STL [R1+0x63c], R45 ;  /* 0x00063c2d01007387 */ /* 0x0001e80000100800 */
[----:B------:R-:W4:Y:S04]  /*133e0*/  LDL.LU.64 R48, [R1+0x670] ;  /* 0x0006700001307983 */ /* 0x000f280000300a00 */
[----:B--2---:R-:W-:Y:S04]  /*133f0*/  STL [R1+0x640], R14 ;  /* 0x0006400e01007387 */ /* 0x004fe80000100800 */
[----:B------:R-:W2:Y:S04]  /*13400*/  LDL.LU.64 R4, [R1+0x668] ;  /* 0x0006680001047983 */ /* 0x000ea80000300a00 */
[----:B------:R1:W-:Y:S04]  /*13410*/  STL [R1+0x644], R15 ;  /* 0x0006440f01007387 */ /* 0x0003e80000100800 */
[----:B------:R-:W2:Y:S04]  /*13420*/  LDL.LU.64 R52, [R1+0x660] ;  /* 0x0006600001347983 */ /* 0x000ea80000300a00 */
[----:B0-----:R-:W2:Y:S04]  /*13430*/  LDL.64 R44, [R1+0x270] ;  /* 0x00027000012c7983 */ /* 0x001ea80000100a00 */
[----:B-1----:R-:W2:Y:S04]  /*13440*/  LDL.64 R14, [R1+0x2b0] ;  /* 0x0002b000010e7983 */ /* 0x002ea80000100a00 */
[----:B------:R-:W2:Y:S04]  /*13450*/  LDL.64 R6, [R1+0x230] ;  /* 0x0002300001067983 */ /* 0x000ea80000100a00 */
[----:B------:R-:W2:Y:S04]  /*13460*/  LDL.64 R22, [R1+0x1f0] ;  /* 0x0001f00001167983 */ /* 0x000ea80000100a00 */
[----:B------:R-:W2:Y:S04]  /*13470*/  LDL R8, [R1+0x460] ;  /* 0x0004600001087983 */ /* 0x000ea80000100800 */
[----:B------:R-:W-:Y:S01]  /*13480*/  STL [R1+0x648], R30 ;  /* 0x0006481e01007387 */ /* 0x000fe20000100800 */
[----:B----4-:R-:W-:-:S06]  /*13490*/  PRMT R48, RZ, 0x7610, R48 ;  /* 0x00007610ff307816 */ /* 0x010fcc0000000030 */
[----:B------:R-:W4:Y:S04]  /*134a0*/  @!P2 LDG.E.U16 R48, desc[UR22][R50.64] ;  /* 0x000000163230a981 */ /* 0x000f28000c1e1500 */
[----:B------:R-:W3:Y:S04]  /*134b0*/  LDL.LU.64 R50, [R1+0x658] ;  /* 0x0006580001327983 */ /* 0x000ee80000300a00 */
[----:B------:R-:W3:Y:S04]  /*134c0*/  LDL.64 R38, [R1+0x1b0] ;  /* 0x0001b00001267983 */ /* 0x000ee80000100a00 */
[----:B------:R-:W3:Y:S04]  /*134d0*/  LDL.LU R47, [R1+0x45c] ;  /* 0x00045c00012f7983 */ /* 0x000ee80000300800 */
        /* <DEDUP_REMOVED lines=12> */
[----:B------:R-:W3:Y:S01]  /*135a0*/  LDL.LU R11, [R1+0x37c] ;  /* 0x00037c00010b7983 */ /* 0x000ee20000300800 */
[----:B------:R-:W-:-:S02]  /*135b0*/  PRMT R31, RZ, 0x7610, R31 ;  /* 0x00007610ff1f7816 */ /* 0x000fc4000000001f */
[----:B------:R-:W-:Y:S02]  /*135c0*/  PRMT R17, RZ, 0x7610, R17 ;  /* 0x00007610ff117816 */ /* 0x000fe40000000011 */
[----:B--2---:R-:W-:Y:S02]  /*135d0*/  PRMT R53, RZ, 0x7610, R53 ;  /* 0x00007610ff357816 */ /* 0x004fe40000000035 */
[----:B------:R-:W2:Y:S01]  /*135e0*/  @!P2 LDG.E.U16 R31, desc[UR22][R36.64] ;  /* 0x00000016241fa981 */ /* 0x000ea2000c1e1500 */
[----:B------:R-:W-:Y:S02]  /*135f0*/  PRMT R32, RZ, 0x7610, R32 ;  /* 0x00007610ff207816 */ /* 0x000fe40000000020 */
[----:B------:R-:W-:Y:S01]  /*13600*/  PRMT R33, RZ, 0x7610, R33 ;  /* 0x00007610ff217816 */ /* 0x000fe20000000021 */
[----:B------:R-:W2:Y:S01]  /*13610*/  @!P2 LDG.E.U16 R17, desc[UR22][R14.64] ;  /* 0x000000160e11a981 */ /* 0x000ea2000c1e1500 */
[----:B------:R-:W-:-:S03]  /*13620*/  PRMT R0, RZ, 0x7610, R0 ;  /* 0x00007610ff007816 */ /* 0x000fc60000000000 */
[----:B------:R0:W2:Y:S04]  /*13630*/  @!P2 LDG.E.U16 R32, desc[UR22][R44.64] ;  /* 0x000000162c20a981 */ /* 0x0000a8000c1e1500 */
[----:B------:R-:W2:Y:S04]  /*13640*/  @!P2 LDG.E.U16 R33, desc[UR22][R6.64] ;  /* 0x000000160621a981 */ /* 0x000ea8000c1e1500 */
[----:B------:R-:W2:Y:S04]  /*13650*/  @!P2 LDG.E.U16 R0, desc[UR22][R22.64] ;  /* 0x000000161600a981 */ /* 0x000ea8000c1e1500 */
[----:B----4-:R-:W-:Y:S04]  /*13660*/  STL [R1+0x64c], R48 ;  /* 0x00064c3001007387 */ /* 0x010fe80000100800 */
[----:B------:R1:W-:Y:S04]  /*13670*/  STL [R1+0x650], R37 ;  /* 0x0006502501007387 */ /* 0x0003e80000100800 */
[----:B-1----:R-:W4:Y:S04]  /*13680*/  LDL.LU R37, [R1+0x35c] ;  /* 0x00035c0001257983 */ /* 0x002f280000300800 */
[----:B---3--:R-:W-:Y:S04]  /*13690*/  STS.U16 [R8+UR9+0xa700], R47 ;  /* 0x00a7002f08007988 */ /* 0x008fe80008000409 */
[----:B------:R-:W-:Y:S04]  /*136a0*/  STS.U16 [R8+UR9+0xab00], R12 ;  /* 0x00ab000c08007988 */ /* 0x000fe80008000409 */
[----:B------:R-:W-:Y:S04]  /*136b0*/  STS.U16 [R8+UR9+0xaf00], R43 ;  /* 0x00af002b08007988 */ /* 0x000fe80008000409 */
[----:B------:R-:W-:Y:S04]  /*136c0*/  STS.U16 [R8+UR9+0xb300], R42 ;  /* 0x00b3002a08007988 */ /* 0x000fe80008000409 */
[----:B------:R-:W-:Y:S04]  /*136d0*/  STS.U16 [R8+UR9+0xb700], R27 ;  /* 0x00b7001b08007988 */ /* 0x000fe80008000409 */
[----:B------:R-:W-:Y:S04]  /*136e0*/  STS.U16 [R8+UR9+0xbb00], R9 ;  /* 0x00bb000908007988 */ /* 0x000fe80008000409 */
[----:B------:R-:W-:Y:S04]  /*136f0*/  STS.U16 [R8+UR9+0xbf00], R26 ;  /* 0x00bf001a08007988 */ /* 0x000fe80008000409 */
[----:B------:R1:W3:Y:S04]  /*13700*/  @!P2 LDG.E.U16 R53, desc[UR22][R38.64] ;  /* 0x000000162635a981 */ /* 0x0002e8000c1e1500 */
[----:B------:R0:W-:Y:S04]  /*13710*/  STS.U16 [R52+UR9+0xcc00], R41 ;  /* 0x00cc002934007988 */ /* 0x0001e80008000409 */
[----:B0-----:R-:W2:Y:S04]  /*13720*/  LDL.LU R41, [R1+0x438] ;  /* 0x0004380001297983 */ /* 0x001ea80000300800 */
        /* <DEDUP_REMOVED lines=18> */
[----:B------:R0:W-:Y:S04]  /*13850*/  STS.U16 [R52+UR9+0xd800], R11 ;  /* 0x00d8000b34007988 */ /* 0x0001e80008000409 */
[----:B------:R-:W3:Y:S04]  /*13860*/  LDL.LU R27, [R1+0x3d0] ;  /* 0x0003d000011b7983 */ /* 0x000ee80000300800 */
[----:B0-----:R-:W3:Y:S04]  /*13870*/  LDL.LU R11, [R1+0x3b0] ;  /* 0x0003b000010b7983 */ /* 0x001ee80000300800 */
[----:B------:R-:W3:Y:S04]  /*13880*/  LDL.LU R26, [R1+0x390] ;  /* 0x00039000011a7983 */ /* 0x000ee80000300800 */
[----:B------:R0:W-:Y:S04]  /*13890*/  STS.U16 [R52+UR9+0xc800], R10 ;  /* 0x00c8000a34007988 */ /* 0x0001e80008000409 */
[----:B------:R-:W3:Y:S04]  /*138a0*/  LDL.LU R8, [R1+0x370] ;  /* 0x0003700001087983 */ /* 0x000ee80000300800 */
[----:B------:R1:W-:Y:S04]  /*138b0*/  STS.U16 [R52+UR9+0xc400], R24 ;  /* 0x00c4001834007988 */ /* 0x0003e80008000409 */
[----:B0-----:R-:W3:Y:S04]  /*138c0*/  LDL.LU R10, [R1+0x350] ;  /* 0x00035000010a7983 */ /* 0x001ee80000300800 */
[----:B------:R0:W-:Y:S04]  /*138d0*/  STS.U16 [R52+UR9+0xc000], R25 ;  /* 0x00c0001934007988 */ /* 0x0001e80008000409 */
[----:B-1----:R-:W3:Y:S04]  /*138e0*/  LDL.LU R24, [R1+0x42c] ;  /* 0x00042c0001187983 */ /* 0x002ee80000300800 */
[----:B------:R1:W-:Y:S04]  /*138f0*/  STS.U16 [R52+UR9+0xd000], R40 ;  /* 0x00d0002834007988 */ /* 0x0003e80008000409 */
[----:B0-----:R-:W3:Y:S04]  /*13900*/  LDL.LU R25, [R1+0x40c] ;  /* 0x00040c0001197983 */ /* 0x001ee80000300800 */
[----:B------:R0:W-:Y:S04]  /*13910*/  STS.U16 [R52+UR9+0xd400], R29 ;  /* 0x00d4001d34007988 */ /* 0x0001e80008000409 */
[----:B-1----:R-:W3:Y:S04]  /*13920*/  LDL.LU R40, [R1+0x3ec] ;  /* 0x0003ec0001287983 */ /* 0x002ee80000300800 */
[----:B0-----:R-:W3:Y:S01]  /*13930*/  LDL.LU R29, [R1+0x3cc] ;  /* 0x0003cc00011d7983 */ /* 0x001ee20000300800 */
[----:B------:R-:W-:-:S02]  /*13940*/  LOP3.LUT R44, R52, 0x10, RZ, 0x3c, !PT ;  /* 0x00000010342c7812 */ /* 0x000fc400078e3cff */
[----:B------:R-:W-:Y:S02]  /*13950*/  PRMT R46, RZ, 0x7610, R46 ;  /* 0x00007610ff2e7816 */ /* 0x000fe4000000002e */
[----:B------:R-:W-:Y:S02]  /*13960*/  PRMT R16, RZ, 0x7610, R16 ;  /* 0x00007610ff107816 */ /* 0x000fe40000000010 */
[----:B------:R-:W-:Y:S02]  /*13970*/  PRMT R50, RZ, 0x7610, R50 ;  /* 0x00007610ff327816 */ /* 0x000fe40000000032 */
[----:B------:R-:W3:Y:S01]  /*13980*/  @!P2 LDG.E.U16 R46, desc[UR22][R20.64] ;  /* 0x00000016142ea981 */ /* 0x000ee2000c1e1500 */
[----:B------:R-:W-:-:S03]  /*13990*/  PRMT R51, RZ, 0x7610, R51 ;  /* 0x00007610ff337816 */ /* 0x000fc60000000033 */
[----:B------:R-:W3:Y:S01]  /*139a0*/  @!P2 LDG.E.U16 R16, desc[UR22][R4.64] ;  /* 0x000000160410a981 */ /* 0x000ee2000c1e1500 */
[----:B------:R-:W-:-:S03]  /*139b0*/  PRMT R49, RZ, 0x7610, R49 ;  /* 0x00007610ff317816 */ /* 0x000fc60000000031 */
[----:B------:R-:W3:Y:S04]  /*139c0*/  @!P2 LDG.E.U16 R50, desc[UR22][R34.64] ;  /* 0x000000162232a981 */ /* 0x000ee8000c1e1500 */
[----:B------:R-:W3:Y:S04]  /*139d0*/  @!P2 LDG.E.U16 R51, desc[UR22][R18.64] ;  /* 0x000000161233a981 */ /* 0x000ee8000c1e1500 */
[----:B------:R-:W3:Y:S04]  /*139e0*/  @!P2 LDG.E.U16 R49, desc[UR22][R2.64] ;  /* 0x000000160231a981 */ /* 0x000ee8000c1e1500 */
[----:B----4-:R0:W-:Y:S04]  /*139f0*/  STS.U16 [R52+UR9+0xdc00], R37 ;  /* 0x00dc002534007988 */ /* 0x0101e80008000409 */
[----:B0-----:R0:W5:Y:S04]  /*13a00*/  LDL.LU R37, [R1+0x650] ;  /* 0x0006500001257983 */ /* 0x0011680000300800 */
[----:B--2---:R1:W-:Y:S04]  /*13a10*/  STS.U16 [R44+UR9+0xc080], R41 ;  /* 0x00c080292c007988 */ /* 0x0043e80008000409 */
[----:B---3--:R-:W-:Y:S04]  /*13a20*/  STS.U16 [R44+UR9+0xc480], R48 ;  /* 0x00c480302c007988 */ /* 0x008fe80008000409 */
[----:B------:R-:W-:Y:S04]  /*13a30*/  STS.U16 [R44+UR9+0xc880], R30 ;  /* 0x00c8801e2c007988 */ /* 0x000fe80008000409 */
[----:B------:R-:W-:Y:S04]  /*13a40*/  STS.U16 [R44+UR9+0xcc80], R15 ;  /* 0x00cc800f2c007988 */ /* 0x000fe80008000409 */
[----:B------:R2:W-:Y:S04]  /*13a50*/  STS.U16 [R44+UR9+0xd080], R39 ;  /* 0x00d080272c007988 */ /* 0x0005e80008000409 */
[----:B-1----:R-:W3:Y:S04]  /*13a60*/  LDL.LU R41, [R1+0x38c] ;  /* 0x00038c0001297983 */ /* 0x002ee80000300800 */
[----:B------:R1:W-:Y:S01]  /*13a70*/  STS.U16 [R44+UR9+0xd480], R14 ;  /* 0x00d4800e2c007988 */ /* 0x0003e20008000409 */
[----:B--2---:R-:W-:-:S03]  /*13a80*/  LOP3.LUT R39, R52, 0x20, RZ, 0x3c, !PT ;  /* 0x0000002034277812 */ /* 0x004fc600078e3cff */
[----:B------:R-:W2:Y:S04]  /*13a90*/  LDL.LU R48, [R1+0x64c] ;  /* 0x00064c0001307983 */ /* 0x000ea80000300800 */
[----:B------:R4:W-:Y:S04]  /*13aa0*/  STS.U16 [R44+UR9+0xd880], R45 ;  /* 0x00d8802d2c007988 */ /* 0x0009e80008000409 */
[----:B------:R-:W2:Y:S04]  /*13ab0*/  LDL.LU R30, [R1+0x648] ;  /* 0x00064800011e7983 */ /* 0x000ea80000300800 */
[----:B------:R0:W-:Y:S04]  /*13ac0*/  STS.U16 [R44+UR9+0xdc80], R6 ;  /* 0x00dc80062c007988 */ /* 0x0001e80008000409 */
[----:B------:R-:W2:Y:S04]  /*13ad0*/  LDL.LU R15, [R1+0x644] ;  /* 0x00064400010f7983 */ /* 0x000ea80000300800 */
[----:B------:R0:W-:Y:S04]  /*13ae0*/  STS.U16 [R39+UR9+0xc100], R7 ;  /* 0x00c1000727007988 */ /* 0x0001e80008000409 */
[----:B-1----:R-:W2:Y:S04]  /*13af0*/  LDL.LU R14, [R1+0x640] ;  /* 0x00064000010e7983 */ /* 0x002ea80000300800 */
[----:B------:R1:W-:Y:S04]  /*13b00*/  STS.U16 [R39+UR9+0xc500], R28 ;  /* 0x00c5001c27007988 */ /* 0x0003e80008000409 */
[----:B----4-:R-:W4:Y:S04]  /*13b10*/  LDL.LU R45, [R1+0x63c] ;  /* 0x00063c00012d7983 */ /* 0x010f280000300800 */
[----:B------:R-:W-:Y:S04]  /*13b20*/  STS.U16 [R39+UR9+0xc900], R22 ;  /* 0x00c9001627007988 */ /* 0x000fe80008000409 */
[----:B0-----:R-:W2:Y:S04]  /*13b30*/  LDL.LU R44, [R1+0x638] ;  /* 0x00063800012c7983 */ /* 0x001ea80000300800 */
[----:B------:R-:W-:Y:S04]  /*13b40*/  STS.U16 [R39+UR9+0xcd00], R23 ;  /* 0x00cd001727007988 */ /* 0x000fe80008000409 */
[----:B------:R0:W5:Y:S04]  /*13b50*/  LDL.LU R6, [R1+0x634] ;  /* 0x0006340001067983 */ /* 0x0001680000300800 */
[----:B------:R0:W-:Y:S04]  /*13b60*/  STS.U16 [R39+UR9+0xd100], R9 ;  /* 0x00d1000927007988 */ /* 0x0001e80008000409 */
[----:B------:R2:W5:Y:S04]  /*13b70*/  LDL.LU R7, [R1+0x630] ;  /* 0x0006300001077983 */ /* 0x0005680000300800 */
[----:B-1----:R-:W2:Y:S01]  /*13b80*/  LDL.LU R28, [R1+0x62c] ;  /* 0x00062c00011c7983 */ /* 0x002ea20000300800 */
[----:B0-----:R-:W-:-:S03]  /*13b90*/  LOP3.LUT R9, R52, 0x30, RZ, 0x3c, !PT ;  /* 0x0000003034097812 */ /* 0x001fc600078e3cff */
[----:B------:R0:W5:Y:S04]  /*13ba0*/  LDL.LU R22, [R1+0x628] ;  /* 0x0006280001167983 */ /* 0x0001680000300800 */
[----:B------:R1:W-:Y:S04]  /*13bb0*/  STS.U16 [R39+UR9+0xd500], R13 ;  /* 0x00d5000d27007988 */ /* 0x0003e80008000409 */
[----:B------:R0:W5:Y:S04]  /*13bc0*/  LDL.LU R23, [R1+0x624] ;  /* 0x0006240001177983 */ /* 0x0001680000300800 */
[----:B------:R0:W-:Y:S04]  /*13bd0*/  STS.U16 [R39+UR9+0xd900], R38 ;  /* 0x00d9002627007988 */ /* 0x0001e80008000409 */
[----:B-1----:R-:W2:Y:S04]  /*13be0*/  LDL.LU R13, [R1+0x620] ;  /* 0x00062000010d7983 */ /* 0x002ea80000300800 */
[----:B------:R1:W-:Y:S04]  /*13bf0*/  STS.U16 [R39+UR9+0xdd00], R47 ;  /* 0x00dd002f27007988 */ /* 0x0003e80008000409 */
[----:B0-----:R0:W5:Y:S04]  /*13c00*/  LDL.LU R38, [R1+0x61c] ;  /* 0x00061c0001267983 */ /* 0x0011680000300800 */
[----:B------:R0:W-:Y:S04]  /*13c10*/  STS.U16 [R9+UR9+0xc180], R12 ;  /* 0x00c1800c09007988 */ /* 0x0001e80008000409 */
[----:B-1----:R1:W5:Y:S04]  /*13c20*/  LDL.LU R39, [R1+0x618] ;  /* 0x0006180001277983 */ /* 0x0023680000300800 */
[----:B------:R0:W-:Y:S04]  /*13c30*/  STS.U16 [R9+UR9+0xc580], R43 ;  /* 0x00c5802b09007988 */ /* 0x0001e80008000409 */
[----:B------:R-:W2:Y:S04]  /*13c40*/  LDL.LU R47, [R1+0x614] ;  /* 0x00061400012f7983 */ /* 0x000ea80000300800 */
[----:B------:R1:W-:Y:S04]  /*13c50*/  STS.U16 [R9+UR9+0xc980], R42 ;  /* 0x00c9802a09007988 */ /* 0x0003e80008000409 */
[----:B0-----:R-:W2:Y:S04]  /*13c60*/  LDL.LU R12, [R1+0x610] ;  /* 0x00061000010c7983 */ /* 0x001ea80000300800 */
[----:B------:R0:W-:Y:S04]  /*13c70*/  STS.U16 [R9+UR9+0xcd80], R27 ;  /* 0x00cd801b09007988 */ /* 0x0001e80008000409 */
[----:B------:R-:W2:Y:S04]  /*13c80*/  LDL.LU R43, [R1+0x60c] ;  /* 0x00060c00012b7983 */ /* 0x000ea80000300800 */
[----:B------:R0:W-:Y:S04]  /*13c90*/  STS.U16 [R9+UR9+0xd180], R11 ;  /* 0x00d1800b09007988 */ /* 0x0001e80008000409 */
[----:B-1----:R-:W2:Y:S04]  /*13ca0*/  LDL.LU R42, [R1+0x608] ;  /* 0x00060800012a7983 */ /* 0x002ea80000300800 */
[----:B0-----:R-:W2:Y:S01]  /*13cb0*/  LDL.LU R27, [R1+0x604] ;  /* 0x00060400011b7983 */ /* 0x001ea20000300800 */
[----:B------:R-:W-:-:S03]  /*13cc0*/  LOP3.LUT R11, R52, 0x40, RZ, 0x3c, !PT ;  /* 0x00000040340b7812 */ /* 0x000fc600078e3cff */
[----:B------:R0:W-:Y:S04]  /*13cd0*/  STS.U16 [R9+UR9+0xd580], R26 ;  /* 0x00d5801a09007988 */ /* 0x0001e80008000409 */
[----:B------:R1:W-:Y:S04]  /*13ce0*/  STS.U16 [R9+UR9+0xd980], R8 ;  /* 0x00d9800809007988 */ /* 0x0003e80008000409 */
[----:B------:R1:W-:Y:S04]  /*13cf0*/  STS.U16 [R9+UR9+0xdd80], R10 ;  /* 0x00dd800a09007988 */ /* 0x0003e80008000409 */
[----:B0-----:R-:W2:Y:S04]  /*13d00*/  LDL.LU R26, [R1+0x600] ;  /* 0x00060000011a7983 */ /* 0x001ea80000300800 */
[----:B-1----:R0:W5:Y:S04]  /*13d10*/  LDL.LU R8, [R1+0x5fc] ;  /* 0x0005fc0001087983 */ /* 0x0021680000300800 */
[----:B------:R0:W5:Y:S04]  /*13d20*/  LDL.LU R9, [R1+0x5f8] ;  /* 0x0005f80001097983 */ /* 0x0001680000300800 */
[----:B------:R-:W2:Y:S04]  /*13d30*/  LDL.LU R10, [R1+0x5f4] ;  /* 0x0005f400010a7983 */ /* 0x000ea80000300800 */
[----:B------:R1:W-:Y:S04]  /*13d40*/  STS.U16 [R11+UR9+0xc200], R24 ;  /* 0x00c200180b007988 */ /* 0x0003e80008000409 */
[----:B------:R0:W-:Y:S04]  /*13d50*/  STS.U16 [R11+UR9+0xc600], R25 ;  /* 0x00c600190b007988 */ /* 0x0001e80008000409 */
[----:B------:R0:W-:Y:S04]  /*13d60*/  STS.U16 [R11+UR9+0xca00], R40 ;  /* 0x00ca00280b007988 */ /* 0x0001e80008000409 */
[----:B-1----:R1:W5:Y:S04]  /*13d70*/  LDL.LU R24, [R1+0x5f0] ;  /* 0x0005f00001187983 */ /* 0x0023680000300800 */
[----:B0-----:R1:W5:Y:S04]  /*13d80*/  LDL.LU R25, [R1+0x5ec] ;  /* 0x0005ec0001197983 */ /* 0x0013680000300800 */
[----:B------:R1:W5:Y:S04]  /*13d90*/  LDL.LU R40, [R1+0x5e8] ;  /* 0x0005e80001287983 */ /* 0x0003680000300800 */
[----:B------:R0:W-:Y:S04]  /*13da0*/  STS.U16 [R11+UR9+0xce00], R29 ;  /* 0x00ce001d0b007988 */ /* 0x0001e80008000409 */
[----:B0-----:R-:W2:Y:S04]  /*13db0*/  LDL.LU R29, [R1+0x5e4] ;  /* 0x0005e400011d7983 */ /* 0x001ea80000300800 */
[----:B--2---:R0:W-:Y:S04]  /*13dc0*/  STS.U16 [R11+UR9+0xd200], R29 ;  /* 0x00d2001d0b007988 */ /* 0x0041e80008000409 */
[----:B---3--:R2:W-:Y:S01]  /*13dd0*/  STS.U16 [R11+UR9+0xd600], R41 ;  /* 0x00d600290b007988 */ /* 0x0085e20008000409 */
[----:B0-----:R-:W-:-:S03]  /*13de0*/  LOP3.LUT R29, R52, 0x50, RZ, 0x3c, !PT ;  /* 0x00000050341d7812 */ /* 0x001fc600078e3cff */
[----:B------:R0:W-:Y:S04]  /*13df0*/  STS.U16 [R11+UR9+0xda00], R10 ;  /* 0x00da000a0b007988 */ /* 0x0001e80008000409 */
[----:B------:R3:W-:Y:S04]  /*13e00*/  STS.U16 [R11+UR9+0xde00], R26 ;  /* 0x00de001a0b007988 */ /* 0x0007e80008000409 */
[----:B------:R0:W-:Y:S04]  /*13e10*/  STS.U16 [R29+UR9+0xc280], R27 ;  /* 0x00c2801b1d007988 */ /* 0x0001e80008000409 */
[----:B--2---:R1:W5:Y:S04]  /*13e20*/  LDL.LU R41, [R1+0x5e0] ;  /* 0x0005e00001297983 */ /* 0x0043680000300800 */
[----:B------:R2:W-:Y:S04]  /*13e30*/  STS.U16 [R29+UR9+0xc680], R42 ;  /* 0x00c6802a1d007988 */ /* 0x0005e80008000409 */
[----:B0-----:R1:W5:Y:S04]  /*13e40*/  LDL.LU R10, [R1+0x5dc] ;  /* 0x0005dc00010a7983 */ /* 0x0013680000300800 */
[----:B------:R-:W-:Y:S04]  /*13e50*/  STS.U16 [R29+UR9+0xca80], R43 ;  /* 0x00ca802b1d007988 */ /* 0x000fe80008000409 */
[----:B---3--:R1:W5:Y:S04]  /*13e60*/  LDL.LU R11, [R1+0x5d8] ;  /* 0x0005d800010b7983 */ /* 0x0083680000300800 */
[----:B------:R-:W-:Y:S04]  /*13e70*/  STS.U16 [R29+UR9+0xce80], R12 ;  /* 0x00ce800c1d007988 */ /* 0x000fe80008000409 */
[----:B------:R1:W5:Y:S04]  /*13e80*/  LDL.LU R26, [R1+0x5d4] ;  /* 0x0005d400011a7983 */ /* 0x0003680000300800 */
[----:B------:R0:W-:Y:S04]  /*13e90*/  STS.U16 [R29+UR9+0xd280], R47 ;  /* 0x00d2802f1d007988 */ /* 0x0001e80008000409 */
[----:B------:R1:W5:Y:S04]  /*13ea0*/  LDL.LU R27, [R1+0x5d0] ;  /* 0x0005d000011b7983 */ /* 0x0003680000300800 */
[----:B--2---:R1:W5:Y:S01]  /*13eb0*/  LDL.LU R42, [R1+0x5cc] ;  /* 0x0005cc00012a7983 */ /* 0x0043620000300800 */
[----:B0-----:R-:W-:-:S03]  /*13ec0*/  LOP3.LUT R47, R52, 0x60, RZ, 0x3c, !PT ;  /* 0x00000060342f7812 */ /* 0x001fc600078e3cff */
[----:B------:R1:W5:Y:S04]  /*13ed0*/  LDL.LU R43, [R1+0x5c8] ;  /* 0x0005c800012b7983 */ /* 0x0003680000300800 */
[----:B------:R0:W-:Y:S04]  /*13ee0*/  STS.U16 [R29+UR9+0xd680], R13 ;  /* 0x00d6800d1d007988 */ /* 0x0001e80008000409 */
[----:B------:R1:W5:Y:S04]  /*13ef0*/  LDL.LU R12, [R1+0x5c4] ;  /* 0x0005c400010c7983 */ /* 0x0003680000300800 */
[----:B------:R2:W-:Y:S04]  /*13f00*/  STS.U16 [R29+UR9+0xda80], R28 ;  /* 0x00da801c1d007988 */ /* 0x0005e80008000409 */
[----:B0-----:R1:W5:Y:S04]  /*13f10*/  LDL.LU R13, [R1+0x5c0] ;  /* 0x0005c000010d7983 */ /* 0x0013680000300800 */
[----:B------:R0:W-:Y:S04]  /*13f20*/  STS.U16 [R29+UR9+0xde80], R44 ;  /* 0x00de802c1d007988 */ /* 0x0001e80008000409 */
[----:B--2---:R1:W5:Y:S04]  /*13f30*/  LDL.LU R28, [R1+0x5bc] ;  /* 0x0005bc00011c7983 */ /* 0x0043680000300800 */
[----:B----4-:R2:W-:Y:S04]  /*13f40*/  STS.U16 [R47+UR9+0xc300], R45 ;  /* 0x00c3002d2f007988 */ /* 0x0105e80008000409 */
[----:B0-----:R1:W5:Y:S04]  /*13f50*/  LDL.LU R29, [R1+0x5b8] ;  /* 0x0005b800011d7983 */ /* 0x0013680000300800 */
[----:B------:R0:W-:Y:S04]  /*13f60*/  STS.U16 [R47+UR9+0xc700], R14 ;  /* 0x00c7000e2f007988 */ /* 0x0001e80008000409 */
[----:B------:R1:W5:Y:S04]  /*13f70*/  LDL.LU R44, [R1+0x5b4] ;  /* 0x0005b400012c7983 */ /* 0x0003680000300800 */
[----:B------:R3:W-:Y:S04]  /*13f80*/  STS.U16 [R47+UR9+0xcb00], R15 ;  /* 0x00cb000f2f007988 */ /* 0x0007e80008000409 */
[----:B--2---:R1:W5:Y:S04]  /*13f90*/  LDL.LU R45, [R1+0x5b0] ;  /* 0x0005b000012d7983 */ /* 0x0043680000300800 */
[----:B------:R2:W-:Y:S04]  /*13fa0*/  STS.U16 [R47+UR9+0xcf00], R30 ;  /* 0x00cf001e2f007988 */ /* 0x0005e80008000409 */
[----:B0-----:R1:W5:Y:S04]  /*13fb0*/  LDL.LU R14, [R1+0x5ac] ;  /* 0x0005ac00010e7983 */ /* 0x0013680000300800 */
[----:B------:R0:W-:Y:S04]  /*13fc0*/  STS.U16 [R47+UR9+0xd300], R48 ;  /* 0x00d300302f007988 */ /* 0x0001e80008000409 */
[----:B---3--:R1:W5:Y:S04]  /*13fd0*/  LDL.LU R15, [R1+0x5a8] ;  /* 0x0005a800010f7983 */ /* 0x0083680000300800 */
[----:B--2---:R1:W5:Y:S01]  /*13fe0*/  LDL.LU R30, [R1+0x5a4] ;  /* 0x0005a400011e7983 */ /* 0x0043620000300800 */
[----:B0-----:R-:W-:-:S03]  /*13ff0*/  LOP3.LUT R48, R52, 0x70, RZ, 0x3c, !PT ;  /* 0x0000007034307812 */ /* 0x001fc600078e3cff */
[----:B------:R0:W-:Y:S04]  /*14000*/  STS.U16 [R47+UR9+0xd700], R31 ;  /* 0x00d7001f2f007988 */ /* 0x0001e80008000409 */
[----:B------:R2:W-:Y:S04]  /*14010*/  STS.U16 [R47+UR9+0xdb00], R46 ;  /* 0x00db002e2f007988 */ /* 0x0005e80008000409 */
[----:B------:R3:W-:Y:S04]  /*14020*/  STS.U16 [R47+UR9+0xdf00], R16 ;  /* 0x00df00102f007988 */ /* 0x0007e80008000409 */
[----:B0-----:R1:W5:Y:S04]  /*14030*/  LDL.LU R31, [R1+0x5a0] ;  /* 0x0005a000011f7983 */ /* 0x0013680000300800 */
[----:B--2---:R1:W5:Y:S04]  /*14040*/  LDL.LU R46, [R1+0x59c] ;  /* 0x00059c00012e7983 */ /* 0x0043680000300800 */
[----:B---3--:R1:W5:Y:S04]  /*14050*/  LDL.LU R47, [R1+0x598] ;  /* 0x00059800012f7983 */ /* 0x0083680000300800 */
[----:B------:R1:W5:Y:S04]  /*14060*/  LDL.LU R16, [R1+0x594] ;  /* 0x0005940001107983 */ /* 0x0003680000300800 */
[----:B------:R0:W-:Y:S04]  /*14070*/  STS.U16 [R48+UR9+0xc380], R17 ;  /* 0x00c3801130007988 */ /* 0x0001e80008000409 */
[----:B------:R2:W-:Y:S04]  /*14080*/  STS.U16 [R48+UR9+0xc780], R32 ;  /* 0x00c7802030007988 */ /* 0x0005e80008000409 */
[----:B------:R3:W-:Y:S04]  /*14090*/  STS.U16 [R48+UR9+0xcb80], R33 ;  /* 0x00cb802130007988 */ /* 0x0007e80008000409 */
[----:B0-----:R1:W5:Y:S04]  /*140a0*/  LDL.LU R17, [R1+0x590] ;  /* 0x0005900001117983 */ /* 0x0013680000300800 */
[----:B--2---:R1:W5:Y:S04]  /*140b0*/  LDL.LU R32, [R1+0x58c] ;  /* 0x00058c0001207983 */ /* 0x0043680000300800 */
[----:B---3--:R1:W5:Y:S04]  /*140c0*/  LDL.LU R33, [R1+0x588] ;  /* 0x0005880001217983 */ /* 0x0083680000300800 */
[----:B------:R0:W-:Y:S04]  /*140d0*/  STS.U16 [R48+UR9+0xcf80], R0 ;  /* 0x00cf800030007988 */ /* 0x0001e80008000409 */
[----:B------:R2:W-:Y:S04]  /*140e0*/  STS.U16 [R48+UR9+0xd380], R53 ;  /* 0x00d3803530007988 */ /* 0x0005e80008000409 */
[----:B------:R3:W-:Y:S04]  /*140f0*/  STS.U16 [R48+UR9+0xd780], R50 ;  /* 0x00d7803230007988 */ /* 0x0007e80008000409 */
[----:B0-----:R1:W5:Y:S04]  /*14100*/  LDL.LU R0, [R1+0x584] ;  /* 0x0005840001007983 */ /* 0x0013680000300800 */
[----:B--2---:R1:W5:Y:S04]  /*14110*/  LDL.LU R53, [R1+0x580] ;  /* 0x0005800001357983 */ /* 0x0043680000300800 */
[----:B---3--:R1:W5:Y:S04]  /*14120*/  LDL.LU R50, [R1+0x57c] ;  /* 0x00057c0001327983 */ /* 0x0083680000300800 */
[----:B------:R0:W-:Y:S04]  /*14130*/  STS.U16 [R48+UR9+0xdb80], R51 ;  /* 0x00db803330007988 */ /* 0x0001e80008000409 */
[----:B------:R2:W-:Y:S01]  /*14140*/  STS.U16 [R48+UR9+0xdf80], R49 ;  /* 0x00df803130007988 */ /* 0x0005e20008000409 */
[----:B------:R3:W-:Y:S06]  /*14150*/  MEMBAR.ALL.CTA ;  /* 0x0000000000007992 */ /* 0x0007ec0000008000 */
[----:B---3--:R-:W3:Y:S04]  /*14160*/  FENCE.VIEW.ASYNC.S ;  /* 0x00000000000073c6 */ /* 0x008ee80000000000 */
[----:B0-----:R1:W5:Y:S04]  /*14170*/  LDL.LU R51, [R1+0x578] ;  /* 0x0005780001337983 */ /* 0x0013680000300800 */
[----:B--2---:R1:W5:Y:S04]  /*14180*/  LDL.LU R48, [R1+0x574] ;  /* 0x0005740001307983 */ /* 0x0043680000300800 */
[----:B------:R1:W5:Y:S01]  /*14190*/  LDL.LU R49, [R1+0x570] ;  /* 0x0005700001317983 */ /* 0x0003620000300800 */
[----:B------:R-:W-:-:S04]  /*141a0*/  ULEA UR12, UR13, UR9, 0x3 ;  /* 0x000000090d0c7291 */ /* 0x000fc8000f8e18ff */
[----:B------:R-:W-:Y:S01]  /*141b0*/  UIADD3 UR12, UPT, UPT, UR12, 0x10000, URZ ;  /* 0x000100000c0c7890 */ /* 0x000fe2000fffe0ff */
[----:B---3--:R-:W-:Y:S06]  /*141c0*/  BAR.SYNC.DEFER_BLOCKING 0x0 ;  /* 0x0000000000007b1d */ /* 0x008fec0000010000 */
[----:B------:R-:W-:Y:S05]  /*141d0*/  @P0 BRA `(.L_x_9) ;  /* 0x00000000007c0947 */ /* 0x000fea0003800000 */
[----:B------:R-:W-:Y:S01]  /*141e0*/  UMOV UR17, 0x40004040 ;  /* 0x4000404000117882 */ /* 0x000fe20000000000 */
[----:B------:R-:W-:Y:S01]  /*141f0*/  UMOV UR15, 0x40004040 ;  /* 0x40004040000f7882 */ /* 0x000fe20000000000 */
[----:B------:R-:W-:Y:S01]  /*14200*/  UMOV UR18, 0x0 ;  /* 0x0000000000127882 */ /* 0x000fe20000000000 */
[----:B------:R-:W-:Y:S01]  /*14210*/  UMOV UR19, 0x4108010 ;  /* 0x0410801000137882 */ /* 0x000fe20000000000 */
[----:B------:R-:W-:Y:S01]  /*14220*/  UMOV UR50, 0x0 ;  /* 0x0000000000327882 */ /* 0x000fe20000000000 */
[----:B------:R-:W-:Y:S01]  /*14230*/  UMOV UR51, 0x4108010 ;  /* 0x0410801000337882 */ /* 0x000fe20000000000 */
        /* <DEDUP_REMOVED lines=14> */
[----:B------:R-:W-:Y:S01]  /*14320*/  UMOV UR6, UR12 ;  /* 0x0000000c00067c82 */ /* 0x000fe20008000000 */
        /* <DEDUP_REMOVED lines=10> */
.L_x_9:
[----:B-----5:R2:W-:Y:S04]  /*143d0*/  STL [R1+0x570], R0 ;  /* 0x0005700001007387 */ /* 0x0205e80000100800 */
[----:B--2---:R-:W2:Y:S01]  /*143e0*/  LDL.LU R0, [R1+0x440] ;  /* 0x0004400001007983 */ /* 0x004ea20000300800 */
[----:B------:R-:W-:Y:S02]  /*143f0*/  UIADD3 UR13, UPT, UPT, UR13, 0x1, URZ ;  /* 0x000000010d0d7890 */ /* 0x000fe4000fffe0ff */
[----:B------:R-:W-:Y:S02]  /*14400*/  UIADD3 UR8, UPT, UPT, UR8, -0x80, URZ ;  /* 0xffffff8008087890 */ /* 0x000fe4000fffe0ff */
[----:B------:R-:W-:-:S04]  /*14410*/  UISETP.GT.AND UP1, UPT, UR13, 0x1, UPT ;  /* 0x000000010d00788c */ /* 0x000fc8000bf24270 */
[----:B0-----:R-:W-:Y:S02]  /*14420*/  USEL UR4, URZ, 0x1, !UP1 ;  /* 0x00000001ff047887 */ /* 0x001fe4000c800000 */
[----:B------:R-:W-:Y:S01]  /*14430*/  USEL UR13, UR13, URZ, !UP1 ;  /* 0x000000ff0d0d7287 */ /* 0x000fe2000c800000 */
[----:B--2---:R-:W-:-:S05]  /*14440*/  VIADD R0, R0, 0xffffffff ;  /* 0xffffffff00007836 */ /* 0x004fca0000000000 */
[----:B------:R0:W-:Y:S01]  /*14450*/  STL [R1+0x440], R0 ;  /* 0x0004400001007387 */ /* 0x0001e20000100800 */
[----:B------:R-:W-:-:S03]  /*14460*/  ISETP.NE.U32.AND P2, PT, R0, RZ, PT ;  /* 0x000000ff0000720c */ /* 0x000fc60003f45070 */
[----:B0-----:R2:W5:Y:S01]  /*14470*/  LDL.LU R0, [R1+0x570] ;  /* 0x0005700001007983 */ /* 0x0015620000300800 */
[----:B------:R-:W-:-:S03]  /*14480*/  ULOP3.LUT UR6, UR5, UR4, URZ, 0x3c, !UPT ;  /* 0x0000000405067292 */ /* 0x000fc6000f8e3cff */
[----:B------:R-:W-:-:S04]  /*14490*/  UMOV UR4, UR5 ;  /* 0x0000000500047c82 */ /* 0x000fc80008000000 */
[----:B------:R-:W-:Y:S02]  /*144a0*/  UMOV UR5, UR6 ;  /* 0x0000000600057c82 */ /* 0x000fe40008000000 */
[----:B--2---:R-:W-:Y:S05]  /*144b0*/  @P2 BRA `(.L_x_10) ;  /* 0xffffff9400e02947 */ /* 0x004fea000383ffff */
.L_x_7:
[----:B------:R-:W2:Y:S02]  /*144c0*/  LDL.LU R51, [R1+0x554] ;  /* 0x0005540001337983 */ /* 0x000ea40000300800 */
[----:B--2---:R-:W-:-:S13]  /*144d0*/  ISETP.GE.AND P0, PT, R51, 0x80, PT ;  /* 0x000000803300780c */ /* 0x004fda0003f06270 */
[----:B------:R-:W-:Y:S05]  /*144e0*/  @!P0 BRA `(.L_x_11) ;  /* 0x0000000000108947 */ /* 0x000fea0003800000 */
[----:B------:R-:W-:-:S06]  /*144f0*/  USHF.L.U32 UR4, UR4, 0x1f, URZ ;  /* 0x0000001f04047899 */ /* 0x000fcc00080006ff */
[----:B-----5:R-:W-:-:S04]  /*14500*/  IMAD.U32 R0, RZ, RZ, UR4 ;  /* 0x00000004ff007e24 */ /* 0x020fc8000f8e00ff */
[----:B------:R-:W2:Y:S02]  /*14510*/  SYNCS.PHASECHK.TRANS64.TRYWAIT P0, [UR12], R0 ;  /* 0x00000000ff0075a7 */ /* 0x000ea4000800110c */
[----:B--2---:R-:W-:Y:S05]  /*14520*/  @!P0 BRA `(.L_x_12) ;  /* 0x0000001400348947 */ /* 0x004fea0003800000 */
.L_x_11:
[----:B-----5:R-:W2:Y:S01]  /*14530*/  LDL.LU R40, [R1+0x56c] ;  /* 0x00056c0001287983 */ /* 0x020ea20000300800 */
[----:B------:R-:W2:Y:S03]  /*14540*/  LDCU UR4, c[0x0][0x3b4] ;  /* 0x00007680ff0477ac */ /* 0x000ea60008000800 */
[----:B------:R-:W3:Y:S01]  /*14550*/  LDL.LU R43, [R1+0x338] ;  /* 0x00033800012b7983 */ /* 0x000ee20000300800 */
[----:B------:R-:W4:Y:S01]  /*14560*/  LDCU.128 UR12, c[0x0][0x390] ;  /* 0x00007200ff0c77ac */ /* 0x000f220008000c00 */
[----:B------:R-:W0:Y:S01]  /*14570*/  S2R R45, SR_TID.X ;  /* 0x00000000002d7919 */ /* 0x000e220000002100 */
[----:B------:R-:W1:Y:S01]  /*14580*/  LDCU UR5, c[0x0][0x3b8] ;  /* 0x00007700ff0577ac */ /* 0x000e620008000800 */
[----:B------:R-:W-:Y:S06]  /*14590*/  BAR.SYNC.DEFER_BLOCKING 0x0 ;  /* 0x0000000000007b1d */ /* 0x000fec0000010000 */
[----:B------:R-:W1:Y:S01]  /*145a0*/  S2R R41, SR_TID.X ;  /* 0x0000000000297919 */ /* 0x000e620000002100 */
[----:B------:R-:W0:Y:S02]  /*145b0*/  @!P1 SYNCS.CCTL.IV [UR9+0x10000] ;  /* 0x01000000ff0099b1 */ /* 0x000e240008000009 */
[----:B0-----:R-:W-:Y:S01]  /*145c0*/  BAR.SYNC.DEFER_BLOCKING 0x0 ;  /* 0x0000000000007b1d */ /* 0x001fe20000010000 */
[C---:B------:R-:W-:Y:S01]  /*145d0*/  IMAD.SHL.U32 R0, R45.reuse, 0x10, RZ ;  /* 0x000000102d007824 */ /* 0x040fe200078e00ff */
[----:B------:R-:W-:Y:S01]  /*145e0*/  SHF.R.U32.HI R50, RZ, 0x6, R45 ;  /* 0x00000006ff327819 */ /* 0x000fe2000001162d */
[C---:B------:R-:W-:Y:S01]  /*145f0*/  IMAD.SHL.U32 R3, R45.reuse, 0x200, RZ ;  /* 0x000002002d037824 */ /* 0x040fe200078e00ff */
[C---:B------:R-:W-:Y:S01]  /*14600*/  LEA.HI R44, R45.reuse, 0x2e, RZ, 0x1a ;  /* 0x0000002e2d2c7811 */ /* 0x040fe200078fd0ff */
[----:B------:R-:W-:Y:S01]  /*14610*/  IMAD.SHL.U32 R2, R45, 0x8, RZ ;  /* 0x000000082d027824 */ /* 0x000fe200078e00ff */
[----:B------:R-:W-:Y:S01]  /*14620*/  LDTM.16dp32bit_t0_t15.x32 R4, tmem[UR11] ;  /* 0x0000000b000479ee */ /* 0x000fe20008a80000 */
[----:B------:R-:W0:Y:S01]  /*14630*/  LDTM.16dp32bit_t16_t31.x32 R4, tmem[UR11+0x20] ;  /* 0x0000200b000479ee */ /* 0x000e220008aa0000 */
[----:B------:R-:W-:-:S02]  /*14640*/  LOP3.LUT R0, R0, 0xf0, RZ, 0xc0, !PT ;  /* 0x000000f000007812 */ /* 0x000fc400078ec0ff */
[----:B------:R-:W-:Y:S02]  /*14650*/  LOP3.LUT R3, R3, 0x2000, RZ, 0xc0, !PT ;  /* 0x0000200003037812 */ /* 0x000fe400078ec0ff */
[----:B------:R-:W-:Y:S02]  /*14660*/  LOP3.LUT R2, R2, 0x300, RZ, 0xc0, !PT ;  /* 0x0000030002027812 */ /* 0x000fe400078ec0ff */
[----:B------:R-:W-:Y:S02]  /*14670*/  IADD3 R3, PT, PT, R0, UR9, R3 ;  /* 0x0000000900037c10 */ /* 0x000fe4000fffe003 */
[----:B-1----:R-:W-:Y:S02]  /*14680*/  LEA.HI R41, R41, 0x3e, RZ, 0x1a ;  /* 0x0000003e29297811 */ /* 0x002fe400078fd0ff */
[----:B------:R-:W-:Y:S01]  /*14690*/  SGXT.U32 R50, R50, 0x1 ;  /* 0x000000013232781a */ /* 0x000fe20000000000 */
[----:B------:R-:W-:Y:S01]  /*146a0*/  IMAD.IADD R0, R2, 0x1, R3 ;  /* 0x0000000102007824 */ /* 0x000fe200078e0203 */
[----:B------:R-:W-:-:S02]  /*146b0*/  LOP3.LUT R2, R45, 0x40, RZ, 0xc0, !PT ;  /* 0x000000402d027812 */ /* 0x000fc400078ec0ff */
[C---:B------:R-:W-:Y:S01]  /*146c0*/  LOP3.LUT R3, R45.reuse, 0x3f, RZ, 0xc0, !PT ;  /* 0x0000003f2d037812 */ /* 0x040fe200078ec0ff */
[----:B------:R-:W1:Y:S01]  /*146d0*/  @!P1 SYNCS.CCTL.IV [UR9+0x10008] ;  /* 0x01000800ff0099b1 */ /* 0x000e620008000009 */
[----:B------:R-:W-:Y:S01]  /*146e0*/  LEA R2, R2, UR9, 0x6 ;  /* 0x0000000902027c11 */ /* 0x000fe2000f8e30ff */
[----:B------:R-:W-:Y:S01]  /*146f0*/  NOP ;  /* 0x0000000000007918 */ /* 0x000fe20000000000 */
[----:B------:R-:W-:-:S03]  /*14700*/  LEA.HI R42, R45, 0x1e, RZ, 0x1a ;  /* 0x0000001e2d2a7811 */ /* 0x000fc600078fd0ff */
[----:B------:R-:W-:Y:S01]  /*14710*/  IMAD R2, R3, 0x10, R2 ;  /* 0x0000001003027824 */ /* 0x000fe200078e0202 */
[----:B0-----:R-:W-:Y:S02]  /*14720*/  F2FP.F16.F32.PACK_AB R4, R6, R4 ;  /* 0x000000040604723e */ /* 0x001fe400000000ff */
[----:B------:R-:W-:Y:S02]  /*14730*/  F2FP.F16.F32.PACK_AB R36, R7, R5 ;  /* 0x000000050724723e */ /* 0x000fe400000000ff */
[----:B------:R-:W-:Y:S02]  /*14740*/  F2FP.F16.F32.PACK_AB R5, R10, R8 ;  /* 0x000000080a05723e */ /* 0x000fe400000000ff */
[----:B------:R-:W-:Y:S02]  /*14750*/  F2FP.F16.F32.PACK_AB R6, R14, R12 ;  /* 0x0000000c0e06723e */ /* 0x000fe400000000ff */
[----:B------:R-:W-:Y:S02]  /*14760*/  F2FP.F16.F32.PACK_AB R7, R18, R16 ;  /* 0x000000101207723e */ /* 0x000fe400000000ff */
[----:B------:R-:W-:-:S02]  /*14770*/  F2FP.F16.F32.PACK_AB R37, R11, R9 ;  /* 0x000000090b25723e */ /* 0x000fc400000000ff */
[----:B------:R-:W-:Y:S01]  /*14780*/  F2FP.F16.F32.PACK_AB R38, R15, R13 ;  /* 0x0000000d0f26723e */ /* 0x000fe200000000ff */
[----:B-1----:R0:W-:Y:S01]  /*14790*/  STS.128 [R0], R4 ;  /* 0x0000000400007388 */ /* 0x0021e20000000c00 */
[----:B------:R-:W-:Y:S02]  /*147a0*/  F2FP.F16.F32.PACK_AB R39, R19, R17 ;  /* 0x000000111327723e */ /* 0x000fe400000000ff */
[----:B------:R-:W-:Y:S02]  /*147b0*/  F2FP.F16.F32.PACK_AB R20, R22, R20 ;  /* 0x000000141614723e */ /* 0x000fe400000000ff */
[----:B------:R-:W-:Y:S01]  /*147c0*/  F2FP.F16.F32.PACK_AB R22, R30, R28 ;  /* 0x0000001c1e16723e */ /* 0x000fe200000000ff */
[----:B------:R-:W-:Y:S01]  /*147d0*/  STS.128 [R0+0x1000], R36 ;  /* 0x0010002400007388 */ /* 0x000fe20000000c00 */
[----:B------:R-:W-:Y:S02]  /*147e0*/  F2FP.F16.F32.PACK_AB R12, R23, R21 ;  /* 0x00000015170c723e */ /* 0x000fe400000000ff */
[----:B------:R-:W-:Y:S01]  /*147f0*/  F2FP.F16.F32.PACK_AB R23, R34, R32 ;  /* 0x000000202217723e */ /* 0x000fe200000000ff */
[----:B------:R-:W-:Y:S01]  /*14800*/  BAR.SYNC.DEFER_BLOCKING 0x0 ;  /* 0x0000000000007b1d */ /* 0x000fe20000010000 */
[----:B------:R-:W-:-:S02]  /*14810*/  F2FP.F16.F32.PACK_AB R15, R35, R33 ;  /* 0x00000021230f723e */ /* 0x000fc400000000ff */
[----:B------:R-:W-:Y:S02]  /*14820*/  F2FP.F16.F32.PACK_AB R21, R26, R24 ;  /* 0x000000181a15723e */ /* 0x000fe400000000ff */
[----:B------:R-:W-:Y:S01]  /*14830*/  F2FP.F16.F32.PACK_AB R13, R27, R25 ;  /* 0x000000191b0d723e */ /* 0x000fe200000000ff */
[----:B------:R-:W1:Y:S04]  /*14840*/  LDS.128 R8, [R2] ;  /* 0x0000000002087984 */ /* 0x000e680000000c00 */
[----:B------:R-:W-:Y:S01]  /*14850*/  LDS.128 R24, [R2+0x2000] ;  /* 0x0020000002187984 */ /* 0x000fe20000000c00 */
[----:B------:R-:W-:Y:S01]  /*14860*/  BAR.SYNC.DEFER_BLOCKING 0x0 ;  /* 0x0000000000007b1d */ /* 0x000fe20000010000 */
[C---:B--2---:R-:W-:Y:S01]  /*14870*/  IMAD R14, R40.reuse, UR4, RZ ;  /* 0x00000004280e7c24 */ /* 0x044fe2000f8e02ff */
[----:B----4-:R-:W-:-:S02]  /*14880*/  ISETP.GE.AND P0, PT, R40, UR14, PT ;  /* 0x0000000e28007c0c */ /* 0x010fc4000bf06270 */
[C---:B---3--:R-:W-:Y:S02]  /*14890*/  LOP3.LUT R3, R43.reuse, R41, RZ, 0xfc, !PT ;  /* 0x000000292b037212 */ /* 0x048fe400078efcff */
[C-C-:B0-----:R-:W-:Y:S02]  /*148a0*/  LOP3.LUT R5, R43.reuse, 0x3c, R50.reuse, 0xfe, !PT ;  /* 0x0000003c2b057812 */ /* 0x141fe400078efe32 */
[C-C-:B------:R-:W-:Y:S01]  /*148b0*/  LOP3.LUT R4, R43.reuse, 0x3a, R50.reuse, 0xfe, !PT ;  /* 0x0000003a2b047812 */ /* 0x140fe200078efe32 */
[----:B------:R0:W-:Y:S01]  /*148c0*/  STL [R1+0x14], R3 ;  /* 0x0000140301007387 */ /* 0x0001e20000100800 */
[----:B------:R-:W-:Y:S02]  /*148d0*/  LOP3.LUT R6, R43, 0x38, R50, 0xfe, !PT ;  /* 0x000000382b067812 */ /* 0x000fe400078efe32 */
[----:B------:R-:W-:Y:S01]  /*148e0*/  LEA.HI R41, R45, 0xe, RZ, 0x1a ;  /* 0x0000000e2d297811 */ /* 0x000fe200078fd0ff */
[----:B------:R2:W-:Y:S01]  /*148f0*/  STL [R1+0x10], R5 ;  /* 0x0000100501007387 */ /* 0x0005e20000100800 */
[----:B------:R-:W-:-:S02]  /*14900*/  LOP3.LUT R51, R43, R44, RZ, 0xfc, !PT ;  /* 0x0000002c2b337212 */ /* 0x000fc400078efcff */
[C---:B------:R-:W-:Y:S01]  /*14910*/  LOP3.LUT R19, R43.reuse, R41, RZ, 0xfc, !PT ;  /* 0x000000292b137212 */ /* 0x040fe200078efcff */
[----:B------:R3:W-:Y:S01]  /*14920*/  STL [R1+0xc], R4 ;  /* 0x00000c0401007387 */ /* 0x0007e20000100800 */
[C-C-:B------:R-:W-:Y:S02]  /*14930*/  LOP3.LUT R53, R43.reuse, 0x32, R50.reuse, 0xfe, !PT ;  /* 0x000000322b357812 */ /* 0x140fe400078efe32 */
[C---:B0-----:R-:W-:Y:S01]  /*14940*/  LOP3.LUT R3, R43.reuse, R42, RZ, 0xfc, !PT ;  /* 0x0000002a2b037212 */ /* 0x041fe200078efcff */
[----:B------:R-:W-:Y:S01]  /*14950*/  STL [R1+0x8], R6 ;  /* 0x0000080601007387 */ /* 0x000fe20000100800 */
[C-C-:B------:R-:W-:Y:S02]  /*14960*/  LOP3.LUT R52, R43.reuse, 0x30, R50.reuse, 0xfe, !PT ;  /* 0x000000302b347812 */ /* 0x140fe400078efe32 */
[C-C-:B--2---:R-:W-:Y:S02]  /*14970*/  LOP3.LUT R5, R43.reuse, 0x36, R50.reuse, 0xfe, !PT ;  /* 0x000000362b057812 */ /* 0x144fe400078efe32 */
[----:B------:R-:W-:-:S02]  /*14980*/  LOP3.LUT R49, R43, 0x2c, R50, 0xfe, !PT ;  /* 0x0000002c2b317812 */ /* 0x000fc400078efe32 */
[C-C-:B---3--:R-:W-:Y:S01]  /*14990*/  LOP3.LUT R4, R43.reuse, 0x34, R50.reuse, 0xfe, !PT ;  /* 0x000000342b047812 */ /* 0x148fe200078efe32 */
[----:B------:R0:W-:Y:S01]  /*149a0*/  STL [R1+0x4], R5 ;  /* 0x0000040501007387 */ /* 0x0001e20000100800 */
[C-C-:B------:R-:W-:Y:S02]  /*149b0*/  LOP3.LUT R48, R43.reuse, 0x2a, R50.reuse, 0xfe, !PT ;  /* 0x0000002a2b307812 */ /* 0x140fe400078efe32 */
[C-C-:B------:R-:W-:Y:S01]  /*149c0*/  LOP3.LUT R47, R43.reuse, 0x28, R50.reuse, 0xfe, !PT ;  /* 0x000000282b2f7812 */ /* 0x140fe200078efe32 */
[----:B------:R2:W-:Y:S01]  /*149d0*/  STL [R1], R4 ;  /* 0x0000000401007387 */ /* 0x0005e20000100800 */
[C-C-:B------:R-:W-:Y:S02]  /*149e0*/  LOP3.LUT R46, R43.reuse, 0x26, R50.reuse, 0xfe, !PT ;  /* 0x000000262b2e7812 */ /* 0x140fe400078efe32 */
[C-C-:B------:R-:W-:Y:S02]  /*149f0*/  LOP3.LUT R45, R43.reuse, 0x24, R50.reuse, 0xfe, !PT ;  /* 0x000000242b2d7812 */ /* 0x140fe400078efe32 */
[----:B------:R-:W-:-:S02]  /*14a00*/  LOP3.LUT R44, R43, 0x22, R50, 0xfe, !PT ;  /* 0x000000222b2c7812 */ /* 0x000fc400078efe32 */
[C-C-:B------:R-:W-:Y:S02]  /*14a10*/  LOP3.LUT R7, R43.reuse, 0x1c, R50.reuse, 0xfe, !PT ;  /* 0x0000001c2b077812 */ /* 0x140fe400078efe32 */
[C-C-:B0-----:R-:W-:Y:S02]  /*14a20*/  LOP3.LUT R5, R43.reuse, 0x1a, R50.reuse, 0xfe, !PT ;  /* 0x0000001a2b057812 */ /* 0x141fe400078efe32 */
[C-C-:B--2---:R-:W-:Y:S02]  /*14a30*/  LOP3.LUT R4, R43.reuse, 0x20, R50.reuse, 0xfe, !PT ;  /* 0x000000202b047812 */ /* 0x144fe400078efe32 */
[C-C-:B------:R-:W-:Y:S02]  /*14a40*/  LOP3.LUT R6, R43.reuse, 0x18, R50.reuse, 0xfe, !PT ;  /* 0x000000182b067812 */ /* 0x140fe400078efe32 */
[C-C-:B------:R-:W-:Y:S02]  /*14a50*/  LOP3.LUT R16, R43.reuse, 0x16, R50.reuse, 0xfe, !PT ;  /* 0x000000162b107812 */ /* 0x140fe400078efe32 */
[----:B------:R-:W-:-:S02]  /*14a60*/  LOP3.LUT R17, R43, 0x14, R50, 0xfe, !PT ;  /* 0x000000142b117812 */ /* 0x000fc400078efe32 */
[C-C-:B------:R-:W-:Y:S02]  /*14a70*/  LOP3.LUT R18, R43.reuse, 0x12, R50.reuse, 0xfe, !PT ;  /* 0x000000122b127812 */ /* 0x140fe400078efe32 */
[C-C-:B------:R-:W-:Y:S02]  /*14a80*/  LOP3.LUT R36, R43.reuse, 0x10, R50.reuse, 0xfe, !PT ;  /* 0x000000102b247812 */ /* 0x140fe400078efe32 */
[C-C-:B------:R-:W-:Y:S02]  /*14a90*/  LOP3.LUT R37, R43.reuse, 0xc, R50.reuse, 0xfe, !PT ;  /* 0x0000000c2b257812 */ /* 0x140fe400078efe32 */
[C-C-:B------:R-:W-:Y:S02]  /*14aa0*/  LOP3.LUT R38, R43.reuse, 0xa, R50.reuse, 0xfe, !PT ;  /* 0x0000000a2b267812 */ /* 0x140fe400078efe32 */
[C-C-:B------:R-:W-:Y:S02]  /*14ab0*/  LOP3.LUT R40, R43.reuse, 0x8, R50.reuse, 0xfe, !PT ;  /* 0x000000082b287812 */ /* 0x140fe400078efe32 */
[----:B------:R-:W-:-:S02]  /*14ac0*/  LOP3.LUT R39, R43, 0x6, R50, 0xfe, !PT ;  /* 0x000000062b277812 */ /* 0x000fc400078efe32 */
[C-C-:B------:R-:W-:Y:S02]  /*14ad0*/  LOP3.LUT R41, R43.reuse, 0x4, R50.reuse, 0xfe, !PT ;  /* 0x000000042b297812 */ /* 0x140fe400078efe32 */
[C---:B------:R-:W-:Y:S02]  /*14ae0*/  LOP3.LUT R42, R43.reuse, 0x2, R50, 0xfe, !PT ;  /* 0x000000022b2a7812 */ /* 0x040fe400078efe32 */
[----:B------:R-:W-:Y:S02]  /*14af0*/  LOP3.LUT R50, R43, R50, RZ, 0xfc, !PT ;  /* 0x000000322b327212 */ /* 0x000fe400078efcff */
[----:B------:R-:W-:Y:S02]  /*14b00*/  LEA R43, P2, R14, UR12, 0x1 ;  /* 0x0000000c0e2b7c11 */ /* 0x000fe4000f8408ff */
[C---:B------:R-:W-:Y:S01]  /*14b10*/  ISETP.LT.AND P1, PT, R50.reuse, UR15, !P0 ;  /* 0x0000000f32007c0c */ /* 0x040fe2000c721270 */
[----:B------:R-:W-:Y:S01]  /*14b20*/  IMAD R50, R50, UR5, RZ ;  /* 0x0000000532327c24 */ /* 0x000fe2000f8e02ff */
[----:B------:R-:W-:-:S02]  /*14b30*/  LEA.HI.X.SX32 R30, R14, UR13, 0x1, P2 ;  /* 0x0000000d0e1e7c11 */ /* 0x000fc400090f0eff */
[----:B------:R-:W-:Y:S02]  /*14b40*/  F2FP.F16.F32.PACK_AB R14, R31, R29 ;  /* 0x0000001d1f0e723e */ /* 0x000fe400000000ff */
[----:B------:R-:W2:Y:S01]  /*14b50*/  LDL.LU R31, [R1+0x10] ;  /* 0x00001000011f7983 */ /* 0x000ea20000300800 */
[----:B------:R-:W-:-:S03]  /*14b60*/  LEA R28, P2, R50, R43, 0x1 ;  /* 0x0000002b321c7211 */ /* 0x000fc600078408ff */
[----:B------:R-:W3:Y:S04]  /*14b70*/  LDL.LU R32, [R1+0xc] ;  /* 0x00000c0001207983 */ /* 0x000ee80000300800 */
[----:B------:R-:W4:Y:S04]  /*14b80*/  LDL.LU R34, [R1+0x14] ;  /* 0x0000140001227983 */ /* 0x000f280000300800 */
[----:B------:R-:W2:Y:S01]  /*14b90*/  LDL.LU R33, [R1+0x4] ;  /* 0x0000040001217983 */ /* 0x000ea20000300800 */
[----:B------:R-:W-:-:S03]  /*14ba0*/  LEA.HI.X.SX32 R29, R50, R30, 0x1, P2 ;  /* 0x0000001e321d7211 */ /* 0x000fc600010f0eff */
[----:B------:R-:W3:Y:S04]  /*14bb0*/  LDL.LU R35, [R1+0x8] ;  /* 0x0000080001237983 */ /* 0x000ee80000300800 */
[----:B------:R-:W4:Y:S04]  /*14bc0*/  LDL.LU R50, [R1] ;  /* 0x0000000001327983 */ /* 0x000f280000300800 */
[----:B------:R0:W-:Y:S04]  /*14bd0*/  STS.128 [R0], R20 ;  /* 0x0000001400007388 */ /* 0x0001e80000000c00 */
[----:B------:R-:W-:Y:S01]  /*14be0*/  STS.128 [R0+0x1000], R12 ;  /* 0x0010000c00007388 */ /* 0x000fe20000000c00 */
[----:B------:R-:W-:Y:S01]  /*14bf0*/  BAR.SYNC.DEFER_BLOCKING 0x0 ;  /* 0x0000000000007b1d */ /* 0x000fe20000010000 */
[C---:B------:R-:W-:Y:S01]  /*14c00*/  ISETP.LT.AND P2, PT, R42.reuse, UR15, !P0 ;  /* 0x0000000f2a007c0c */ /* 0x040fe2000c741270 */
[----:B------:R-:W-:Y:S01]  /*14c10*/  IMAD R42, R42, UR5, RZ ;  /* 0x000000052a2a7c24 */ /* 0x000fe2000f8e02ff */
[C---:B------:R-:W-:Y:S01]  /*14c20*/  ISETP.LT.AND P3, PT, R41.reuse, UR15, !P0 ;  /* 0x0000000f29007c0c */ /* 0x040fe2000c761270 */
[----:B------:R-:W-:Y:S01]  /*14c30*/  IMAD R41, R41, UR5, RZ ;  /* 0x0000000529297c24 */ /* 0x000fe2000f8e02ff */
[C---:B------:R-:W-:Y:S01]  /*14c40*/  ISETP.LT.AND P4, PT, R39.reuse, UR15, !P0 ;  /* 0x0000000f27007c0c */ /* 0x040fe2000c781270 */
[----:B------:R-:W-:-:S03]  /*14c50*/  IMAD R39, R39, UR5, RZ ;  /* 0x0000000527277c24 */ /* 0x000fc6000f8e02ff */
[----:B0-----:R-:W-:-:S04]  /*14c60*/  LEA R22, P5, R41, R43, 0x1 ;  /* 0x0000002b29167211 */ /* 0x001fc800078a08ff */
[----:B------:R-:W-:Y:S01]  /*14c70*/  LEA.HI.X.SX32 R23, R41, R30, 0x1, P5 ;  /* 0x0000001e29177211 */ /* 0x000fe200028f0eff */
[----:B-1----:R0:W-:Y:S01]  /*14c80*/  @P1 STG.E.U16 desc[UR22][R28.64], R8 ;  /* 0x000000081c001986 */ /* 0x0021e2000c101516 */
[----:B------:R-:W-:-:S03]  /*14c90*/  LEA R20, P1, R42, R43, 0x1 ;  /* 0x0000002b2a147211 */ /* 0x000fc600078208ff */
[----:B------:R-:W1:Y:S01]  /*14ca0*/  LDS.128 R12, [R2] ;  /* 0x00000000020c7984 */ /* 0x000e620000000c00 */
[----:B------:R-:W-:Y:S02]  /*14cb0*/  LEA.HI.X.SX32 R21, R42, R30, 0x1, P1 ;  /* 0x0000001e2a157211 */ /* 0x000fe400008f0eff */
[C---:B------:R-:W-:Y:S01]  /*14cc0*/  ISETP.LT.AND P1, PT, R40.reuse, UR15, !P0 ;  /* 0x0000000f28007c0c */ /* 0x040fe2000c721270 */
[----:B------:R-:W-:Y:S01]  /*14cd0*/  IMAD R40, R40, UR5, RZ ;  /* 0x0000000528287c24 */ /* 0x000fe2000f8e02ff */
[----:B0-----:R-:W-:Y:S02]  /*14ce0*/  PRMT R29, R8, 0x7632, R29 ;  /* 0x00007632081d7816 */ /* 0x001fe4000000001d */
[----:B------:R-:W-:-:S03]  /*14cf0*/  LEA R28, P6, R39, R43, 0x1 ;  /* 0x0000002b271c7211 */ /* 0x000fc600078c08ff */
[----:B------:R0:W-:Y:S01]  /*14d00*/  @P2 STG.E.U16 desc[UR22][R20.64], R29 ;  /* 0x0000001d14002986 */ /* 0x0001e2000c101516 */
[C---:B------:R-:W-:Y:S02]  /*14d10*/  LEA R8, P2, R40.reuse, R43, 0x1 ;  /* 0x0000002b28087211 */ /* 0x040fe400078408ff */
[----:B------:R-:W-:Y:S01]  /*14d20*/  PRMT R0, R9, 0x7632, R0 ;  /* 0x0000763209007816 */ /* 0x000fe20000000000 */
[----:B------:R0:W-:Y:S02]  /*14d30*/  @P3 STG.E.U16 desc[UR22][R22.64], R9 ;  /* 0x0000000916003986 */ /* 0x0001e4000c101516 */
[-C--:B0-----:R-:W-:Y:S02]  /*14d40*/  LEA.HI.X.SX32 R29, R39, R30.reuse, 0x1, P6 ;  /* 0x0000001e271d7211 */ /* 0x081fe400030f0eff */
[----:B------:R-:W-:Y:S02]  /*14d50*/  LEA.HI.X.SX32 R9, R40, R30, 0x1, P2 ;  /* 0x0000001e28097211 */ /* 0x000fe400010f0eff */
[C---:B------:R-:W-:Y:S01]  /*14d60*/  ISETP.LT.AND P2, PT, R38.reuse, UR15, !P0 ;  /* 0x0000000f26007c0c */ /* 0x040fe2000c741270 */
[----:B------:R-:W-:Y:S01]  /*14d70*/  IMAD R38, R38, UR5, RZ ;  /* 0x0000000526267c24 */ /* 0x000fe2000f8e02ff */
[----:B------:R-:W-:Y:S04]  /*14d80*/  @P4 STG.E.U16 desc[UR22][R28.64], R0 ;  /* 0x000000001c004986 */ /* 0x000fe8000c101516 */
[----:B------:R0:W-:Y:S01]  /*14d90*/  @P1 STG.E.U16 desc[UR22][R8.64], R10 ;  /* 0x0000000a08001986 */ /* 0x0001e2000c101516 */
[C---:B------:R-:W-:Y:S01]  /*14da0*/  ISETP.LT.AND P1, PT, R37.reuse, UR15, !P0 ;  /* 0x0000000f25007c0c */ /* 0x040fe2000c721270 */
[----:B------:R-:W-:Y:S01]  /*14db0*/  IMAD R37, R37, UR5, RZ ;  /* 0x0000000525257c24 */ /* 0x000fe2000f8e02ff */
[C---:B------:R-:W-:Y:S01]  /*14dc0*/  ISETP.LT.AND P3, PT, R19.reuse, UR15, !P0 ;  /* 0x0000000f13007c0c */ /* 0x040fe2000c761270 */
[----:B------:R-:W-:Y:S01]  /*14dd0*/  IMAD R19, R19, UR5, RZ ;  /* 0x0000000513137c24 */ /* 0x000fe2000f8e02ff */
[----:B------:R-:W-:-:S02]  /*14de0*/  PRMT R23, R10, 0x7632, R23 ;  /* 0x000076320a177816 */ /* 0x000fc40000000017 */
[-C--:B------:R-:W-:Y:S02]  /*14df0*/  LEA R20, P5, R37, R43.reuse, 0x1 ;  /* 0x0000002b25147211 */ /* 0x080fe400078a08ff */
[----:B0-----:R-:W-:-:S04]  /*14e00*/  LEA R8, P4, R38, R43, 0x1 ;  /* 0x0000002b26087211 */ /* 0x001fc800078808ff */
[-C--:B------:R-:W-:Y:S02]  /*14e10*/  LEA.HI.X.SX32 R9, R38, R30.reuse, 0x1, P4 ;  /* 0x0000001e26097211 */ /* 0x080fe400020f0eff */
[C---:B------:R-:W-:Y:S01]  /*14e20*/  ISETP.LT.AND P4, PT, R36.reuse, UR15, !P0 ;  /* 0x0000000f24007c0c */ /* 0x040fe2000c781270 */
[----:B------:R-:W-:Y:S01]  /*14e30*/  IMAD R36, R36, UR5, RZ ;  /* 0x0000000524247c24 */ /* 0x000fe2000f8e02ff */
[----:B------:R-:W-:Y:S01]  /*14e40*/  LEA.HI.X.SX32 R21, R37, R30, 0x1, P5 ;  /* 0x0000001e25157211 */ /* 0x000fe200028f0eff */
[----:B------:R0:W-:Y:S01]  /*14e50*/  @P2 STG.E.U16 desc[UR22][R8.64], R23 ;  /* 0x0000001708002986 */ /* 0x0001e2000c101516 */
[-C--:B------:R-:W-:Y:S02]  /*14e60*/  LEA R22, P6, R19, R43.reuse, 0x1 ;  /* 0x0000002b13167211 */ /* 0x080fe400078c08ff */
[----:B------:R-:W-:Y:S01]  /*14e70*/  PRMT R10, R11, 0x7632, R10 ;  /* 0x000076320b0a7816 */ /* 0x000fe2000000000a */
[----:B------:R-:W-:Y:S01]  /*14e80*/  @P1 STG.E.U16 desc[UR22][R20.64], R11 ;  /* 0x0000000b14001986 */ /* 0x000fe2000c101516 */
[C---:B------:R-:W-:Y:S01]  /*14e90*/  ISETP.LT.AND P1, PT, R18.reuse, UR15, !P0 ;  /* 0x0000000f12007c0c */ /* 0x040fe2000c721270 */
[----:B------:R-:W-:Y:S01]  /*14ea0*/  IMAD R18, R18, UR5, RZ ;  /* 0x0000000512127c24 */ /* 0x000fe2000f8e02ff */
[----:B0-----:R-:W-:-:S02]  /*14eb0*/  LEA R8, P2, R36, R43, 0x1 ;  /* 0x0000002b24087211 */ /* 0x001fc400078408ff */
[-C--:B------:R-:W-:Y:S02]  /*14ec0*/  LEA.HI.X.SX32 R23, R19, R30.reuse, 0x1, P6 ;  /* 0x0000001e13177211 */ /* 0x080fe400030f0eff */
[----:B------:R-:W-:-:S03]  /*14ed0*/  LEA.HI.X.SX32 R9, R36, R30, 0x1, P2 ;  /* 0x0000001e24097211 */ /* 0x000fc600010f0eff */
[----:B------:R-:W-:Y:S04]  /*14ee0*/  @P3 STG.E.U16 desc[UR22][R22.64], R10 ;  /* 0x0000000a16003986 */ /* 0x000fe8000c101516 */
[----:B-1----:R0:W-:Y:S01]  /*14ef0*/  @P4 STG.E.U16 desc[UR22][R8.64], R12 ;  /* 0x0000000c08004986 */ /* 0x0021e2000c101516 */
[----:B------:R-:W-:Y:S01]  /*14f00*/  PRMT R19, R12, 0x7632, R19 ;  /* 0x000076320c137816 */ /* 0x000fe20000000013 */
[C---:B------:R-:W-:Y:S01]  /*14f10*/  IMAD R0, R16.reuse, UR5, RZ ;  /* 0x0000000510007c24 */ /* 0x040fe2000f8e02ff */
[C---:B------:R-:W-:Y:S01]  /*14f20*/  ISETP.LT.AND P4, PT, R17.reuse, UR15, !P0 ;  /* 0x0000000f11007c0c */ /* 0x040fe2000c781270 */
[----:B------:R-:W-:Y:S01]  /*14f30*/  IMAD R17, R17, UR5, RZ ;  /* 0x0000000511117c24 */ /* 0x000fe2000f8e02ff */
[----:B------:R-:W-:Y:S02]  /*14f40*/  ISETP.LT.AND P3, PT, R16, UR15, !P0 ;  /* 0x0000000f10007c0c */ /* 0x000fe4000c761270 */
[----:B0-----:R-:W-:-:S04]  /*14f50*/  LEA R8, P2, R18, R43, 0x1 ;  /* 0x0000002b12087211 */ /* 0x001fc800078408ff */
[----:B------:R-:W-:Y:S02]  /*14f60*/  LEA.HI.X.SX32 R9, R18, R30, 0x1, P2 ;  /* 0x0000001e12097211 */ /* 0x000fe400010f0eff */
[----:B------:R-:W-:-:S03]  /*14f70*/  LEA R10, P5, R17, R43, 0x1 ;  /* 0x0000002b110a7211 */ /* 0x000fc600078a08ff */
[----:B------:R0:W-:Y:S01]  /*14f80*/  @P1 STG.E.U16 desc[UR22][R8.64], R19 ;  /* 0x0000001308001986 */ /* 0x0001e2000c101516 */
[----:B------:R-:W-:Y:S02]  /*14f90*/  LEA.HI.X.SX32 R11, R17, R30, 0x1, P5 ;  /* 0x0000001e110b7211 */ /* 0x000fe400028f0eff */
[C---:B------:R-:W-:Y:S01]  /*14fa0*/  ISETP.LT.AND P2, PT, R6.reuse, UR15, !P0 ;  /* 0x0000000f06007c0c */ /* 0x040fe2000c741270 */
[----:B------:R-:W-:Y:S01]  /*14fb0*/  IMAD R6, R6, UR5, RZ ;  /* 0x0000000506067c24 */ /* 0x000fe2000f8e02ff */
[C---:B------:R-:W-:Y:S01]  /*14fc0*/  ISETP.LT.AND P1, PT, R5.reuse, UR15, !P0 ;  /* 0x0000000f05007c0c */ /* 0x040fe2000c721270 */
[----:B------:R-:W-:Y:S01]  /*14fd0*/  IMAD R5, R5, UR5, RZ ;  /* 0x0000000505057c24 */ /* 0x000fe2000f8e02ff */
[----:B0-----:R-:W-:-:S04]  /*14fe0*/  LEA R8, P6, R0, R43, 0x1 ;  /* 0x0000002b00087211 */ /* 0x001fc800078c08ff */
[----:B------:R-:W-:Y:S02]  /*14ff0*/  LEA.HI.X.SX32 R9, R0, R30, 0x1, P6 ;  /* 0x0000001e00097211 */ /* 0x000fe400030f0eff */
[----:B------:R-:W-:Y:S01]  /*15000*/  PRMT R0, R13, 0x7632, R0 ;  /* 0x000076320d007816 */ /* 0x000fe20000000000 */
[----:B------:R-:W-:Y:S01]  /*15010*/  @P4 STG.E.U16 desc[UR22][R10.64], R13 ;  /* 0x0000000d0a004986 */ /* 0x000fe2000c101516 */
[----:B------:R-:W-:-:S03]  /*15020*/  LEA R16, P5, R6, R43, 0x1 ;  /* 0x0000002b06107211 */ /* 0x000fc600078a08ff */
[----:B------:R0:W-:Y:S01]  /*15030*/  @P3 STG.E.U16 desc[UR22][R8.64], R0 ;  /* 0x0000000008003986 */ /* 0x0001e2000c101516 */
[C---:B------:R-:W-:Y:S02]  /*15040*/  LEA R18, P3, R5.reuse, R43, 0x1 ;  /* 0x0000002b05127211 */ /* 0x040fe400078608ff */
[-C--:B------:R-:W-:Y:S02]  /*15050*/  LEA.HI.X.SX32 R17, R6, R30.reuse, 0x1, P5 ;  /* 0x0000001e06117211 */ /* 0x080fe400028f0eff */
[----:B------:R-:W-:Y:S02]  /*15060*/  LEA.HI.X.SX32 R19, R5, R30, 0x1, P3 ;  /* 0x0000001e05137211 */ /* 0x000fe400018f0eff */
[C---:B------:R-:W-:Y:S01]  /*15070*/  ISETP.LT.AND P3, PT, R7.reuse, UR15, !P0 ;  /* 0x0000000f07007c0c */ /* 0x040fe2000c761270 */
[----:B------:R-:W-:Y:S01]  /*15080*/  IMAD R7, R7, UR5, RZ ;  /* 0x0000000507077c24 */ /* 0x000fe2000f8e02ff */
[----:B------:R-:W-:Y:S01]  /*15090*/  @P2 STG.E.U16 desc[UR22][R16.64], R14 ;  /* 0x0000000e10002986 */ /* 0x000fe2000c101516 */
[----:B------:R-:W-:-:S02]  /*150a0*/  ISETP.LT.AND P2, PT, R3, UR15, !P0 ;  /* 0x0000000f03007c0c */ /* 0x000fc4000c741270 */
[----:B0-----:R-:W-:Y:S01]  /*150b0*/  PRMT R9, R14, 0x7632, R9 ;  /* 0x000076320e097816 */ /* 0x001fe20000000009 */
[----:B------:R-:W-:Y:S01]  /*150c0*/  IMAD R3, R3, UR5, RZ ;  /* 0x0000000503037c24 */ /* 0x000fe2000f8e02ff */
[----:B------:R-:W-:-:S03]  /*150d0*/  LEA R6, P4, R7, R43, 0x1 ;  /* 0x0000002b07067211 */ /* 0x000fc600078808ff */
[----:B------:R0:W-:Y:S01]  /*150e0*/  @P1 STG.E.U16 desc[UR22][R18.64], R9 ;  /* 0x0000000912001986 */ /* 0x0001e2000c101516 */
[C---:B------:R-:W-:Y:S01]  /*150f0*/  ISETP.LT.AND P1, PT, R4.reuse, UR15, !P0 ;  /* 0x0000000f04007c0c */ /* 0x040fe2000c721270 */
[----:B------:R-:W-:Y:S01]  /*15100*/  IMAD R4, R4, UR5, RZ ;  /* 0x0000000504047c24 */ /* 0x000fe2000f8e02ff */
[-C--:B------:R-:W-:Y:S02]  /*15110*/  LEA.HI.X.SX32 R7, R7, R30.reuse, 0x1, P4 ;  /* 0x0000001e07077211 */ /* 0x080fe400020f0eff */
[C---:B------:R-:W-:Y:S02]  /*15120*/  LEA R8, P5, R3.reuse, R43, 0x1 ;  /* 0x0000002b03087211 */ /* 0x040fe400078a08ff */
[C---:B------:R-:W-:Y:S01]  /*15130*/  ISETP.LT.AND P4, PT, R44.reuse, UR15, !P0 ;  /* 0x0000000f2c007c0c */ /* 0x040fe2000c781270 */
[----:B------:R-:W-:Y:S01]  /*15140*/  IMAD R44, R44, UR5, RZ ;  /* 0x000000052c2c7c24 */ /* 0x000fe2000f8e02ff */
[----:B------:R-:W-:Y:S01]  /*15150*/  @P3 STG.E.U16 desc[UR22][R6.64], R15 ;  /* 0x0000000f06003986 */ /* 0x000fe2000c101516 */
[----:B0-----:R-:W-:-:S02]  /*15160*/  LEA.HI.X.SX32 R9, R3, R30, 0x1, P5 ;  /* 0x0000001e03097211 */ /* 0x001fc400028f0eff */
[-C--:B------:R-:W-:Y:S02]  /*15170*/  LEA R10, P5, R4, R43.reuse, 0x1 ;  /* 0x0000002b040a7211 */ /* 0x080fe400078a08ff */
[----:B------:R-:W-:Y:S02]  /*15180*/  LEA R12, P3, R44, R43, 0x1 ;  /* 0x0000002b2c0c7211 */ /* 0x000fe400078608ff */
[----:B------:R-:W-:Y:S02]  /*15190*/  PRMT R0, R15, 0x7632, R0 ;  /* 0x000076320f007816 */ /* 0x000fe40000000000 */
[-C--:B------:R-:W-:Y:S02]  /*151a0*/  LEA.HI.X.SX32 R11, R4, R30.reuse, 0x1, P5 ;  /* 0x0000001e040b7211 */ /* 0x080fe400028f0eff */
[----:B------:R-:W-:Y:S02]  /*151b0*/  LEA.HI.X.SX32 R13, R44, R30, 0x1, P3 ;  /* 0x0000001e2c0d7211 */ /* 0x000fe400018f0eff */
[----:B------:R-:W-:Y:S01]  /*151c0*/  PRMT R3, R24, 0x7632, R3 ;  /* 0x0000763218037816 */ /* 0x000fe20000000003 */
[----:B------:R0:W-:Y:S01]  /*151d0*/  @P2 STG.E.U16 desc[UR22][R8.64], R0 ;  /* 0x0000000008002986 */ /* 0x0001e2000c101516 */
[----:B------:R-:W-:-:S03]  /*151e0*/  ISETP.LT.AND P3, PT, R46, UR15, !P0 ;  /* 0x0000000f2e007c0c */ /* 0x000fc6000c761270 */
[----:B------:R1:W-:Y:S01]  /*151f0*/  @P1 STG.E.U16 desc[UR22][R10.64], R24 ;  /* 0x000000180a001986 */ /* 0x0003e2000c101516 */
[----:B------:R-:W-:-:S03]  /*15200*/  IMAD R46, R46, UR5, RZ ;  /* 0x000000052e2e7c24 */ /* 0x000fc6000f8e02ff */
[----:B------:R-:W-:Y:S01]  /*15210*/  @P4 STG.E.U16 desc[UR22][R12.64], R3 ;  /* 0x000000030c004986 */ /* 0x000fe2000c101516 */
[C---:B------:R-:W-:Y:S01]  /*15220*/  ISETP.LT.AND P4, PT, R45.reuse, UR15, !P0 ;  /* 0x0000000f2d007c0c */ /* 0x040fe2000c781270 */
[----:B------:R-:W-:Y:S02]  /*15230*/  IMAD R45, R45, UR5, RZ ;  /* 0x000000052d2d7c24 */ /* 0x000fe4000f8e02ff */
[----:B------:R1:W1:Y:S01]  /*15240*/  LDS.128 R4, [R2+0x2000] ;  /* 0x0020000002047984 */ /* 0x0002620000000c00 */
[-C--:B0-----:R-:W-:Y:S02]  /*15250*/  LEA R8, P5, R46, R43.reuse, 0x1 ;  /* 0x0000002b2e087211 */ /* 0x081fe400078a08ff */
[----:B------:R-:W-:Y:S02]  /*15260*/  LEA R14, P6, R45, R43, 0x1 ;  /* 0x0000002b2d0e7211 */ /* 0x000fe400078c08ff */
[----:B------:R-:W-:Y:S02]  /*15270*/  ISETP.LT.AND P2, PT, R47, UR15, !P0 ;  /* 0x0000000f2f007c0c */ /* 0x000fe4000c741270 */
[-C--:B------:R-:W-:Y:S01]  /*15280*/  LEA.HI.X.SX32 R15, R45, R30.reuse, 0x1, P6 ;  /* 0x0000001e2d0f7211 */ /* 0x080fe200030f0eff */
[----:B------:R-:W-:Y:S01]  /*15290*/  IMAD R47, R47, UR5, RZ ;  /* 0x000000052f2f7c24 */ /* 0x000fe2000f8e02ff */
[C---:B------:R-:W-:Y:S01]  /*152a0*/  ISETP.LT.AND P1, PT, R48.reuse, UR15, !P0 ;  /* 0x0000000f30007c0c */ /* 0x040fe2000c721270 */
[----:B------:R-:W-:Y:S01]  /*152b0*/  IMAD R48, R48, UR5, RZ ;  /* 0x0000000530307c24 */ /* 0x000fe2000f8e02ff */
[----:B------:R-:W-:-:S02]  /*152c0*/  LEA.HI.X.SX32 R9, R46, R30, 0x1, P5 ;  /* 0x0000001e2e097211 */ /* 0x000fc400028f0eff */
[----:B------:R-:W-:Y:S01]  /*152d0*/  PRMT R0, R25, 0x7632, R0 ;  /* 0x0000763219007816 */ /* 0x000fe20000000000 */
[----:B------:R-:W-:Y:S01]  /*152e0*/  @P4 STG.E.U16 desc[UR22][R14.64], R25 ;  /* 0x000000190e004986 */ /* 0x000fe2000c101516 */
[----:B-1----:R-:W-:-:S03]  /*152f0*/  LEA R10, P6, R47, R43, 0x1 ;  /* 0x0000002b2f0a7211 */ /* 0x002fc600078c08ff */
        /* <DEDUP_REMOVED lines=15> */
[----:B------:R-:W-:Y:S02]  /*153f0*/  LEA R8, P5, R51, R43, 0x1 ;  /* 0x0000002b33087211 */ /* 0x000fe400078a08ff */
[C---:B------:R-:W-:Y:S01]  /*15400*/  ISETP.LT.AND P4, PT, R53.reuse, UR15, !P0 ;  /* 0x0000000f35007c0c */ /* 0x040fe2000c781270 */
[----:B------:R-:W-:Y:S01]  /*15410*/  IMAD R53, R53, UR5, RZ ;  /* 0x0000000535357c24 */ /* 0x000fe2000f8e02ff */
[----:B------:R2:W-:Y:S01]  /*15420*/  @P3 STG.E.U16 desc[UR22][R12.64], R27 ;  /* 0x0000001b0c003986 */ /* 0x0005e2000c101516 */
[----:B0-----:R-:W-:-:S02]  /*15430*/  LEA.HI.X.SX32 R9, R51, R30, 0x1, P5 ;  /* 0x0000001e33097211 */ /* 0x001fc400028f0eff */
[CC--:B------:R-:W-:Y:S02]  /*15440*/  LEA R10, P5, R52.reuse, R43.reuse, 0x1 ;  /* 0x0000002b340a7211 */ /* 0x0c0fe400078a08ff */
[----:B------:R-:W-:Y:S02]  /*15450*/  LEA R2, P3, R53, R43, 0x1 ;  /* 0x0000002b35027211 */ /* 0x000fe400078608ff */
[----:B------:R-:W-:Y:S02]  /*15460*/  PRMT R14, R27, 0x7632, R14 ;  /* 0x000076321b0e7816 */ /* 0x000fe4000000000e */
[-C--:B------:R-:W-:Y:S02]  /*15470*/  LEA.HI.X.SX32 R11, R52, R30.reuse, 0x1, P5 ;  /* 0x0000001e340b7211 */ /* 0x080fe400028f0eff */
[----:B------:R-:W-:Y:S02]  /*15480*/  LEA.HI.X.SX32 R3, R53, R30, 0x1, P3 ;  /* 0x0000001e35037211 */ /* 0x000fe400018f0eff */
[----:B------:R-:W-:Y:S01]  /*15490*/  PRMT R18, R4, 0x7632, R18 ;  /* 0x0000763204127816 */ /* 0x000fe20000000012 */
[----:B------:R-:W-:Y:S04]  /*154a0*/  @P2 STG.E.U16 desc[UR22][R8.64], R14 ;  /* 0x0000000e08002986 */ /* 0x000fe8000c101516 */
[----:B------:R0:W-:Y:S04]  /*154b0*/  @P1 STG.E.U16 desc[UR22][R10.64], R4 ;  /* 0x000000040a001986 */ /* 0x0001e8000c101516 */
[----:B------:R1:W-:Y:S01]  /*154c0*/  @P4 STG.E.U16 desc[UR22][R2.64], R18 ;  /* 0x0000001202004986 */ /* 0x0003e2000c101516 */
[----:B--2---:R-:W-:-:S02]  /*154d0*/  IMAD R13, R33, UR5, RZ ;  /* 0x00000005210d7c24 */ /* 0x004fc4000f8e02ff */
[----:B0-----:R-:W-:Y:S02]  /*154e0*/  IMAD R4, R31, UR5, RZ ;  /* 0x000000051f047c24 */ /* 0x001fe4000f8e02ff */
[----:B---3--:R-:W-:Y:S01]  /*154f0*/  IMAD R15, R35, UR5, RZ ;  /* 0x00000005230f7c24 */ /* 0x008fe2000f8e02ff */
[-C--:B-1----:R-:W-:Y:S01]  /*15500*/  LEA R2, P1, R13, R43.reuse, 0x1 ;  /* 0x0000002b0d027211 */ /* 0x082fe200078208ff */
[C---:B----4-:R-:W-:Y:S01]  /*15510*/  IMAD R0, R50.reuse, UR5, RZ ;  /* 0x0000000532007c24 */ /* 0x050fe2000f8e02ff */
[----:B------:R-:W-:Y:S02]  /*15520*/  ISETP.LT.AND P5, PT, R50, UR15, !P0 ;  /* 0x0000000f32007c0c */ /* 0x000fe4000c7a1270 */
[----:B------:R-:W-:Y:S02]  /*15530*/  ISETP.LT.AND P4, PT, R33, UR15, !P0 ;  /* 0x0000000f21007c0c */ /* 0x000fe4000c781270 */
[-C--:B------:R-:W-:Y:S02]  /*15540*/  LEA R10, P2, R15, R43.reuse, 0x1 ;  /* 0x0000002b0f0a7211 */ /* 0x080fe400078408ff */
[----:B------:R-:W-:Y:S01]  /*15550*/  LEA.HI.X.SX32 R3, R13, R30, 0x1, P1 ;  /* 0x0000001e0d037211 */ /* 0x000fe200008f0eff */
[----:B------:R-:W-:Y:S01]  /*15560*/  IMAD R16, R32, UR5, RZ ;  /* 0x0000000520107c24 */ /* 0x000fe2000f8e02ff */
[----:B------:R-:W-:-:S02]  /*15570*/  LEA R14, P1, R4, R43, 0x1 ;  /* 0x0000002b040e7211 */ /* 0x000fc400078208ff */
[----:B------:R-:W-:Y:S02]  /*15580*/  LEA R8, P6, R0, R43, 0x1 ;  /* 0x0000002b00087211 */ /* 0x000fe400078c08ff */
[-C--:B------:R-:W-:Y:S02]  /*15590*/  LEA.HI.X.SX32 R11, R15, R30.reuse, 0x1, P2 ;  /* 0x0000001e0f0b7211 */ /* 0x080fe400010f0eff */
[----:B------:R-:W-:Y:S02]  /*155a0*/  ISETP.LT.AND P3, PT, R35, UR15, !P0 ;  /* 0x0000000f23007c0c */ /* 0x000fe4000c761270 */
[-C--:B------:R-:W-:Y:S01]  /*155b0*/  LEA.HI.X.SX32 R15, R4, R30.reuse, 0x1, P1 ;  /* 0x0000001e040f7211 */ /* 0x080fe200008f0eff */
[----:B------:R-:W-:Y:S01]  /*155c0*/  IMAD R17, R34, UR5, RZ ;  /* 0x0000000522117c24 */ /* 0x000fe2000f8e02ff */
[----:B------:R-:W-:Y:S02]  /*155d0*/  LEA.HI.X.SX32 R9, R0, R30, 0x1, P6 ;  /* 0x0000001e00097211 */ /* 0x000fe400030f0eff */
[----:B------:R-:W-:-:S02]  /*155e0*/  ISETP.LT.AND P2, PT, R32, UR15, !P0 ;  /* 0x0000000f20007c0c */ /* 0x000fc4000c741270 */
[----:B------:R-:W-:Y:S02]  /*155f0*/  ISETP.LT.AND P1, PT, R34, UR15, !P0 ;  /* 0x0000000f22007c0c */ /* 0x000fe4000c721270 */
[CC--:B------:R-:W-:Y:S02]  /*15600*/  LEA R12, P6, R16.reuse, R43.reuse, 0x1 ;  /* 0x0000002b100c7211 */ /* 0x0c0fe400078c08ff */
[----:B------:R-:W-:Y:S02]  /*15610*/  ISETP.LT.AND P0, PT, R31, UR15, !P0 ;  /* 0x0000000f1f007c0c */ /* 0x000fe4000c701270 */
[----:B------:R-:W-:Y:S01]  /*15620*/  PRMT R0, R5, 0x7632, R0 ;  /* 0x0000763205007816 */ /* 0x000fe20000000000 */
[----:B------:R-:W-:Y:S01]  /*15630*/  @P5 STG.E.U16 desc[UR22][R8.64], R5 ;  /* 0x0000000508005986 */ /* 0x000fe2000c101516 */
[----:B------:R-:W-:Y:S02]  /*15640*/  LEA.HI.X.SX32 R13, R16, R30, 0x1, P6 ;  /* 0x0000001e100d7211 */ /* 0x000fe400030f0eff */
[----:B------:R-:W-:Y:S01]  /*15650*/  LEA R16, P6, R17, R43, 0x1 ;  /* 0x0000002b11107211 */ /* 0x000fe200078c08ff */
[----:B------:R0:W-:Y:S01]  /*15660*/  @P4 STG.E.U16 desc[UR22][R2.64], R0 ;  /* 0x0000000002004986 */ /* 0x0001e2000c101516 */
[----:B------:R-:W-:-:S02]  /*15670*/  PRMT R4, R7, 0x7632, R4 ;  /* 0x0000763207047816 */ /* 0x000fc40000000004 */
[----:B------:R-:W-:Y:S01]  /*15680*/  LEA.HI.X.SX32 R17, R17, R30, 0x1, P6 ;  /* 0x0000001e11117211 */ /* 0x000fe200030f0eff */
[----:B------:R1:W-:Y:S01]  /*15690*/  @P3 STG.E.U16 desc[UR22][R10.64], R6 ;  /* 0x000000060a003986 */ /* 0x0003e2000c101516 */
[----:B0-----:R-:W-:-:S05]  /*156a0*/  PRMT R3, R6, 0x7632, R3 ;  /* 0x0000763206037816 */ /* 0x001fca0000000003 */
[----:B------:R1:W-:Y:S04]  /*156b0*/  @P2 STG.E.U16 desc[UR22][R12.64], R3 ;  /* 0x000000030c002986 */ /* 0x0003e8000c101516 */
[----:B------:R1:W-:Y:S04]  /*156c0*/  @P0 STG.E.U16 desc[UR22][R14.64], R7 ;  /* 0x000000070e000986 */ /* 0x0003e8000c101516 */
[----:B------:R1:W-:Y:S01]  /*156d0*/  @P1 STG.E.U16 desc[UR22][R16.64], R4 ;  /* 0x0000000410001986 */ /* 0x0003e2000c101516 */
[----:B------:R-:W-:Y:S06]  /*156e0*/  BAR.SYNC.DEFER_BLOCKING 0x0 ;  /* 0x0000000000007b1d */ /* 0x000fec0000010000 */
[----:B------:R-:W-:Y:S05]  /*156f0*/  BRA.U UP0, `(.L_x_13) ;  /* 0x0000000100a07547 */ /* 0x000fea000b800000 */
[----:B------:R-:W0:Y:S01]  /*15700*/  S2UR UR5, SR_CgaCtaId ;  /* 0x00000000000579c3 */ /* 0x000e220000008800 */
[----:B------:R-:W-:Y:S01]  /*15710*/  NOP ;  /* 0x0000000000007918 */ /* 0x000fe20000000000 */
[----:B------:R-:W-:Y:S01]  /*15720*/  UMOV UR4, 0x50 ;  /* 0x0000005000047882 */ /* 0x000fe20000000000 */
[----:B------:R-:W-:Y:S02]  /*15730*/  IMAD.U32 R0, RZ, RZ, UR10 ;  /* 0x0000000aff007e24 */ /* 0x000fe4000f8e00ff */
[----:B-1----:R-:W-:Y:S02]  /*15740*/  IMAD.MOV.U32 R3, RZ, RZ, 0x3 ;  /* 0x00000003ff037424 */ /* 0x002fe400078e00ff */
[----:B------:R-:W-:Y:S01]  /*15750*/  IMAD.MOV.U32 R7, RZ, RZ, 0x1 ;  /* 0x00000001ff077424 */ /* 0x000fe200078e00ff */
[----:B------:R-:W-:-:S04]  /*15760*/  LOP3.LUT R0, R0, 0xffff, RZ, 0xc0, !PT ;  /* 0x0000ffff00007812 */ /* 0x000fc800078ec0ff */
[----:B------:R-:W-:-:S05]  /*15770*/  SHF.R.U32.HI R0, RZ, 0x5, R0 ;  /* 0x00000005ff007819 */ /* 0x000fca0000011600 */
[----:B------:R-:W-:Y:S01]  /*15780*/  VIADD R2, R0, 0x10 ;  /* 0x0000001000027836 */ /* 0x000fe20000000000 */
[----:B------:R-:W-:Y:S01]  /*15790*/  SHF.L.U32 R0, R3, R0, RZ ;  /* 0x0000000003007219 */ /* 0x000fe200000006ff */
[----:B0-----:R-:W-:-:S03]  /*157a0*/  ULEA UR6, UR5, UR4, 0x18 ;  /* 0x0000000405067291 */ /* 0x001fc6000f8ec0ff */
[----:B------:R-:W-:-:S04]  /*157b0*/  SHF.L.U32 R3, R7, R2, RZ ;  /* 0x0000000207037219 */ /* 0x000fc800000006ff */
[----:B------:R-:W-:Y:S02]  /*157c0*/  LOP3.LUT R0, R3, R0, RZ, 0xfc, !PT ;  /* 0x0000000003007212 */ /* 0x000fe400078efcff */
[----:B------:R-:W0:Y:S02]  /*157d0*/  LDS R5, [UR6] ;  /* 0x00000006ff057984 */ /* 0x000e240008000800 */
[C---:B------:R-:W-:Y:S02]  /*157e0*/  LOP3.LUT R2, R0.reuse, 0xffff, RZ, 0xc0, !PT ;  /* 0x0000ffff00027812 */ /* 0x040fe400078ec0ff */
[----:B0-----:R-:W-:-:S04]  /*157f0*/  LOP3.LUT R3, R0, 0xffff, R5, 0x80, !PT ;  /* 0x0000ffff00037812 */ /* 0x001fc800078e8005 */
[----:B------:R-:W-:-:S13]  /*15800*/  ISETP.NE.AND P0, PT, R3, R2, PT ;  /* 0x000000020300720c */ /* 0x000fda0003f05270 */
[----:B------:R-:W-:Y:S05]  /*15810*/  @P0 BRA `(.L_x_14) ;  /* 0x0000000000500947 */ /* 0x000fea0003800000 */
[----:B------:R-:W-:Y:S02]  /*15820*/  SHF.R.U32.HI R5, RZ, 0x10, R5 ;  /* 0x00000010ff057819 */ /* 0x000fe40000011605 */
[----:B------:R-:W-:-:S04]  /*15830*/  SHF.R.U32.HI R2, RZ, 0x10, R0 ;  /* 0x00000010ff027819 */ /* 0x000fc80000011600 */
[----:B------:R-:W-:-:S04]  /*15840*/  LOP3.LUT R5, R5, R2, RZ, 0xc0, !PT ;  /* 0x0000000205057212 */ /* 0x000fc800078ec0ff */
[----:B------:R-:W-:-:S13]  /*15850*/  ISETP.NE.AND P0, PT, R5, R2, PT ;  /* 0x000000020500720c */ /* 0x000fda0003f05270 */
[----:B------:R-:W-:Y:S05]  /*15860*/  @P0 BRA `(.L_x_15) ;  /* 0x0000000000300947 */ /* 0x000fea0003800000 */
[----:B------:R-:W-:Y:S01]  /*15870*/  R2UR UR4, R0 ;  /* 0x00000000000472ca */ /* 0x000fe200000e0000 */
[----:B------:R-:W-:Y:S01]  /*15880*/  VOTEU.ANY UR5, UPT, PT ;  /* 0x0000000000057886 */ /* 0x000fe200038e0100 */
[----:B------:R-:W0:Y:S01]  /*15890*/  S2R R0, SR_LANEID ;  /* 0x0000000000007919 */ /* 0x000e220000000000 */
[----:B------:R-:W-:-:S10]  /*158a0*/  UFLO.U32 UR5, UR5 ;  /* 0x00000005000572bd */ /* 0x000fd400080e0000 */
[----:B------:R-:W-:-:S06]  /*158b0*/  ULOP3.LUT UR4, URZ, UR4, URZ, 0x33, !UPT ;  /* 0x00000004ff047292 */ /* 0x000fcc000f8e33ff */
[----:B------:R-:W-:-:S04]  /*158c0*/  IMAD.U32 R2, RZ, RZ, UR4 ;  /* 0x00000004ff027e24 */ /* 0x000fc8000f8e00ff */
[----:B------:R-:W1:Y:S02]  /*158d0*/  REDUX UR7, R2 ;  /* 0x00000000020773c4 */ /* 0x000e640000000000 */
[----:B------:R2:W-:Y:S01]  /*158e0*/  UTCATOMSWS.AND URZ, UR4 ;  /* 0x0000000400ff79e3 */ /* 0x0005e20008000000 */
[----:B0-----:R-:W-:Y:S01]  /*158f0*/  ISETP.EQ.U32.AND P0, PT, R0, UR5, PT ;  /* 0x0000000500007c0c */ /* 0x001fe2000bf02070 */
[----:B-1----:R-:W-:-:S12]  /*15900*/  IMAD.U32 R0, RZ, RZ, UR7 ;  /* 0x00000007ff007e24 */ /* 0x002fd8000f8e00ff */
[----:B------:R2:W-:Y:S01]  /*15910*/  @P0 ATOMS.AND RZ, [UR6], R0 ;  /* 0x00000000ffff098c */ /* 0x0005e2000a800006 */
[----:B------:R-:W-:Y:S05]  /*15920*/  BRA `(.L_x_13) ;  /* 0x0000000000147947 */ /* 0x000fea0003800000 */
.L_x_15:
[----:B------:R-:W-:-:S07]  /*15930*/  MOV R2, 0x15950 ;  /* 0x0001595000027802 */ /* 0x000fce0000000f00 */
[----:B------:R-:W-:Y:S05]  /*15940*/  CALL.REL.NOINC `($__internal_0_$__cuda_sm10x_tcgen05_guardrail_trap_col_being_dealloced_not_returned_by_alloc) ;  /* 0x0000000000387944 */ /* 0x000fea0003c00000 */
[----:B------:R-:W-:Y:S05]  /*15950*/  BRA `(.L_x_13) ;  /* 0x0000000000087947 */ /* 0x000fea0003800000 */
.L_x_14:
[----:B------:R-:W-:-:S07]  /*15960*/  MOV R2, 0x15980 ;  /* 0x0001598000027802 */ /* 0x000fce0000000f00 */
[----:B------:R-:W-:Y:S05]  /*15970*/  CALL.REL.NOINC `($__internal_2_$__cuda_sm10x_tcgen05_guardrail_trap_unallocated_columns_being_dealloced) ;  /* 0x0000000000447944 */ /* 0x000fea0003c00000 */
.L_x_13:
[----:B------:R-:W-:Y:S01]  /*15980*/  NOP ;  /* 0x0000000000007918 */ /* 0x000fe20000000000 */
[----:B--2---:R-:W-:Y:S05]  /*15990*/  EXIT ;  /* 0x000000000000794d */ /* 0x004fea0003800000 */
.L_x_8:
[----:B-----5:R1:W-:Y:S04]  /*159a0*/  STL [R1+0x570], R0 ;  /* 0x0005700001007387 */ /* 0x0203e80000100800 */
[----:B-1----:R-:W3:Y:S02]  /*159b0*/  LDL R0, [R1+0x340] ;  /* 0x0003400001007983 */ /* 0x002ee40000100800 */
[----:B---3--:R1:W3:Y:S02]  /*159c0*/  SYNCS.PHASECHK.TRANS64.TRYWAIT P2, [UR12], R0 ;  /* 0x00000000ff0075a7 */ /* 0x0082e4000804110c */
[----:B-1----:R1:W5:Y:S02]  /*159d0*/  LDL.LU R0, [R1+0x570] ;  /* 0x0005700001007983 */ /* 0x0023640000300800 */
[----:B-1-3--:R-:W-:Y:S05]  /*159e0*/  @!P2 BRA `(.L_x_8) ;  /* 0xfffffffc00eca947 */ /* 0x00afea000383ffff */
[----:B------:R-:W-:Y:S05]  /*159f0*/  BRA `(.L_x_16) ;  /* 0xffffff8000d87947 */ /* 0x000fea000383ffff */
.L_x_12:
[----:B------:R-:W2:Y:S02]  /*15a00*/  SYNCS.PHASECHK.TRANS64.TRYWAIT P0, [UR12], R0 ;  /* 0x00000000ff0075a7 */ /* 0x000ea4000800110c */
[----:B--2---:R-:W-:Y:S05]  /*15a10*/  @!P0 BRA `(.L_x_12) ;  /* 0xfffffffc00f88947 */ /* 0x004fea000383ffff */
[----:B------:R-:W-:Y:S05]  /*15a20*/  BRA `(.L_x_11) ;  /* 0xffffffe800c07947 */ /* 0x000fea000383ffff */
        .weak           $__internal_0_$__cuda_sm10x_tcgen05_guardrail_trap_col_being_dealloced_not_returned_by_alloc
        .type           $__internal_0_$__cuda_sm10x_tcgen05_guardrail_trap_col_being_dealloced_not_returned_by_alloc,@function
        .size           $__internal_0_$__cuda_sm10x_tcgen05_guardrail_trap_col_being_dealloced_not_returned_by_alloc,($__internal_1_$__cuda_sm10x_tcgen05_guardrail_trap_phase_invalid_during_alloc - $__internal_0_$__cuda_sm10x_tcgen05_guardrail_trap_col_being_dealloced_not_returned_by_alloc)
$__internal_0_$__cuda_sm10x_tcgen05_guardrail_trap_col_being_dealloced_not_returned_by_alloc:
[----:B------:R-:W-:Y:S05]  /*15a30*/  BPT.TRAP 0x1 ;  /* 0x000000040000795c */ /* 0x000fea0000300000 */
[----:B------:R-:W-:-:S04]  /*15a40*/  IMAD.MOV.U32 R3, RZ, RZ, 0x0 ;  /* 0x00000000ff037424 */ /* 0x000fc800078e00ff */
[----:B------:R-:W-:Y:S05]  /*15a50*/  RET.REL.NODEC R2 `(matmul_kernel) ;  /* 0xfffffea402687950 */ /* 0x000fea0003c3ffff */
        .weak           $__internal_1_$__cuda_sm10x_tcgen05_guardrail_trap_phase_invalid_during_alloc
        .type           $__internal_1_$__cuda_sm10x_tcgen05_guardrail_trap_phase_invalid_during_alloc,@function
        .size           $__internal_1_$__cuda_sm10x_tcgen05_guardrail_trap_phase_invalid_during_alloc,($__internal_2_$__cuda_sm10x_tcgen05_guardrail_trap_unallocated_columns_being_dealloced - $__internal_1_$__cuda_sm10x_tcgen05_guardrail_trap_phase_invalid_during_alloc)
$__internal_1_$__cuda_sm10x_tcgen05_guardrail_trap_phase_invalid_during_alloc:
[----:B------:R-:W-:Y:S05]  /*15a60*/  BPT.TRAP 0x1 ;  /* 0x000000040000795c */ /* 0x000fea0000300000 */
[----:B------:R-:W-:-:S04]  /*15a70*/  IMAD.MOV.U32 R3, RZ, RZ, 0x0 ;  /* 0x00000000ff037424 */ /* 0x000fc800078e00ff */
[----:B------:R-:W-:Y:S05]  /*15a80*/  RET.REL.NODEC R2 `(matmul_kernel) ;  /* 0xfffffea4025c7950 */ /* 0x000fea0003c3ffff */
        .weak           $__internal_2_$__cuda_sm10x_tcgen05_guardrail_trap_unallocated_columns_being_dealloced
        .type           $__internal_2_$__cuda_sm10x_tcgen05_guardrail_trap_unallocated_columns_being_dealloced,@function
        .size           $__internal_2_$__cuda_sm10x_tcgen05_guardrail_trap_unallocated_columns_being_dealloced,(.L_x_20 - $__internal_2_$__cuda_sm10x_tcgen05_guardrail_trap_unallocated_columns_being_dealloced)
$__internal_2_$__cuda_sm10x_tcgen05_guardrail_trap_unallocated_columns_being_dealloced:
[----:B------:R-:W-:Y:S05]  /*15a90*/  BPT.TRAP 0x1 ;  /* 0x000000040000795c */ /* 0x000fea0000300000 */
[----:B------:R-:W-:-:S04]  /*15aa0*/  IMAD.MOV.U32 R3, RZ, RZ, 0x0 ;  /* 0x00000000ff037424 */ /* 0x000fc800078e00ff */
[----:B------:R-:W-:Y:S05]  /*15ab0*/  RET.REL.NODEC R2 `(matmul_kernel) ;  /* 0xfffffea402507950 */ /* 0x000fea0003c3ffff */
.L_x_17:
[----:B------:R-:W-:-:S00]  /*15ac0*/  BRA `(.L_x_17) ;  /* 0xfffffffc00fc7947 */ /* 0x000fc0000383ffff */
[----:B------:R-:W-:-:S00]  /*15ad0*/  NOP ;  /* 0x0000000000007918 */ /* 0x000fc00000000000 */
        /* <DEDUP_REMOVED lines=10> */
.L_x_20:


//--------------------- .nv.shared.matmul_kernel  --------------------------
	.section	.nv.shared.matmul_kernel,"aw",@nobits
	.sectionflags	@""
	.align	16
	.zero		1024


//--------------------- .nv.shared.reserved.0     --------------------------
	.section	.nv.shared.reserved.0,"aw",@nobits
	.align	8
	.weak		__nv_reservedSMEM_offset_0_alias
	.size		__nv_reservedSMEM_offset_0_alias, 0, 64
	.other		__nv_reservedSMEM_offset_0_alias,@"STO_CUDA_RESERVED_SHARED STV_DEFAULT"
__nv_reservedSMEM_offset_0_alias:
	.zero		0
.nv.shared.reserved.0:
	.zero		64
	.weak		__nv_reservedSMEM_allocation_phase
	.type		__nv_reservedSMEM_allocation_phase,@object
	.size		__nv_reservedSMEM_allocation_phase,(.L_0 - __nv_reservedSMEM_allocation_phase)
__nv_reservedSMEM_allocation_phase:
	.zero		1
.L_0:
	.zero		7
	.weak		__nv_reservedSMEM_devtool_atexit_pc
	.type		__nv_reservedSMEM_devtool_atexit_pc,@object
	.size		__nv_reservedSMEM_devtool_atexit_pc,(__nv_reservedSMEM_allocation_mask - __nv_reservedSMEM_devtool_atexit_pc)
__nv_reservedSMEM_devtool_atexit_pc:
	.zero		8
	.weak		__nv_reservedSMEM_allocation_mask
	.type		__nv_reservedSMEM_allocation_mask,@object
	.size		__nv_reservedSMEM_allocation_mask,(.L_2 - __nv_reservedSMEM_allocation_mask)
__nv_reservedSMEM_allocation_mask:
	.zero		4
.L_2:


//--------------------- .nv.constant0.matmul_kernel --------------------------
	.section	.nv.constant0.matmul_kernel,"a",@progbits
	.sectionflags	@""
	.align	4
.nv.constant0.matmul_kernel:
	.zero		976


//--------------------- SYMBOLS --------------------------

	.type		.nv.reservedSmem.offset0,@object
	.size		.nv.reservedSmem.offset0,0x4
	.type		.nv.reservedSmem.cap,@object
	.size		.nv.reservedSmem.cap,0x4
